//
// Generated by NVIDIA NVVM Compiler
//
// Compiler Build ID: CL-36424714
// Cuda compilation tools, release 13.0, V13.0.88
// Based on NVVM 20.0.0
//

.version 9.0
.target sm_100
.address_size 64

	// .globl	_Z20Eout_Ein_calculationPfS_S_S_S_iiii
.func  (.param .b64 func_retval0) __internal_accurate_pow
(
	.param .b64 __internal_accurate_pow_param_0
)
;

.visible .entry _Z20Eout_Ein_calculationPfS_S_S_S_iiii(
	.param .u64 .ptr .align 1 _Z20Eout_Ein_calculationPfS_S_S_S_iiii_param_0,
	.param .u64 .ptr .align 1 _Z20Eout_Ein_calculationPfS_S_S_S_iiii_param_1,
	.param .u64 .ptr .align 1 _Z20Eout_Ein_calculationPfS_S_S_S_iiii_param_2,
	.param .u64 .ptr .align 1 _Z20Eout_Ein_calculationPfS_S_S_S_iiii_param_3,
	.param .u64 .ptr .align 1 _Z20Eout_Ein_calculationPfS_S_S_S_iiii_param_4,
	.param .u32 _Z20Eout_Ein_calculationPfS_S_S_S_iiii_param_5,
	.param .u32 _Z20Eout_Ein_calculationPfS_S_S_S_iiii_param_6,
	.param .u32 _Z20Eout_Ein_calculationPfS_S_S_S_iiii_param_7,
	.param .u32 _Z20Eout_Ein_calculationPfS_S_S_S_iiii_param_8
)
{
	.reg .pred 	%p<33>;
	.reg .b32 	%r<52>;
	.reg .b32 	%f<100>;
	.reg .b64 	%rd<91>;
	.reg .b64 	%fd<99>;

	ld.param.u64 	%rd21, [_Z20Eout_Ein_calculationPfS_S_S_S_iiii_param_0];
	ld.param.u64 	%rd22, [_Z20Eout_Ein_calculationPfS_S_S_S_iiii_param_1];
	ld.param.u64 	%rd23, [_Z20Eout_Ein_calculationPfS_S_S_S_iiii_param_2];
	ld.param.u64 	%rd24, [_Z20Eout_Ein_calculationPfS_S_S_S_iiii_param_3];
	ld.param.u64 	%rd25, [_Z20Eout_Ein_calculationPfS_S_S_S_iiii_param_4];
	ld.param.s32 	%rd5, [_Z20Eout_Ein_calculationPfS_S_S_S_iiii_param_5];
	ld.param.u32 	%r26, [_Z20Eout_Ein_calculationPfS_S_S_S_iiii_param_6];
	ld.param.u32 	%r27, [_Z20Eout_Ein_calculationPfS_S_S_S_iiii_param_7];
	ld.param.u32 	%r28, [_Z20Eout_Ein_calculationPfS_S_S_S_iiii_param_8];
	cvta.to.global.u64 	%rd1, %rd25;
	mov.u32 	%r1, %ntid.y;
	mov.u32 	%r2, %ctaid.y;
	mov.u32 	%r3, %tid.y;
	mad.lo.s32 	%r29, %r1, %r2, %r3;
	cvt.u64.u32 	%rd2, %r29;
	mov.u32 	%r30, %ntid.x;
	mov.u32 	%r31, %ctaid.x;
	mov.u32 	%r32, %tid.x;
	mad.lo.s32 	%r33, %r30, %r31, %r32;
	cvt.u64.u32 	%rd3, %r33;
	mov.u32 	%r4, %ntid.z;
	mov.u32 	%r5, %ctaid.z;
	mov.u32 	%r6, %tid.z;
	mad.lo.s32 	%r34, %r4, %r5, %r6;
	cvt.u64.u32 	%rd4, %r34;
	setp.ge.u32 	%p3, %r29, %r26;
	setp.ge.u64 	%p4, %rd3, %rd5;
	or.pred  	%p5, %p3, %p4;
	setp.ge.u32 	%p6, %r34, %r27;
	or.pred  	%p7, %p5, %p6;
	@%p7 bra 	$L__BB0_29;
	neg.s32 	%r7, %r28;
	setp.lt.s32 	%p8, %r28, 0;
	mov.f32 	%f90, 0f00000000;
	mov.f32 	%f91, %f90;
	@%p8 bra 	$L__BB0_28;
	cvt.s64.s32 	%rd6, %r26;
	cvt.s64.s32 	%rd7, %r27;
	shl.b32 	%r35, %r28, 1;
	or.b32  	%r36, %r35, 1;
	cvt.rn.f64.u32 	%fd1, %r36;
	{
	.reg .b32 %temp; 
	mov.b64 	{%temp, %r37}, %fd1;
	}
	mov.f64 	%fd2, 0d4000000000000000;
	{
	.reg .b32 %temp; 
	mov.b64 	{%temp, %r38}, %fd2;
	}
	and.b32  	%r40, %r38, 2146435072;
	setp.eq.s32 	%p9, %r40, 1062207488;
	setp.lt.s32 	%p10, %r37, 0;
	and.pred  	%p1, %p10, %p9;
	mad.lo.s64 	%rd26, %rd6, %rd4, %rd2;
	mad.lo.s64 	%rd27, %rd26, %rd5, %rd3;
	cvta.to.global.u64 	%rd28, %rd23;
	shl.b64 	%rd29, %rd27, 2;
	add.s64 	%rd8, %rd28, %rd29;
	cvta.to.global.u64 	%rd30, %rd24;
	add.s64 	%rd9, %rd30, %rd29;
	cvt.s64.s32 	%rd31, %r7;
	add.s64 	%rd10, %rd31, %rd4;
	and.b32  	%r8, %r28, 1;
	neg.s32 	%r9, %r35;
	mul.wide.u32 	%rd32, %r1, %r2;
	cvt.u64.u32 	%rd33, %r3;
	add.s64 	%rd11, %rd32, %rd33;
	mul.wide.u32 	%rd34, %r4, %r5;
	cvt.u64.u32 	%rd35, %r6;
	add.s64 	%rd12, %rd34, %rd35;
	sub.s32 	%r10, 3, %r28;
	sub.s32 	%r11, 1, %r28;
	mov.f32 	%f91, 0f00000000;
	add.s64 	%rd50, %rd10, 1;
	add.s64 	%rd58, %rd10, 2;
	mov.u32 	%r46, %r7;
	mov.f32 	%f90, %f91;
$L__BB0_3:
	cvt.s64.s32 	%rd36, %r46;
	add.s64 	%rd13, %rd36, %rd2;
	mad.lo.s64 	%rd37, %rd10, %rd6, %rd13;
	add.s64 	%rd38, %rd37, %rd6;
	add.s64 	%rd39, %rd38, %rd6;
	mul.lo.s64 	%rd14, %rd39, %rd5;
	add.s64 	%rd15, %rd11, %rd36;
	mov.u32 	%r47, %r7;
$L__BB0_4:
	setp.ge.u64 	%p11, %rd13, %rd6;
	setp.ge.u64 	%p12, %rd10, %rd7;
	cvt.s64.s32 	%rd42, %r47;
	add.s64 	%rd16, %rd42, %rd3;
	setp.ge.u64 	%p13, %rd16, %rd5;
	or.pred  	%p2, %p11, %p13;
	or.pred  	%p14, %p2, %p12;
	@%p14 bra 	$L__BB0_6;
	setp.eq.s32 	%p15, %r28, 0;
	cvt.f64.f32 	%fd3, %f90;
	{ // callseq 0, 0
	.param .b64 param0;
	st.param.f64 	[param0], %fd1;
	.param .b64 retval0;
	call.uni (retval0), 
	__internal_accurate_pow, 
	(
	param0
	);
	ld.param.f64 	%fd4, [retval0];
	} // callseq 0
	neg.f64 	%fd6, %fd4;
	selp.f64 	%fd7, %fd6, %fd4, %p1;
	rcp.rn.f64 	%fd8, %fd7;
	selp.f64 	%fd9, 0d3FF0000000000000, %fd8, %p15;
	mad.lo.s64 	%rd45, %rd10, %rd6, %rd13;
	mad.lo.s64 	%rd46, %rd45, %rd5, %rd16;
	shl.b64 	%rd47, %rd46, 2;
	add.s64 	%rd48, %rd1, %rd47;
	ld.global.f32 	%f41, [%rd48];
	ld.global.f32 	%f42, [%rd8];
	sub.f32 	%f43, %f41, %f42;
	cvt.f64.f32 	%fd10, %f43;
	mul.f64 	%fd11, %fd9, %fd10;
	fma.rn.f64 	%fd12, %fd11, %fd10, %fd3;
	cvt.rn.f32.f64 	%f90, %fd12;
	cvt.f64.f32 	%fd13, %f91;
	ld.global.f32 	%f44, [%rd9];
	sub.f32 	%f45, %f41, %f44;
	cvt.f64.f32 	%fd14, %f45;
	mul.f64 	%fd15, %fd9, %fd14;
	fma.rn.f64 	%fd16, %fd15, %fd14, %fd13;
	cvt.rn.f32.f64 	%f91, %fd16;
$L__BB0_6:
	setp.eq.s32 	%p16, %r8, 0;
	mov.b32 	%r48, 1;
	@%p16 bra 	$L__BB0_11;
	setp.ge.u64 	%p17, %rd50, %rd7;
	or.pred  	%p18, %p2, %p17;
	@%p18 bra 	$L__BB0_9;
	cvt.f64.f32 	%fd17, %f90;
	{ // callseq 1, 0
	.param .b64 param0;
	st.param.f64 	[param0], %fd1;
	.param .b64 retval0;
	call.uni (retval0), 
	__internal_accurate_pow, 
	(
	param0
	);
	ld.param.f64 	%fd18, [retval0];
	} // callseq 1
	neg.f64 	%fd20, %fd18;
	selp.f64 	%fd21, %fd20, %fd18, %p1;
	rcp.rn.f64 	%fd22, %fd21;
	mad.lo.s64 	%rd52, %rd10, %rd6, %rd13;
	add.s64 	%rd53, %rd52, %rd6;
	mad.lo.s64 	%rd54, %rd53, %rd5, %rd16;
	shl.b64 	%rd55, %rd54, 2;
	add.s64 	%rd56, %rd1, %rd55;
	ld.global.f32 	%f46, [%rd56];
	ld.global.f32 	%f47, [%rd8];
	sub.f32 	%f48, %f46, %f47;
	cvt.f64.f32 	%fd23, %f48;
	mul.f64 	%fd24, %fd22, %fd23;
	fma.rn.f64 	%fd25, %fd24, %fd23, %fd17;
	cvt.rn.f32.f64 	%f90, %fd25;
	cvt.f64.f32 	%fd26, %f91;
	ld.global.f32 	%f49, [%rd9];
	sub.f32 	%f50, %f46, %f49;
	cvt.f64.f32 	%fd27, %f50;
	mul.f64 	%fd28, %fd22, %fd27;
	fma.rn.f64 	%fd29, %fd28, %fd27, %fd26;
	cvt.rn.f32.f64 	%f91, %fd29;
$L__BB0_9:
	setp.ge.u64 	%p19, %rd58, %rd7;
	or.pred  	%p20, %p2, %p19;
	mov.b32 	%r48, 3;
	@%p20 bra 	$L__BB0_11;
	cvt.f64.f32 	%fd30, %f90;
	{ // callseq 2, 0
	.param .b64 param0;
	st.param.f64 	[param0], %fd1;
	.param .b64 retval0;
	call.uni (retval0), 
	__internal_accurate_pow, 
	(
	param0
	);
	ld.param.f64 	%fd31, [retval0];
	} // callseq 2
	neg.f64 	%fd33, %fd31;
	selp.f64 	%fd34, %fd33, %fd31, %p1;
	rcp.rn.f64 	%fd35, %fd34;
	add.s64 	%rd60, %rd14, %rd16;
	shl.b64 	%rd61, %rd60, 2;
	add.s64 	%rd62, %rd1, %rd61;
	ld.global.f32 	%f51, [%rd62];
	ld.global.f32 	%f52, [%rd8];
	sub.f32 	%f53, %f51, %f52;
	cvt.f64.f32 	%fd36, %f53;
	mul.f64 	%fd37, %fd35, %fd36;
	fma.rn.f64 	%fd38, %fd37, %fd36, %fd30;
	cvt.rn.f32.f64 	%f90, %fd38;
	cvt.f64.f32 	%fd39, %f91;
	ld.global.f32 	%f54, [%rd9];
	sub.f32 	%f55, %f51, %f54;
	cvt.f64.f32 	%fd40, %f55;
	mul.f64 	%fd41, %fd35, %fd40;
	fma.rn.f64 	%fd42, %fd41, %fd40, %fd39;
	cvt.rn.f32.f64 	%f91, %fd42;
$L__BB0_11:
	setp.lt.u32 	%p21, %r28, 2;
	@%p21 bra 	$L__BB0_26;
	add.s32 	%r51, %r9, %r48;
	add.s32 	%r50, %r10, %r48;
	add.s32 	%r49, %r11, %r48;
$L__BB0_13:
	cvt.s64.s32 	%rd63, %r50;
	add.s64 	%rd17, %rd12, %rd63;
	@%p2 bra 	$L__BB0_16;
	add.s32 	%r44, %r49, -1;
	cvt.s64.s32 	%rd64, %r44;
	add.s64 	%rd18, %rd64, %rd4;
	setp.ge.u64 	%p22, %rd18, %rd7;
	@%p22 bra 	$L__BB0_16;
	setp.eq.s32 	%p23, %r28, 0;
	cvt.f64.f32 	%fd43, %f90;
	{ // callseq 3, 0
	.param .b64 param0;
	st.param.f64 	[param0], %fd1;
	.param .b64 retval0;
	call.uni (retval0), 
	__internal_accurate_pow, 
	(
	param0
	);
	ld.param.f64 	%fd44, [retval0];
	} // callseq 3
	neg.f64 	%fd46, %fd44;
	selp.f64 	%fd47, %fd46, %fd44, %p1;
	rcp.rn.f64 	%fd48, %fd47;
	selp.f64 	%fd49, 0d3FF0000000000000, %fd48, %p23;
	mad.lo.s64 	%rd65, %rd18, %rd6, %rd13;
	mad.lo.s64 	%rd66, %rd65, %rd5, %rd16;
	shl.b64 	%rd67, %rd66, 2;
	add.s64 	%rd68, %rd1, %rd67;
	ld.global.f32 	%f56, [%rd68];
	ld.global.f32 	%f57, [%rd8];
	sub.f32 	%f58, %f56, %f57;
	cvt.f64.f32 	%fd50, %f58;
	mul.f64 	%fd51, %fd49, %fd50;
	fma.rn.f64 	%fd52, %fd51, %fd50, %fd43;
	cvt.rn.f32.f64 	%f90, %fd52;
	cvt.f64.f32 	%fd53, %f91;
	ld.global.f32 	%f59, [%rd9];
	sub.f32 	%f60, %f56, %f59;
	cvt.f64.f32 	%fd54, %f60;
	mul.f64 	%fd55, %fd49, %fd54;
	fma.rn.f64 	%fd56, %fd55, %fd54, %fd53;
	cvt.rn.f32.f64 	%f91, %fd56;
$L__BB0_16:
	@%p2 bra 	$L__BB0_19;
	cvt.s64.s32 	%rd69, %r49;
	add.s64 	%rd19, %rd69, %rd4;
	setp.ge.u64 	%p24, %rd19, %rd7;
	@%p24 bra 	$L__BB0_19;
	setp.eq.s32 	%p25, %r28, 0;
	cvt.f64.f32 	%fd57, %f90;
	{ // callseq 4, 0
	.param .b64 param0;
	st.param.f64 	[param0], %fd1;
	.param .b64 retval0;
	call.uni (retval0), 
	__internal_accurate_pow, 
	(
	param0
	);
	ld.param.f64 	%fd58, [retval0];
	} // callseq 4
	neg.f64 	%fd60, %fd58;
	selp.f64 	%fd61, %fd60, %fd58, %p1;
	rcp.rn.f64 	%fd62, %fd61;
	selp.f64 	%fd63, 0d3FF0000000000000, %fd62, %p25;
	mad.lo.s64 	%rd70, %rd19, %rd6, %rd13;
	mad.lo.s64 	%rd71, %rd70, %rd5, %rd16;
	shl.b64 	%rd72, %rd71, 2;
	add.s64 	%rd73, %rd1, %rd72;
	ld.global.f32 	%f61, [%rd73];
	ld.global.f32 	%f62, [%rd8];
	sub.f32 	%f63, %f61, %f62;
	cvt.f64.f32 	%fd64, %f63;
	mul.f64 	%fd65, %fd63, %fd64;
	fma.rn.f64 	%fd66, %fd65, %fd64, %fd57;
	cvt.rn.f32.f64 	%f90, %fd66;
	cvt.f64.f32 	%fd67, %f91;
	ld.global.f32 	%f64, [%rd9];
	sub.f32 	%f65, %f61, %f64;
	cvt.f64.f32 	%fd68, %f65;
	mul.f64 	%fd69, %fd63, %fd68;
	fma.rn.f64 	%fd70, %fd69, %fd68, %fd67;
	cvt.rn.f32.f64 	%f91, %fd70;
$L__BB0_19:
	@%p2 bra 	$L__BB0_22;
	add.s32 	%r45, %r49, 1;
	cvt.s64.s32 	%rd74, %r45;
	add.s64 	%rd20, %rd74, %rd4;
	setp.ge.u64 	%p26, %rd20, %rd7;
	@%p26 bra 	$L__BB0_22;
	setp.eq.s32 	%p27, %r28, 0;
	cvt.f64.f32 	%fd71, %f90;
	{ // callseq 5, 0
	.param .b64 param0;
	st.param.f64 	[param0], %fd1;
	.param .b64 retval0;
	call.uni (retval0), 
	__internal_accurate_pow, 
	(
	param0
	);
	ld.param.f64 	%fd72, [retval0];
	} // callseq 5
	neg.f64 	%fd74, %fd72;
	selp.f64 	%fd75, %fd74, %fd72, %p1;
	rcp.rn.f64 	%fd76, %fd75;
	selp.f64 	%fd77, 0d3FF0000000000000, %fd76, %p27;
	mad.lo.s64 	%rd75, %rd20, %rd6, %rd13;
	mad.lo.s64 	%rd76, %rd75, %rd5, %rd16;
	shl.b64 	%rd77, %rd76, 2;
	add.s64 	%rd78, %rd1, %rd77;
	ld.global.f32 	%f66, [%rd78];
	ld.global.f32 	%f67, [%rd8];
	sub.f32 	%f68, %f66, %f67;
	cvt.f64.f32 	%fd78, %f68;
	mul.f64 	%fd79, %fd77, %fd78;
	fma.rn.f64 	%fd80, %fd79, %fd78, %fd71;
	cvt.rn.f32.f64 	%f90, %fd80;
	cvt.f64.f32 	%fd81, %f91;
	ld.global.f32 	%f69, [%rd9];
	sub.f32 	%f70, %f66, %f69;
	cvt.f64.f32 	%fd82, %f70;
	mul.f64 	%fd83, %fd77, %fd82;
	fma.rn.f64 	%fd84, %fd83, %fd82, %fd81;
	cvt.rn.f32.f64 	%f91, %fd84;
$L__BB0_22:
	@%p2 bra 	$L__BB0_25;
	setp.ge.u64 	%p28, %rd17, %rd7;
	@%p28 bra 	$L__BB0_25;
	setp.eq.s32 	%p29, %r28, 0;
	cvt.f64.f32 	%fd85, %f90;
	{ // callseq 6, 0
	.param .b64 param0;
	st.param.f64 	[param0], %fd1;
	.param .b64 retval0;
	call.uni (retval0), 
	__internal_accurate_pow, 
	(
	param0
	);
	ld.param.f64 	%fd86, [retval0];
	} // callseq 6
	neg.f64 	%fd88, %fd86;
	selp.f64 	%fd89, %fd88, %fd86, %p1;
	rcp.rn.f64 	%fd90, %fd89;
	selp.f64 	%fd91, 0d3FF0000000000000, %fd90, %p29;
	mad.lo.s64 	%rd79, %rd6, %rd17, %rd15;
	mad.lo.s64 	%rd80, %rd5, %rd79, %rd16;
	shl.b64 	%rd81, %rd80, 2;
	add.s64 	%rd82, %rd1, %rd81;
	ld.global.f32 	%f71, [%rd82];
	ld.global.f32 	%f72, [%rd8];
	sub.f32 	%f73, %f71, %f72;
	cvt.f64.f32 	%fd92, %f73;
	mul.f64 	%fd93, %fd91, %fd92;
	fma.rn.f64 	%fd94, %fd93, %fd92, %fd85;
	cvt.rn.f32.f64 	%f90, %fd94;
	cvt.f64.f32 	%fd95, %f91;
	ld.global.f32 	%f74, [%rd9];
	sub.f32 	%f75, %f71, %f74;
	cvt.f64.f32 	%fd96, %f75;
	mul.f64 	%fd97, %fd91, %fd96;
	fma.rn.f64 	%fd98, %fd97, %fd96, %fd95;
	cvt.rn.f32.f64 	%f91, %fd98;
$L__BB0_25:
	add.s32 	%r51, %r51, 4;
	add.s32 	%r50, %r50, 4;
	add.s32 	%r49, %r49, 4;
	setp.ne.s32 	%p30, %r51, 1;
	@%p30 bra 	$L__BB0_13;
$L__BB0_26:
	add.s32 	%r24, %r47, 1;
	setp.ne.s32 	%p31, %r47, %r28;
	mov.u32 	%r47, %r24;
	@%p31 bra 	$L__BB0_4;
	add.s32 	%r25, %r46, 1;
	setp.ne.s32 	%p32, %r46, %r28;
	mov.u32 	%r46, %r25;
	@%p32 bra 	$L__BB0_3;
$L__BB0_28:
	cvt.s64.s32 	%rd83, %r26;
	mad.lo.s64 	%rd84, %rd83, %rd4, %rd2;
	mad.lo.s64 	%rd85, %rd84, %rd5, %rd3;
	cvta.to.global.u64 	%rd86, %rd21;
	shl.b64 	%rd87, %rd85, 2;
	add.s64 	%rd88, %rd86, %rd87;
	st.global.f32 	[%rd88], %f90;
	cvta.to.global.u64 	%rd89, %rd22;
	add.s64 	%rd90, %rd89, %rd87;
	st.global.f32 	[%rd90], %f91;
$L__BB0_29:
	ret;

}
	// .globl	_Z16gradient_dx_cudaPfS_iii
.visible .entry _Z16gradient_dx_cudaPfS_iii(
	.param .u64 .ptr .align 1 _Z16gradient_dx_cudaPfS_iii_param_0,
	.param .u64 .ptr .align 1 _Z16gradient_dx_cudaPfS_iii_param_1,
	.param .u32 _Z16gradient_dx_cudaPfS_iii_param_2,
	.param .u32 _Z16gradient_dx_cudaPfS_iii_param_3,
	.param .u32 _Z16gradient_dx_cudaPfS_iii_param_4
)
{
	.reg .pred 	%p<7>;
	.reg .b32 	%r<17>;
	.reg .b32 	%f<4>;
	.reg .b64 	%rd<22>;
	.reg .b64 	%fd<5>;

	ld.param.u64 	%rd3, [_Z16gradient_dx_cudaPfS_iii_param_0];
	ld.param.u64 	%rd4, [_Z16gradient_dx_cudaPfS_iii_param_1];
	ld.param.u32 	%r3, [_Z16gradient_dx_cudaPfS_iii_param_2];
	ld.param.u32 	%r4, [_Z16gradient_dx_cudaPfS_iii_param_3];
	ld.param.u32 	%r5, [_Z16gradient_dx_cudaPfS_iii_param_4];
	mov.u32 	%r6, %ntid.y;
	mov.u32 	%r7, %ctaid.y;
	mov.u32 	%r8, %tid.y;
	mad.lo.s32 	%r1, %r6, %r7, %r8;
	mov.u32 	%r9, %ntid.x;
	mov.u32 	%r10, %ctaid.x;
	mov.u32 	%r11, %tid.x;
	mad.lo.s32 	%r12, %r9, %r10, %r11;
	cvt.u64.u32 	%rd1, %r12;
	mov.u32 	%r13, %ntid.z;
	mov.u32 	%r14, %ctaid.z;
	mov.u32 	%r15, %tid.z;
	mad.lo.s32 	%r2, %r13, %r14, %r15;
	setp.ge.u32 	%p1, %r1, %r4;
	cvt.s64.s32 	%rd2, %r3;
	setp.ge.u64 	%p2, %rd1, %rd2;
	or.pred  	%p3, %p1, %p2;
	setp.ge.u32 	%p4, %r2, %r5;
	or.pred  	%p5, %p3, %p4;
	@%p5 bra 	$L__BB1_2;
	cvta.to.global.u64 	%rd5, %rd3;
	cvta.to.global.u64 	%rd6, %rd4;
	cvt.u64.u32 	%rd7, %r2;
	cvt.u64.u32 	%rd8, %r1;
	add.s64 	%rd9, %rd1, 1;
	setp.lt.u64 	%p6, %rd9, %rd2;
	add.s32 	%r16, %r3, -1;
	cvt.s64.s32 	%rd10, %r16;
	selp.b64 	%rd11, %rd9, %rd10, %p6;
	cvt.s64.s32 	%rd12, %r4;
	mad.lo.s64 	%rd13, %rd12, %rd7, %rd8;
	mul.lo.s64 	%rd14, %rd13, %rd2;
	add.s64 	%rd15, %rd14, %rd1;
	shl.b64 	%rd16, %rd15, 2;
	add.s64 	%rd17, %rd5, %rd16;
	ld.global.f32 	%f1, [%rd17+-4];
	cvt.f64.f32 	%fd1, %f1;
	add.s64 	%rd18, %rd14, %rd11;
	shl.b64 	%rd19, %rd18, 2;
	add.s64 	%rd20, %rd5, %rd19;
	ld.global.f32 	%f2, [%rd20];
	cvt.f64.f32 	%fd2, %f2;
	sub.f64 	%fd3, %fd2, %fd1;
	mul.f64 	%fd4, %fd3, 0d3FE0000000000000;
	cvt.rn.f32.f64 	%f3, %fd4;
	add.s64 	%rd21, %rd6, %rd16;
	st.global.f32 	[%rd21], %f3;
$L__BB1_2:
	ret;

}
	// .globl	_Z16gradient_dy_cudaPfS_iii
.visible .entry _Z16gradient_dy_cudaPfS_iii(
	.param .u64 .ptr .align 1 _Z16gradient_dy_cudaPfS_iii_param_0,
	.param .u64 .ptr .align 1 _Z16gradient_dy_cudaPfS_iii_param_1,
	.param .u32 _Z16gradient_dy_cudaPfS_iii_param_2,
	.param .u32 _Z16gradient_dy_cudaPfS_iii_param_3,
	.param .u32 _Z16gradient_dy_cudaPfS_iii_param_4
)
{
	.reg .pred 	%p<8>;
	.reg .b32 	%r<33>;
	.reg .b32 	%f<5>;
	.reg .b64 	%rd<11>;

	ld.param.u64 	%rd1, [_Z16gradient_dy_cudaPfS_iii_param_0];
	ld.param.u64 	%rd2, [_Z16gradient_dy_cudaPfS_iii_param_1];
	ld.param.u32 	%r8, [_Z16gradient_dy_cudaPfS_iii_param_2];
	ld.param.u32 	%r9, [_Z16gradient_dy_cudaPfS_iii_param_3];
	ld.param.u32 	%r10, [_Z16gradient_dy_cudaPfS_iii_param_4];
	mov.u32 	%r11, %ntid.y;
	mov.u32 	%r12, %ctaid.y;
	mov.u32 	%r13, %tid.y;
	mad.lo.s32 	%r1, %r11, %r12, %r13;
	mov.u32 	%r14, %ntid.x;
	mov.u32 	%r15, %ctaid.x;
	mov.u32 	%r16, %tid.x;
	mad.lo.s32 	%r2, %r14, %r15, %r16;
	mov.u32 	%r17, %ntid.z;
	mov.u32 	%r18, %ctaid.z;
	mov.u32 	%r19, %tid.z;
	mad.lo.s32 	%r3, %r17, %r18, %r19;
	setp.ge.s32 	%p1, %r1, %r9;
	setp.ge.s32 	%p2, %r2, %r8;
	or.pred  	%p3, %p2, %p1;
	setp.ge.s32 	%p4, %r3, %r10;
	or.pred  	%p5, %p3, %p4;
	@%p5 bra 	$L__BB2_4;
	setp.eq.s32 	%p6, %r1, 0;
	mov.b32 	%r32, 1;
	mov.b32 	%r31, 0;
	@%p6 bra 	$L__BB2_3;
	add.s32 	%r22, %r1, -1;
	add.s32 	%r23, %r1, 1;
	setp.lt.u32 	%p7, %r23, %r9;
	add.s32 	%r24, %r9, -1;
	add.s32 	%r25, %r9, -2;
	selp.b32 	%r31, %r22, %r25, %p7;
	selp.b32 	%r32, %r23, %r24, %p7;
$L__BB2_3:
	cvta.to.global.u64 	%rd3, %rd1;
	mul.lo.s32 	%r26, %r8, %r3;
	mad.lo.s32 	%r27, %r26, %r9, %r2;
	mad.lo.s32 	%r28, %r32, %r8, %r27;
	mul.wide.s32 	%rd4, %r28, 4;
	add.s64 	%rd5, %rd3, %rd4;
	ld.global.f32 	%f1, [%rd5];
	mad.lo.s32 	%r29, %r31, %r8, %r27;
	mul.wide.s32 	%rd6, %r29, 4;
	add.s64 	%rd7, %rd3, %rd6;
	ld.global.f32 	%f2, [%rd7];
	sub.f32 	%f3, %f1, %f2;
	mul.f32 	%f4, %f3, 0f3F000000;
	mad.lo.s32 	%r30, %r8, %r1, %r27;
	cvta.to.global.u64 	%rd8, %rd2;
	mul.wide.s32 	%rd9, %r30, 4;
	add.s64 	%rd10, %rd8, %rd9;
	st.global.f32 	[%rd10], %f4;
$L__BB2_4:
	ret;

}
	// .globl	_Z16gradient_dz_cudaPfS_iii
.visible .entry _Z16gradient_dz_cudaPfS_iii(
	.param .u64 .ptr .align 1 _Z16gradient_dz_cudaPfS_iii_param_0,
	.param .u64 .ptr .align 1 _Z16gradient_dz_cudaPfS_iii_param_1,
	.param .u32 _Z16gradient_dz_cudaPfS_iii_param_2,
	.param .u32 _Z16gradient_dz_cudaPfS_iii_param_3,
	.param .u32 _Z16gradient_dz_cudaPfS_iii_param_4
)
{
	.reg .pred 	%p<8>;
	.reg .b32 	%r<16>;
	.reg .b32 	%f<4>;
	.reg .b64 	%rd<27>;
	.reg .b64 	%fd<5>;

	ld.param.u64 	%rd3, [_Z16gradient_dz_cudaPfS_iii_param_0];
	ld.param.u64 	%rd4, [_Z16gradient_dz_cudaPfS_iii_param_1];
	ld.param.s32 	%rd2, [_Z16gradient_dz_cudaPfS_iii_param_2];
	ld.param.u32 	%r3, [_Z16gradient_dz_cudaPfS_iii_param_3];
	ld.param.u32 	%r4, [_Z16gradient_dz_cudaPfS_iii_param_4];
	mov.u32 	%r5, %ntid.y;
	mov.u32 	%r6, %ctaid.y;
	mov.u32 	%r7, %tid.y;
	mad.lo.s32 	%r1, %r5, %r6, %r7;
	mov.u32 	%r8, %ntid.x;
	mov.u32 	%r9, %ctaid.x;
	mov.u32 	%r10, %tid.x;
	mad.lo.s32 	%r11, %r8, %r9, %r10;
	cvt.u64.u32 	%rd1, %r11;
	mov.u32 	%r12, %ntid.z;
	mov.u32 	%r13, %ctaid.z;
	mov.u32 	%r14, %tid.z;
	mad.lo.s32 	%r2, %r12, %r13, %r14;
	setp.ge.u32 	%p1, %r1, %r3;
	setp.ge.u64 	%p2, %rd1, %rd2;
	or.pred  	%p3, %p1, %p2;
	setp.ge.u32 	%p4, %r2, %r4;
	or.pred  	%p5, %p3, %p4;
	@%p5 bra 	$L__BB3_2;
	cvta.to.global.u64 	%rd5, %rd3;
	cvta.to.global.u64 	%rd6, %rd4;
	cvt.u64.u32 	%rd7, %r2;
	cvt.u64.u32 	%rd8, %r1;
	setp.eq.s32 	%p6, %r2, 0;
	add.s64 	%rd9, %rd7, -1;
	selp.b64 	%rd10, 0, %rd9, %p6;
	add.s32 	%r15, %r4, -1;
	setp.lt.u32 	%p7, %r2, %r15;
	add.s64 	%rd11, %rd7, 1;
	cvt.s64.s32 	%rd12, %r15;
	selp.b64 	%rd13, %rd11, %rd12, %p7;
	cvt.s64.s32 	%rd14, %r3;
	mul.lo.s64 	%rd15, %rd10, %rd2;
	mad.lo.s64 	%rd16, %rd2, %rd8, %rd1;
	mad.lo.s64 	%rd17, %rd15, %rd14, %rd16;
	shl.b64 	%rd18, %rd17, 2;
	add.s64 	%rd19, %rd5, %rd18;
	ld.global.f32 	%f1, [%rd19];
	cvt.f64.f32 	%fd1, %f1;
	mul.lo.s64 	%rd20, %rd14, %rd2;
	mad.lo.s64 	%rd21, %rd20, %rd13, %rd16;
	shl.b64 	%rd22, %rd21, 2;
	add.s64 	%rd23, %rd5, %rd22;
	ld.global.f32 	%f2, [%rd23];
	cvt.f64.f32 	%fd2, %f2;
	sub.f64 	%fd3, %fd2, %fd1;
	mul.f64 	%fd4, %fd3, 0d3FE0000000000000;
	cvt.rn.f32.f64 	%f3, %fd4;
	mad.lo.s64 	%rd24, %rd20, %rd7, %rd16;
	shl.b64 	%rd25, %rd24, 2;
	add.s64 	%rd26, %rd6, %rd25;
	st.global.f32 	[%rd26], %f3;
$L__BB3_2:
	ret;

}
	// .globl	_Z13division_gradPfS_S_iii
.visible .entry _Z13division_gradPfS_S_iii(
	.param .u64 .ptr .align 1 _Z13division_gradPfS_S_iii_param_0,
	.param .u64 .ptr .align 1 _Z13division_gradPfS_S_iii_param_1,
	.param .u64 .ptr .align 1 _Z13division_gradPfS_S_iii_param_2,
	.param .u32 _Z13division_gradPfS_S_iii_param_3,
	.param .u32 _Z13division_gradPfS_S_iii_param_4,
	.param .u32 _Z13division_gradPfS_S_iii_param_5
)
{
	.reg .pred 	%p<6>;
	.reg .b32 	%r<15>;
	.reg .b32 	%f<4>;
	.reg .b64 	%rd<18>;
	.reg .b64 	%fd<5>;

	ld.param.u64 	%rd3, [_Z13division_gradPfS_S_iii_param_0];
	ld.param.u64 	%rd4, [_Z13division_gradPfS_S_iii_param_1];
	ld.param.u64 	%rd5, [_Z13division_gradPfS_S_iii_param_2];
	ld.param.s32 	%rd2, [_Z13division_gradPfS_S_iii_param_3];
	ld.param.u32 	%r4, [_Z13division_gradPfS_S_iii_param_4];
	ld.param.u32 	%r3, [_Z13division_gradPfS_S_iii_param_5];
	mov.u32 	%r5, %ntid.y;
	mov.u32 	%r6, %ctaid.y;
	mov.u32 	%r7, %tid.y;
	mad.lo.s32 	%r1, %r5, %r6, %r7;
	mov.u32 	%r8, %ntid.x;
	mov.u32 	%r9, %ctaid.x;
	mov.u32 	%r10, %tid.x;
	mad.lo.s32 	%r11, %r8, %r9, %r10;
	cvt.u64.u32 	%rd1, %r11;
	mov.u32 	%r12, %ntid.z;
	mov.u32 	%r13, %ctaid.z;
	mov.u32 	%r14, %tid.z;
	mad.lo.s32 	%r2, %r12, %r13, %r14;
	setp.ge.u32 	%p1, %r1, %r4;
	setp.ge.u64 	%p2, %rd1, %rd2;
	or.pred  	%p3, %p1, %p2;
	setp.ge.u32 	%p4, %r2, %r3;
	or.pred  	%p5, %p3, %p4;
	@%p5 bra 	$L__BB4_2;
	cvta.to.global.u64 	%rd6, %rd4;
	cvta.to.global.u64 	%rd7, %rd5;
	cvta.to.global.u64 	%rd8, %rd3;
	cvt.u64.u32 	%rd9, %r2;
	cvt.u64.u32 	%rd10, %r1;
	cvt.s64.s32 	%rd11, %r3;
	mad.lo.s64 	%rd12, %rd2, %rd10, %rd1;
	mad.lo.s64 	%rd13, %rd12, %rd11, %rd9;
	shl.b64 	%rd14, %rd13, 2;
	add.s64 	%rd15, %rd6, %rd14;
	ld.global.f32 	%f1, [%rd15];
	add.s64 	%rd16, %rd7, %rd14;
	ld.global.f32 	%f2, [%rd16];
	cvt.f64.f32 	%fd1, %f1;
	cvt.f64.f32 	%fd2, %f2;
	add.f64 	%fd3, %fd2, 0d3EB0C6F7A0B5ED8D;
	div.rn.f64 	%fd4, %fd1, %fd3;
	cvt.rn.f32.f64 	%f3, %fd4;
	add.s64 	%rd17, %rd8, %rd14;
	st.global.f32 	[%rd17], %f3;
$L__BB4_2:
	ret;

}
	// .globl	_Z8divisionPfS_S_iii
.visible .entry _Z8divisionPfS_S_iii(
	.param .u64 .ptr .align 1 _Z8divisionPfS_S_iii_param_0,
	.param .u64 .ptr .align 1 _Z8divisionPfS_S_iii_param_1,
	.param .u64 .ptr .align 1 _Z8divisionPfS_S_iii_param_2,
	.param .u32 _Z8divisionPfS_S_iii_param_3,
	.param .u32 _Z8divisionPfS_S_iii_param_4,
	.param .u32 _Z8divisionPfS_S_iii_param_5
)
{
	.reg .pred 	%p<6>;
	.reg .b32 	%r<15>;
	.reg .b32 	%f<4>;
	.reg .b64 	%rd<18>;

	ld.param.u64 	%rd3, [_Z8divisionPfS_S_iii_param_0];
	ld.param.u64 	%rd4, [_Z8divisionPfS_S_iii_param_1];
	ld.param.u64 	%rd5, [_Z8divisionPfS_S_iii_param_2];
	ld.param.s32 	%rd2, [_Z8divisionPfS_S_iii_param_3];
	ld.param.u32 	%r4, [_Z8divisionPfS_S_iii_param_4];
	ld.param.u32 	%r3, [_Z8divisionPfS_S_iii_param_5];
	mov.u32 	%r5, %ntid.y;
	mov.u32 	%r6, %ctaid.y;
	mov.u32 	%r7, %tid.y;
	mad.lo.s32 	%r1, %r5, %r6, %r7;
	mov.u32 	%r8, %ntid.x;
	mov.u32 	%r9, %ctaid.x;
	mov.u32 	%r10, %tid.x;
	mad.lo.s32 	%r11, %r8, %r9, %r10;
	cvt.u64.u32 	%rd1, %r11;
	mov.u32 	%r12, %ntid.z;
	mov.u32 	%r13, %ctaid.z;
	mov.u32 	%r14, %tid.z;
	mad.lo.s32 	%r2, %r12, %r13, %r14;
	setp.ge.u32 	%p1, %r1, %r4;
	setp.ge.u64 	%p2, %rd1, %rd2;
	or.pred  	%p3, %p1, %p2;
	setp.ge.u32 	%p4, %r2, %r3;
	or.pred  	%p5, %p3, %p4;
	@%p5 bra 	$L__BB5_2;
	cvta.to.global.u64 	%rd6, %rd4;
	cvta.to.global.u64 	%rd7, %rd5;
	cvta.to.global.u64 	%rd8, %rd3;
	cvt.u64.u32 	%rd9, %r2;
	cvt.u64.u32 	%rd10, %r1;
	cvt.s64.s32 	%rd11, %r3;
	mad.lo.s64 	%rd12, %rd2, %rd10, %rd1;
	mad.lo.s64 	%rd13, %rd12, %rd11, %rd9;
	shl.b64 	%rd14, %rd13, 2;
	add.s64 	%rd15, %rd6, %rd14;
	ld.global.f32 	%f1, [%rd15];
	add.s64 	%rd16, %rd7, %rd14;
	ld.global.f32 	%f2, [%rd16];
	div.rn.f32 	%f3, %f1, %f2;
	add.s64 	%rd17, %rd8, %rd14;
	st.global.f32 	[%rd17], %f3;
$L__BB5_2:
	ret;

}
	// .globl	_Z14multiplicationPfS_S_iii
.visible .entry _Z14multiplicationPfS_S_iii(
	.param .u64 .ptr .align 1 _Z14multiplicationPfS_S_iii_param_0,
	.param .u64 .ptr .align 1 _Z14multiplicationPfS_S_iii_param_1,
	.param .u64 .ptr .align 1 _Z14multiplicationPfS_S_iii_param_2,
	.param .u32 _Z14multiplicationPfS_S_iii_param_3,
	.param .u32 _Z14multiplicationPfS_S_iii_param_4,
	.param .u32 _Z14multiplicationPfS_S_iii_param_5
)
{
	.reg .pred 	%p<6>;
	.reg .b32 	%r<15>;
	.reg .b32 	%f<4>;
	.reg .b64 	%rd<18>;

	ld.param.u64 	%rd3, [_Z14multiplicationPfS_S_iii_param_0];
	ld.param.u64 	%rd4, [_Z14multiplicationPfS_S_iii_param_1];
	ld.param.u64 	%rd5, [_Z14multiplicationPfS_S_iii_param_2];
	ld.param.s32 	%rd2, [_Z14multiplicationPfS_S_iii_param_3];
	ld.param.u32 	%r4, [_Z14multiplicationPfS_S_iii_param_4];
	ld.param.u32 	%r3, [_Z14multiplicationPfS_S_iii_param_5];
	mov.u32 	%r5, %ntid.y;
	mov.u32 	%r6, %ctaid.y;
	mov.u32 	%r7, %tid.y;
	mad.lo.s32 	%r1, %r5, %r6, %r7;
	mov.u32 	%r8, %ntid.x;
	mov.u32 	%r9, %ctaid.x;
	mov.u32 	%r10, %tid.x;
	mad.lo.s32 	%r11, %r8, %r9, %r10;
	cvt.u64.u32 	%rd1, %r11;
	mov.u32 	%r12, %ntid.z;
	mov.u32 	%r13, %ctaid.z;
	mov.u32 	%r14, %tid.z;
	mad.lo.s32 	%r2, %r12, %r13, %r14;
	setp.ge.u32 	%p1, %r1, %r4;
	setp.ge.u64 	%p2, %rd1, %rd2;
	or.pred  	%p3, %p1, %p2;
	setp.ge.u32 	%p4, %r2, %r3;
	or.pred  	%p5, %p3, %p4;
	@%p5 bra 	$L__BB6_2;
	cvta.to.global.u64 	%rd6, %rd4;
	cvta.to.global.u64 	%rd7, %rd5;
	cvta.to.global.u64 	%rd8, %rd3;
	cvt.u64.u32 	%rd9, %r2;
	cvt.u64.u32 	%rd10, %r1;
	cvt.s64.s32 	%rd11, %r3;
	mad.lo.s64 	%rd12, %rd2, %rd10, %rd1;
	mad.lo.s64 	%rd13, %rd12, %rd11, %rd9;
	shl.b64 	%rd14, %rd13, 2;
	add.s64 	%rd15, %rd6, %rd14;
	ld.global.f32 	%f1, [%rd15];
	add.s64 	%rd16, %rd7, %rd14;
	ld.global.f32 	%f2, [%rd16];
	mul.f32 	%f3, %f1, %f2;
	add.s64 	%rd17, %rd8, %rd14;
	st.global.f32 	[%rd17], %f3;
$L__BB6_2:
	ret;

}
	// .globl	_Z4plusPfS_S_S_iii
.visible .entry _Z4plusPfS_S_S_iii(
	.param .u64 .ptr .align 1 _Z4plusPfS_S_S_iii_param_0,
	.param .u64 .ptr .align 1 _Z4plusPfS_S_S_iii_param_1,
	.param .u64 .ptr .align 1 _Z4plusPfS_S_S_iii_param_2,
	.param .u64 .ptr .align 1 _Z4plusPfS_S_S_iii_param_3,
	.param .u32 _Z4plusPfS_S_S_iii_param_4,
	.param .u32 _Z4plusPfS_S_S_iii_param_5,
	.param .u32 _Z4plusPfS_S_S_iii_param_6
)
{
	.reg .pred 	%p<6>;
	.reg .b32 	%r<15>;
	.reg .b32 	%f<6>;
	.reg .b64 	%rd<21>;

	ld.param.u64 	%rd3, [_Z4plusPfS_S_S_iii_param_0];
	ld.param.u64 	%rd4, [_Z4plusPfS_S_S_iii_param_1];
	ld.param.u64 	%rd5, [_Z4plusPfS_S_S_iii_param_2];
	ld.param.u64 	%rd6, [_Z4plusPfS_S_S_iii_param_3];
	ld.param.s32 	%rd2, [_Z4plusPfS_S_S_iii_param_4];
	ld.param.u32 	%r4, [_Z4plusPfS_S_S_iii_param_5];
	ld.param.u32 	%r3, [_Z4plusPfS_S_S_iii_param_6];
	mov.u32 	%r5, %ntid.y;
	mov.u32 	%r6, %ctaid.y;
	mov.u32 	%r7, %tid.y;
	mad.lo.s32 	%r1, %r5, %r6, %r7;
	mov.u32 	%r8, %ntid.x;
	mov.u32 	%r9, %ctaid.x;
	mov.u32 	%r10, %tid.x;
	mad.lo.s32 	%r11, %r8, %r9, %r10;
	cvt.u64.u32 	%rd1, %r11;
	mov.u32 	%r12, %ntid.z;
	mov.u32 	%r13, %ctaid.z;
	mov.u32 	%r14, %tid.z;
	mad.lo.s32 	%r2, %r12, %r13, %r14;
	setp.ge.u32 	%p1, %r1, %r4;
	setp.ge.u64 	%p2, %rd1, %rd2;
	or.pred  	%p3, %p1, %p2;
	setp.ge.u32 	%p4, %r2, %r3;
	or.pred  	%p5, %p3, %p4;
	@%p5 bra 	$L__BB7_2;
	cvta.to.global.u64 	%rd7, %rd4;
	cvta.to.global.u64 	%rd8, %rd5;
	cvta.to.global.u64 	%rd9, %rd6;
	cvta.to.global.u64 	%rd10, %rd3;
	cvt.u64.u32 	%rd11, %r2;
	cvt.u64.u32 	%rd12, %r1;
	cvt.s64.s32 	%rd13, %r3;
	mad.lo.s64 	%rd14, %rd2, %rd12, %rd1;
	mad.lo.s64 	%rd15, %rd14, %rd13, %rd11;
	shl.b64 	%rd16, %rd15, 2;
	add.s64 	%rd17, %rd7, %rd16;
	ld.global.f32 	%f1, [%rd17];
	add.s64 	%rd18, %rd8, %rd16;
	ld.global.f32 	%f2, [%rd18];
	add.s64 	%rd19, %rd9, %rd16;
	ld.global.f32 	%f3, [%rd19];
	add.f32 	%f4, %f1, %f2;
	add.f32 	%f5, %f4, %f3;
	add.s64 	%rd20, %rd10, %rd16;
	st.global.f32 	[%rd20], %f5;
$L__BB7_2:
	ret;

}
	// .globl	_Z9heavisidePfS_iii
.visible .entry _Z9heavisidePfS_iii(
	.param .u64 .ptr .align 1 _Z9heavisidePfS_iii_param_0,
	.param .u64 .ptr .align 1 _Z9heavisidePfS_iii_param_1,
	.param .u32 _Z9heavisidePfS_iii_param_2,
	.param .u32 _Z9heavisidePfS_iii_param_3,
	.param .u32 _Z9heavisidePfS_iii_param_4
)
{
	.reg .pred 	%p<8>;
	.reg .b32 	%r<15>;
	.reg .b32 	%f<22>;
	.reg .b64 	%rd<15>;
	.reg .b64 	%fd<4>;

	ld.param.u64 	%rd3, [_Z9heavisidePfS_iii_param_0];
	ld.param.u64 	%rd4, [_Z9heavisidePfS_iii_param_1];
	ld.param.s32 	%rd2, [_Z9heavisidePfS_iii_param_2];
	ld.param.u32 	%r4, [_Z9heavisidePfS_iii_param_3];
	ld.param.u32 	%r3, [_Z9heavisidePfS_iii_param_4];
	mov.u32 	%r5, %ntid.y;
	mov.u32 	%r6, %ctaid.y;
	mov.u32 	%r7, %tid.y;
	mad.lo.s32 	%r1, %r5, %r6, %r7;
	mov.u32 	%r8, %ntid.x;
	mov.u32 	%r9, %ctaid.x;
	mov.u32 	%r10, %tid.x;
	mad.lo.s32 	%r11, %r8, %r9, %r10;
	cvt.u64.u32 	%rd1, %r11;
	mov.u32 	%r12, %ntid.z;
	mov.u32 	%r13, %ctaid.z;
	mov.u32 	%r14, %tid.z;
	mad.lo.s32 	%r2, %r12, %r13, %r14;
	setp.ge.u32 	%p1, %r1, %r4;
	setp.ge.u64 	%p2, %rd1, %rd2;
	or.pred  	%p3, %p1, %p2;
	setp.ge.u32 	%p4, %r2, %r3;
	or.pred  	%p5, %p3, %p4;
	@%p5 bra 	$L__BB8_2;
	cvta.to.global.u64 	%rd5, %rd4;
	cvta.to.global.u64 	%rd6, %rd3;
	cvt.u64.u32 	%rd7, %r2;
	cvt.u64.u32 	%rd8, %r1;
	cvt.s64.s32 	%rd9, %r3;
	mad.lo.s64 	%rd10, %rd2, %rd8, %rd1;
	mad.lo.s64 	%rd11, %rd10, %rd9, %rd7;
	shl.b64 	%rd12, %rd11, 2;
	add.s64 	%rd13, %rd5, %rd12;
	ld.global.f32 	%f1, [%rd13];
	div.rn.f32 	%f2, %f1, 0f3E4CCCCD;
	abs.f32 	%f3, %f2;
	setp.gt.f32 	%p6, %f3, 0f3F800000;
	rcp.approx.ftz.f32 	%f4, %f3;
	selp.f32 	%f5, %f4, %f3, %p6;
	mul.f32 	%f6, %f5, %f5;
	fma.rn.f32 	%f7, %f6, 0f3B2090AA, 0fBC6BE14F;
	fma.rn.f32 	%f8, %f7, %f6, 0f3D23397E;
	fma.rn.f32 	%f9, %f8, %f6, 0fBD948A7A;
	fma.rn.f32 	%f10, %f9, %f6, 0f3DD76B21;
	fma.rn.f32 	%f11, %f10, %f6, 0fBE111E88;
	fma.rn.f32 	%f12, %f11, %f6, 0f3E4CAF60;
	fma.rn.f32 	%f13, %f12, %f6, 0fBEAAAA27;
	mul.f32 	%f14, %f6, %f13;
	fma.rn.f32 	%f15, %f14, %f5, %f5;
	neg.f32 	%f16, %f15;
	fma.rn.f32 	%f17, 0f3F6EE581, 0f3FD774EB, %f16;
	selp.f32 	%f18, %f17, %f15, %p6;
	setp.num.f32 	%p7, %f3, %f3;
	copysign.f32 	%f19, %f2, %f18;
	selp.f32 	%f20, %f19, %f18, %p7;
	cvt.f64.f32 	%fd1, %f20;
	fma.rn.f64 	%fd2, %fd1, 0d3FE45F306DC9C883, 0d3FF0000000000000;
	mul.f64 	%fd3, %fd2, 0d3FE0000000000000;
	cvt.rn.f32.f64 	%f21, %fd3;
	add.s64 	%rd14, %rd6, %rd12;
	st.global.f32 	[%rd14], %f21;
$L__BB8_2:
	ret;

}
	// .globl	_Z14deri_heavisidePfS_iii
.visible .entry _Z14deri_heavisidePfS_iii(
	.param .u64 .ptr .align 1 _Z14deri_heavisidePfS_iii_param_0,
	.param .u64 .ptr .align 1 _Z14deri_heavisidePfS_iii_param_1,
	.param .u32 _Z14deri_heavisidePfS_iii_param_2,
	.param .u32 _Z14deri_heavisidePfS_iii_param_3,
	.param .u32 _Z14deri_heavisidePfS_iii_param_4
)
{
	.reg .pred 	%p<6>;
	.reg .b32 	%r<15>;
	.reg .b32 	%f<6>;
	.reg .b64 	%rd<15>;
	.reg .b64 	%fd<3>;

	ld.param.u64 	%rd3, [_Z14deri_heavisidePfS_iii_param_0];
	ld.param.u64 	%rd4, [_Z14deri_heavisidePfS_iii_param_1];
	ld.param.s32 	%rd2, [_Z14deri_heavisidePfS_iii_param_2];
	ld.param.u32 	%r4, [_Z14deri_heavisidePfS_iii_param_3];
	ld.param.u32 	%r3, [_Z14deri_heavisidePfS_iii_param_4];
	mov.u32 	%r5, %ntid.y;
	mov.u32 	%r6, %ctaid.y;
	mov.u32 	%r7, %tid.y;
	mad.lo.s32 	%r1, %r5, %r6, %r7;
	mov.u32 	%r8, %ntid.x;
	mov.u32 	%r9, %ctaid.x;
	mov.u32 	%r10, %tid.x;
	mad.lo.s32 	%r11, %r8, %r9, %r10;
	cvt.u64.u32 	%rd1, %r11;
	mov.u32 	%r12, %ntid.z;
	mov.u32 	%r13, %ctaid.z;
	mov.u32 	%r14, %tid.z;
	mad.lo.s32 	%r2, %r12, %r13, %r14;
	setp.ge.u32 	%p1, %r1, %r4;
	setp.ge.u64 	%p2, %rd1, %rd2;
	or.pred  	%p3, %p1, %p2;
	setp.ge.u32 	%p4, %r2, %r3;
	or.pred  	%p5, %p3, %p4;
	@%p5 bra 	$L__BB9_2;
	cvta.to.global.u64 	%rd5, %rd4;
	cvta.to.global.u64 	%rd6, %rd3;
	cvt.u64.u32 	%rd7, %r2;
	cvt.u64.u32 	%rd8, %r1;
	cvt.s64.s32 	%rd9, %r3;
	mad.lo.s64 	%rd10, %rd2, %rd8, %rd1;
	mad.lo.s64 	%rd11, %rd10, %rd9, %rd7;
	shl.b64 	%rd12, %rd11, 2;
	add.s64 	%rd13, %rd5, %rd12;
	ld.global.f32 	%f1, [%rd13];
	fma.rn.f32 	%f2, %f1, %f1, 0f3D23D70B;
	mov.f32 	%f3, 0f3E4CCCCD;
	div.rn.f32 	%f4, %f3, %f2;
	cvt.f64.f32 	%fd1, %f4;
	mul.f64 	%fd2, %fd1, 0d3FD45F306DC9C883;
	cvt.rn.f32.f64 	%f5, %fd2;
	add.s64 	%rd14, %rd6, %rd12;
	st.global.f32 	[%rd14], %f5;
$L__BB9_2:
	ret;

}
	// .globl	_Z7inversePfS_iii
.visible .entry _Z7inversePfS_iii(
	.param .u64 .ptr .align 1 _Z7inversePfS_iii_param_0,
	.param .u64 .ptr .align 1 _Z7inversePfS_iii_param_1,
	.param .u32 _Z7inversePfS_iii_param_2,
	.param .u32 _Z7inversePfS_iii_param_3,
	.param .u32 _Z7inversePfS_iii_param_4
)
{
	.reg .pred 	%p<6>;
	.reg .b32 	%r<15>;
	.reg .b32 	%f<4>;
	.reg .b64 	%rd<15>;

	ld.param.u64 	%rd3, [_Z7inversePfS_iii_param_0];
	ld.param.u64 	%rd4, [_Z7inversePfS_iii_param_1];
	ld.param.s32 	%rd2, [_Z7inversePfS_iii_param_2];
	ld.param.u32 	%r4, [_Z7inversePfS_iii_param_3];
	ld.param.u32 	%r3, [_Z7inversePfS_iii_param_4];
	mov.u32 	%r5, %ntid.y;
	mov.u32 	%r6, %ctaid.y;
	mov.u32 	%r7, %tid.y;
	mad.lo.s32 	%r1, %r5, %r6, %r7;
	mov.u32 	%r8, %ntid.x;
	mov.u32 	%r9, %ctaid.x;
	mov.u32 	%r10, %tid.x;
	mad.lo.s32 	%r11, %r8, %r9, %r10;
	cvt.u64.u32 	%rd1, %r11;
	mov.u32 	%r12, %ntid.z;
	mov.u32 	%r13, %ctaid.z;
	mov.u32 	%r14, %tid.z;
	mad.lo.s32 	%r2, %r12, %r13, %r14;
	setp.ge.u32 	%p1, %r1, %r4;
	setp.ge.u64 	%p2, %rd1, %rd2;
	or.pred  	%p3, %p1, %p2;
	setp.ge.u32 	%p4, %r2, %r3;
	or.pred  	%p5, %p3, %p4;
	@%p5 bra 	$L__BB10_2;
	cvta.to.global.u64 	%rd5, %rd4;
	cvta.to.global.u64 	%rd6, %rd3;
	cvt.u64.u32 	%rd7, %r2;
	cvt.u64.u32 	%rd8, %r1;
	cvt.s64.s32 	%rd9, %r3;
	mad.lo.s64 	%rd10, %rd2, %rd8, %rd1;
	mad.lo.s64 	%rd11, %rd10, %rd9, %rd7;
	shl.b64 	%rd12, %rd11, 2;
	add.s64 	%rd13, %rd5, %rd12;
	ld.global.f32 	%f1, [%rd13];
	mov.f32 	%f2, 0f3F800000;
	sub.f32 	%f3, %f2, %f1;
	add.s64 	%rd14, %rd6, %rd12;
	st.global.f32 	[%rd14], %f3;
$L__BB10_2:
	ret;

}
	// .globl	_Z10pad_borderPfPKfiiiiiii
.visible .entry _Z10pad_borderPfPKfiiiiiii(
	.param .u64 .ptr .align 1 _Z10pad_borderPfPKfiiiiiii_param_0,
	.param .u64 .ptr .align 1 _Z10pad_borderPfPKfiiiiiii_param_1,
	.param .u32 _Z10pad_borderPfPKfiiiiiii_param_2,
	.param .u32 _Z10pad_borderPfPKfiiiiiii_param_3,
	.param .u32 _Z10pad_borderPfPKfiiiiiii_param_4,
	.param .u32 _Z10pad_borderPfPKfiiiiiii_param_5,
	.param .u32 _Z10pad_borderPfPKfiiiiiii_param_6,
	.param .u32 _Z10pad_borderPfPKfiiiiiii_param_7,
	.param .u32 _Z10pad_borderPfPKfiiiiiii_param_8
)
{
	.reg .pred 	%p<18>;
	.reg .b32 	%r<34>;
	.reg .b32 	%f<2>;
	.reg .b64 	%rd<11>;

	ld.param.u64 	%rd3, [_Z10pad_borderPfPKfiiiiiii_param_0];
	ld.param.u64 	%rd2, [_Z10pad_borderPfPKfiiiiiii_param_1];
	ld.param.u32 	%r5, [_Z10pad_borderPfPKfiiiiiii_param_2];
	ld.param.u32 	%r6, [_Z10pad_borderPfPKfiiiiiii_param_3];
	ld.param.u32 	%r7, [_Z10pad_borderPfPKfiiiiiii_param_4];
	ld.param.u32 	%r8, [_Z10pad_borderPfPKfiiiiiii_param_5];
	ld.param.u32 	%r9, [_Z10pad_borderPfPKfiiiiiii_param_6];
	ld.param.u32 	%r11, [_Z10pad_borderPfPKfiiiiiii_param_7];
	ld.param.u32 	%r12, [_Z10pad_borderPfPKfiiiiiii_param_8];
	cvta.to.global.u64 	%rd1, %rd3;
	mov.u32 	%r13, %ntid.x;
	mov.u32 	%r14, %ctaid.x;
	mov.u32 	%r15, %tid.x;
	mad.lo.s32 	%r1, %r13, %r14, %r15;
	mov.u32 	%r16, %ntid.y;
	mov.u32 	%r17, %ctaid.y;
	mov.u32 	%r18, %tid.y;
	mad.lo.s32 	%r19, %r16, %r17, %r18;
	mov.u32 	%r20, %ntid.z;
	mov.u32 	%r21, %ctaid.z;
	mov.u32 	%r22, %tid.z;
	mad.lo.s32 	%r3, %r20, %r21, %r22;
	setp.ge.s32 	%p3, %r1, %r9;
	setp.ge.s32 	%p4, %r19, %r11;
	or.pred  	%p5, %p3, %p4;
	setp.ge.s32 	%p6, %r3, %r12;
	or.pred  	%p7, %p5, %p6;
	@%p7 bra 	$L__BB11_6;
	mad.lo.s32 	%r23, %r11, %r3, %r19;
	mad.lo.s32 	%r4, %r23, %r9, %r1;
	add.s32 	%r24, %r8, %r5;
	setp.ge.s32 	%p9, %r1, %r24;
	min.s32 	%r25, %r1, %r19;
	setp.lt.s32 	%p10, %r25, %r8;
	or.pred  	%p11, %p10, %p9;
	mov.pred 	%p17, -1;
	@%p11 bra 	$L__BB11_3;
	add.s32 	%r26, %r8, %r6;
	setp.ge.s32 	%p17, %r19, %r26;
$L__BB11_3:
	setp.ge.s32 	%p12, %r3, %r8;
	not.pred 	%p13, %p17;
	and.pred  	%p14, %p12, %p13;
	add.s32 	%r27, %r8, %r7;
	setp.lt.s32 	%p15, %r3, %r27;
	and.pred  	%p16, %p14, %p15;
	@%p16 bra 	$L__BB11_5;
	mul.wide.s32 	%rd9, %r4, 4;
	add.s64 	%rd10, %rd1, %rd9;
	mov.b32 	%r33, 1106247680;
	st.global.u32 	[%rd10], %r33;
	bra.uni 	$L__BB11_6;
$L__BB11_5:
	sub.s32 	%r28, %r1, %r8;
	sub.s32 	%r29, %r19, %r8;
	sub.s32 	%r30, %r3, %r8;
	mad.lo.s32 	%r31, %r30, %r6, %r29;
	mad.lo.s32 	%r32, %r31, %r5, %r28;
	cvta.to.global.u64 	%rd4, %rd2;
	mul.wide.s32 	%rd5, %r32, 4;
	add.s64 	%rd6, %rd4, %rd5;
	ld.global.f32 	%f1, [%rd6];
	mul.wide.s32 	%rd7, %r4, 4;
	add.s64 	%rd8, %rd1, %rd7;
	st.global.f32 	[%rd8], %f1;
$L__BB11_6:
	ret;

}
	// .globl	_Z9Final_phiPfS_S_S_S_S_S_ffffiii
.visible .entry _Z9Final_phiPfS_S_S_S_S_S_ffffiii(
	.param .u64 .ptr .align 1 _Z9Final_phiPfS_S_S_S_S_S_ffffiii_param_0,
	.param .u64 .ptr .align 1 _Z9Final_phiPfS_S_S_S_S_S_ffffiii_param_1,
	.param .u64 .ptr .align 1 _Z9Final_phiPfS_S_S_S_S_S_ffffiii_param_2,
	.param .u64 .ptr .align 1 _Z9Final_phiPfS_S_S_S_S_S_ffffiii_param_3,
	.param .u64 .ptr .align 1 _Z9Final_phiPfS_S_S_S_S_S_ffffiii_param_4,
	.param .u64 .ptr .align 1 _Z9Final_phiPfS_S_S_S_S_S_ffffiii_param_5,
	.param .u64 .ptr .align 1 _Z9Final_phiPfS_S_S_S_S_S_ffffiii_param_6,
	.param .f32 _Z9Final_phiPfS_S_S_S_S_S_ffffiii_param_7,
	.param .f32 _Z9Final_phiPfS_S_S_S_S_S_ffffiii_param_8,
	.param .f32 _Z9Final_phiPfS_S_S_S_S_S_ffffiii_param_9,
	.param .f32 _Z9Final_phiPfS_S_S_S_S_S_ffffiii_param_10,
	.param .u32 _Z9Final_phiPfS_S_S_S_S_S_ffffiii_param_11,
	.param .u32 _Z9Final_phiPfS_S_S_S_S_S_ffffiii_param_12,
	.param .u32 _Z9Final_phiPfS_S_S_S_S_S_ffffiii_param_13
)
{
	.reg .pred 	%p<6>;
	.reg .b32 	%r<15>;
	.reg .b32 	%f<22>;
	.reg .b64 	%rd<33>;

	ld.param.u64 	%rd4, [_Z9Final_phiPfS_S_S_S_S_S_ffffiii_param_1];
	ld.param.u64 	%rd6, [_Z9Final_phiPfS_S_S_S_S_S_ffffiii_param_3];
	ld.param.u64 	%rd7, [_Z9Final_phiPfS_S_S_S_S_S_ffffiii_param_4];
	ld.param.u64 	%rd8, [_Z9Final_phiPfS_S_S_S_S_S_ffffiii_param_5];
	ld.param.f32 	%f1, [_Z9Final_phiPfS_S_S_S_S_S_ffffiii_param_7];
	ld.param.f32 	%f2, [_Z9Final_phiPfS_S_S_S_S_S_ffffiii_param_8];
	ld.param.f32 	%f3, [_Z9Final_phiPfS_S_S_S_S_S_ffffiii_param_9];
	ld.param.f32 	%f4, [_Z9Final_phiPfS_S_S_S_S_S_ffffiii_param_10];
	ld.param.s32 	%rd2, [_Z9Final_phiPfS_S_S_S_S_S_ffffiii_param_11];
	ld.param.u32 	%r4, [_Z9Final_phiPfS_S_S_S_S_S_ffffiii_param_12];
	ld.param.u32 	%r3, [_Z9Final_phiPfS_S_S_S_S_S_ffffiii_param_13];
	mov.u32 	%r5, %ntid.y;
	mov.u32 	%r6, %ctaid.y;
	mov.u32 	%r7, %tid.y;
	mad.lo.s32 	%r1, %r5, %r6, %r7;
	mov.u32 	%r8, %ntid.x;
	mov.u32 	%r9, %ctaid.x;
	mov.u32 	%r10, %tid.x;
	mad.lo.s32 	%r11, %r8, %r9, %r10;
	cvt.u64.u32 	%rd1, %r11;
	mov.u32 	%r12, %ntid.z;
	mov.u32 	%r13, %ctaid.z;
	mov.u32 	%r14, %tid.z;
	mad.lo.s32 	%r2, %r12, %r13, %r14;
	setp.ge.u32 	%p1, %r1, %r4;
	setp.ge.u64 	%p2, %rd1, %rd2;
	or.pred  	%p3, %p1, %p2;
	setp.ge.u32 	%p4, %r2, %r3;
	or.pred  	%p5, %p3, %p4;
	@%p5 bra 	$L__BB12_2;
	ld.param.u64 	%rd32, [_Z9Final_phiPfS_S_S_S_S_S_ffffiii_param_6];
	ld.param.u64 	%rd31, [_Z9Final_phiPfS_S_S_S_S_S_ffffiii_param_2];
	ld.param.u64 	%rd30, [_Z9Final_phiPfS_S_S_S_S_S_ffffiii_param_0];
	cvta.to.global.u64 	%rd10, %rd31;
	cvta.to.global.u64 	%rd11, %rd6;
	cvta.to.global.u64 	%rd12, %rd7;
	cvta.to.global.u64 	%rd13, %rd8;
	cvta.to.global.u64 	%rd14, %rd32;
	cvta.to.global.u64 	%rd15, %rd4;
	cvta.to.global.u64 	%rd16, %rd30;
	cvt.u64.u32 	%rd17, %r2;
	cvt.u64.u32 	%rd18, %r1;
	cvt.s64.s32 	%rd19, %r3;
	mad.lo.s64 	%rd20, %rd2, %rd18, %rd1;
	mad.lo.s64 	%rd21, %rd20, %rd19, %rd17;
	shl.b64 	%rd22, %rd21, 2;
	add.s64 	%rd23, %rd10, %rd22;
	ld.global.f32 	%f5, [%rd23];
	add.s64 	%rd24, %rd11, %rd22;
	ld.global.f32 	%f6, [%rd24];
	add.s64 	%rd25, %rd12, %rd22;
	ld.global.f32 	%f7, [%rd25];
	add.s64 	%rd26, %rd13, %rd22;
	ld.global.f32 	%f8, [%rd26];
	add.s64 	%rd27, %rd14, %rd22;
	ld.global.f32 	%f9, [%rd27];
	add.s64 	%rd28, %rd15, %rd22;
	ld.global.f32 	%f10, [%rd28];
	sub.f32 	%f11, %f6, %f7;
	mul.f32 	%f12, %f1, %f11;
	mul.f32 	%f13, %f5, %f12;
	mul.f32 	%f14, %f2, %f13;
	sub.f32 	%f15, %f10, %f14;
	mul.f32 	%f16, %f2, %f3;
	mul.f32 	%f17, %f16, %f5;
	fma.rn.f32 	%f18, %f17, %f8, %f15;
	sub.f32 	%f19, %f9, %f8;
	mul.f32 	%f20, %f2, %f19;
	fma.rn.f32 	%f21, %f4, %f20, %f18;
	add.s64 	%rd29, %rd16, %rd22;
	st.global.f32 	[%rd29], %f21;
$L__BB12_2:
	ret;

}
	// .globl	_Z17gradientmagnitudePfS_S_S_iii
.visible .entry _Z17gradientmagnitudePfS_S_S_iii(
	.param .u64 .ptr .align 1 _Z17gradientmagnitudePfS_S_S_iii_param_0,
	.param .u64 .ptr .align 1 _Z17gradientmagnitudePfS_S_S_iii_param_1,
	.param .u64 .ptr .align 1 _Z17gradientmagnitudePfS_S_S_iii_param_2,
	.param .u64 .ptr .align 1 _Z17gradientmagnitudePfS_S_S_iii_param_3,
	.param .u32 _Z17gradientmagnitudePfS_S_S_iii_param_4,
	.param .u32 _Z17gradientmagnitudePfS_S_S_iii_param_5,
	.param .u32 _Z17gradientmagnitudePfS_S_S_iii_param_6
)
{
	.reg .pred 	%p<6>;
	.reg .b32 	%r<15>;
	.reg .b32 	%f<8>;
	.reg .b64 	%rd<21>;

	ld.param.u64 	%rd3, [_Z17gradientmagnitudePfS_S_S_iii_param_0];
	ld.param.u64 	%rd4, [_Z17gradientmagnitudePfS_S_S_iii_param_1];
	ld.param.u64 	%rd5, [_Z17gradientmagnitudePfS_S_S_iii_param_2];
	ld.param.u64 	%rd6, [_Z17gradientmagnitudePfS_S_S_iii_param_3];
	ld.param.s32 	%rd2, [_Z17gradientmagnitudePfS_S_S_iii_param_4];
	ld.param.u32 	%r4, [_Z17gradientmagnitudePfS_S_S_iii_param_5];
	ld.param.u32 	%r3, [_Z17gradientmagnitudePfS_S_S_iii_param_6];
	mov.u32 	%r5, %ntid.y;
	mov.u32 	%r6, %ctaid.y;
	mov.u32 	%r7, %tid.y;
	mad.lo.s32 	%r1, %r5, %r6, %r7;
	mov.u32 	%r8, %ntid.x;
	mov.u32 	%r9, %ctaid.x;
	mov.u32 	%r10, %tid.x;
	mad.lo.s32 	%r11, %r8, %r9, %r10;
	cvt.u64.u32 	%rd1, %r11;
	mov.u32 	%r12, %ntid.z;
	mov.u32 	%r13, %ctaid.z;
	mov.u32 	%r14, %tid.z;
	mad.lo.s32 	%r2, %r12, %r13, %r14;
	setp.ge.u32 	%p1, %r1, %r4;
	setp.ge.u64 	%p2, %rd1, %rd2;
	or.pred  	%p3, %p1, %p2;
	setp.ge.u32 	%p4, %r2, %r3;
	or.pred  	%p5, %p3, %p4;
	@%p5 bra 	$L__BB13_2;
	cvta.to.global.u64 	%rd7, %rd4;
	cvta.to.global.u64 	%rd8, %rd5;
	cvta.to.global.u64 	%rd9, %rd6;
	cvta.to.global.u64 	%rd10, %rd3;
	cvt.u64.u32 	%rd11, %r2;
	cvt.u64.u32 	%rd12, %r1;
	cvt.s64.s32 	%rd13, %r3;
	mad.lo.s64 	%rd14, %rd2, %rd12, %rd1;
	mad.lo.s64 	%rd15, %rd14, %rd13, %rd11;
	shl.b64 	%rd16, %rd15, 2;
	add.s64 	%rd17, %rd7, %rd16;
	ld.global.f32 	%f1, [%rd17];
	add.s64 	%rd18, %rd8, %rd16;
	ld.global.f32 	%f2, [%rd18];
	add.s64 	%rd19, %rd9, %rd16;
	ld.global.f32 	%f3, [%rd19];
	mul.f32 	%f4, %f2, %f2;
	fma.rn.f32 	%f5, %f1, %f1, %f4;
	fma.rn.f32 	%f6, %f3, %f3, %f5;
	sqrt.rn.f32 	%f7, %f6;
	add.s64 	%rd20, %rd10, %rd16;
	st.global.f32 	[%rd20], %f7;
$L__BB13_2:
	ret;

}
	// .globl	_Z22Convolution__on_devicePfS_S_iiiiiii
.visible .entry _Z22Convolution__on_devicePfS_S_iiiiiii(
	.param .u64 .ptr .align 1 _Z22Convolution__on_devicePfS_S_iiiiiii_param_0,
	.param .u64 .ptr .align 1 _Z22Convolution__on_devicePfS_S_iiiiiii_param_1,
	.param .u64 .ptr .align 1 _Z22Convolution__on_devicePfS_S_iiiiiii_param_2,
	.param .u32 _Z22Convolution__on_devicePfS_S_iiiiiii_param_3,
	.param .u32 _Z22Convolution__on_devicePfS_S_iiiiiii_param_4,
	.param .u32 _Z22Convolution__on_devicePfS_S_iiiiiii_param_5,
	.param .u32 _Z22Convolution__on_devicePfS_S_iiiiiii_param_6,
	.param .u32 _Z22Convolution__on_devicePfS_S_iiiiiii_param_7,
	.param .u32 _Z22Convolution__on_devicePfS_S_iiiiiii_param_8,
	.param .u32 _Z22Convolution__on_devicePfS_S_iiiiiii_param_9
)
{
	.reg .pred 	%p<16>;
	.reg .b32 	%r<61>;
	.reg .b32 	%f<73>;
	.reg .b64 	%rd<64>;

	ld.param.u64 	%rd16, [_Z22Convolution__on_devicePfS_S_iiiiiii_param_0];
	ld.param.u64 	%rd17, [_Z22Convolution__on_devicePfS_S_iiiiiii_param_1];
	ld.param.u64 	%rd18, [_Z22Convolution__on_devicePfS_S_iiiiiii_param_2];
	ld.param.u32 	%r24, [_Z22Convolution__on_devicePfS_S_iiiiiii_param_3];
	ld.param.u32 	%r25, [_Z22Convolution__on_devicePfS_S_iiiiiii_param_5];
	ld.param.s32 	%rd6, [_Z22Convolution__on_devicePfS_S_iiiiiii_param_6];
	ld.param.u32 	%r26, [_Z22Convolution__on_devicePfS_S_iiiiiii_param_7];
	ld.param.u32 	%r28, [_Z22Convolution__on_devicePfS_S_iiiiiii_param_8];
	ld.param.u32 	%r27, [_Z22Convolution__on_devicePfS_S_iiiiiii_param_9];
	cvta.to.global.u64 	%rd1, %rd18;
	cvta.to.global.u64 	%rd2, %rd17;
	mov.u32 	%r29, %ntid.y;
	mov.u32 	%r30, %ctaid.y;
	mov.u32 	%r31, %tid.y;
	mad.lo.s32 	%r32, %r29, %r30, %r31;
	cvt.u64.u32 	%rd3, %r32;
	mov.u32 	%r33, %ntid.x;
	mov.u32 	%r34, %ctaid.x;
	mov.u32 	%r35, %tid.x;
	mad.lo.s32 	%r36, %r33, %r34, %r35;
	cvt.u64.u32 	%rd4, %r36;
	mov.u32 	%r1, %ntid.z;
	mov.u32 	%r2, %ctaid.z;
	mov.u32 	%r3, %tid.z;
	mad.lo.s32 	%r37, %r1, %r2, %r3;
	cvt.u64.u32 	%rd5, %r37;
	setp.ge.u32 	%p1, %r32, %r26;
	setp.ge.u64 	%p2, %rd4, %rd6;
	or.pred  	%p3, %p1, %p2;
	setp.ge.u32 	%p4, %r37, %r28;
	or.pred  	%p5, %p3, %p4;
	@%p5 bra 	$L__BB14_18;
	setp.lt.s32 	%p6, %r27, 1;
	mov.f32 	%f71, 0f00000000;
	@%p6 bra 	$L__BB14_17;
	cvt.s64.s32 	%rd7, %r24;
	cvt.s64.s32 	%rd8, %r25;
	and.b32  	%r4, %r27, 7;
	and.b32  	%r5, %r27, 3;
	and.b32  	%r6, %r27, 2147483640;
	and.b32  	%r7, %r27, 1;
	neg.s32 	%r8, %r6;
	mul.wide.u32 	%rd19, %r1, %r2;
	cvt.u64.u32 	%rd20, %r3;
	add.s64 	%rd9, %rd19, %rd20;
	add.s64 	%rd10, %rd1, 16;
	mov.f32 	%f71, 0f00000000;
	mov.b32 	%r54, 0;
$L__BB14_3:
	cvt.u32.u64 	%r40, %rd3;
	add.s32 	%r41, %r54, %r40;
	cvt.u64.u32 	%rd21, %r41;
	mad.lo.s64 	%rd11, %rd21, %rd8, %rd4;
	mul.lo.s32 	%r10, %r54, %r27;
	mov.b32 	%r55, 0;
$L__BB14_4:
	setp.lt.u32 	%p7, %r27, 8;
	cvt.u64.u32 	%rd22, %r55;
	add.s64 	%rd23, %rd11, %rd22;
	mul.lo.s64 	%rd12, %rd23, %rd7;
	add.s32 	%r43, %r55, %r10;
	mul.lo.s32 	%r12, %r43, %r27;
	mov.b32 	%r59, 0;
	@%p7 bra 	$L__BB14_7;
	add.s64 	%rd24, %rd9, %rd12;
	shl.b64 	%rd25, %rd24, 2;
	add.s64 	%rd26, %rd2, %rd25;
	add.s64 	%rd63, %rd26, 16;
	mov.u32 	%r56, %r12;
	mov.u32 	%r57, %r8;
$L__BB14_6:
	.pragma "nounroll";
	mul.wide.s32 	%rd27, %r56, 4;
	add.s64 	%rd28, %rd10, %rd27;
	ld.global.f32 	%f19, [%rd63+-16];
	ld.global.f32 	%f20, [%rd28+-16];
	fma.rn.f32 	%f21, %f19, %f20, %f71;
	ld.global.f32 	%f22, [%rd63+-12];
	ld.global.f32 	%f23, [%rd28+-12];
	fma.rn.f32 	%f24, %f22, %f23, %f21;
	ld.global.f32 	%f25, [%rd63+-8];
	ld.global.f32 	%f26, [%rd28+-8];
	fma.rn.f32 	%f27, %f25, %f26, %f24;
	ld.global.f32 	%f28, [%rd63+-4];
	ld.global.f32 	%f29, [%rd28+-4];
	fma.rn.f32 	%f30, %f28, %f29, %f27;
	ld.global.f32 	%f31, [%rd63];
	ld.global.f32 	%f32, [%rd28];
	fma.rn.f32 	%f33, %f31, %f32, %f30;
	ld.global.f32 	%f34, [%rd63+4];
	ld.global.f32 	%f35, [%rd28+4];
	fma.rn.f32 	%f36, %f34, %f35, %f33;
	ld.global.f32 	%f37, [%rd63+8];
	ld.global.f32 	%f38, [%rd28+8];
	fma.rn.f32 	%f39, %f37, %f38, %f36;
	ld.global.f32 	%f40, [%rd63+12];
	ld.global.f32 	%f41, [%rd28+12];
	fma.rn.f32 	%f71, %f40, %f41, %f39;
	add.s32 	%r57, %r57, 8;
	add.s64 	%rd63, %rd63, 32;
	add.s32 	%r56, %r56, 8;
	setp.ne.s32 	%p8, %r57, 0;
	mov.u32 	%r59, %r6;
	@%p8 bra 	$L__BB14_6;
$L__BB14_7:
	setp.eq.s32 	%p9, %r4, 0;
	@%p9 bra 	$L__BB14_15;
	add.s32 	%r44, %r4, -1;
	setp.lt.u32 	%p10, %r44, 3;
	@%p10 bra 	$L__BB14_10;
	cvt.u32.u64 	%r45, %rd5;
	add.s32 	%r46, %r59, %r45;
	cvt.u64.u32 	%rd29, %r46;
	add.s64 	%rd30, %rd12, %rd29;
	shl.b64 	%rd31, %rd30, 2;
	add.s64 	%rd32, %rd2, %rd31;
	ld.global.f32 	%f43, [%rd32];
	add.s32 	%r47, %r59, %r12;
	mul.wide.s32 	%rd33, %r47, 4;
	add.s64 	%rd34, %rd1, %rd33;
	ld.global.f32 	%f44, [%rd34];
	fma.rn.f32 	%f45, %f43, %f44, %f71;
	cvt.u64.u32 	%rd35, %r59;
	add.s64 	%rd36, %rd35, %rd5;
	add.s64 	%rd37, %rd12, %rd36;
	shl.b64 	%rd38, %rd37, 2;
	add.s64 	%rd39, %rd2, %rd38;
	ld.global.f32 	%f46, [%rd39+4];
	ld.global.f32 	%f47, [%rd34+4];
	fma.rn.f32 	%f48, %f46, %f47, %f45;
	ld.global.f32 	%f49, [%rd39+8];
	ld.global.f32 	%f50, [%rd34+8];
	fma.rn.f32 	%f51, %f49, %f50, %f48;
	ld.global.f32 	%f52, [%rd39+12];
	ld.global.f32 	%f53, [%rd34+12];
	fma.rn.f32 	%f71, %f52, %f53, %f51;
	add.s32 	%r59, %r59, 4;
$L__BB14_10:
	setp.eq.s32 	%p11, %r5, 0;
	@%p11 bra 	$L__BB14_15;
	setp.eq.s32 	%p12, %r5, 1;
	@%p12 bra 	$L__BB14_13;
	cvt.u32.u64 	%r48, %rd5;
	add.s32 	%r49, %r59, %r48;
	cvt.u64.u32 	%rd40, %r49;
	add.s64 	%rd41, %rd12, %rd40;
	shl.b64 	%rd42, %rd41, 2;
	add.s64 	%rd43, %rd2, %rd42;
	ld.global.f32 	%f55, [%rd43];
	add.s32 	%r50, %r59, %r12;
	mul.wide.s32 	%rd44, %r50, 4;
	add.s64 	%rd45, %rd1, %rd44;
	ld.global.f32 	%f56, [%rd45];
	fma.rn.f32 	%f57, %f55, %f56, %f71;
	cvt.u64.u32 	%rd46, %r59;
	add.s64 	%rd47, %rd46, %rd5;
	add.s64 	%rd48, %rd12, %rd47;
	shl.b64 	%rd49, %rd48, 2;
	add.s64 	%rd50, %rd2, %rd49;
	ld.global.f32 	%f58, [%rd50+4];
	ld.global.f32 	%f59, [%rd45+4];
	fma.rn.f32 	%f71, %f58, %f59, %f57;
	add.s32 	%r59, %r59, 2;
$L__BB14_13:
	setp.eq.s32 	%p13, %r7, 0;
	@%p13 bra 	$L__BB14_15;
	cvt.u32.u64 	%r51, %rd5;
	add.s32 	%r52, %r59, %r51;
	cvt.u64.u32 	%rd51, %r52;
	add.s64 	%rd52, %rd12, %rd51;
	shl.b64 	%rd53, %rd52, 2;
	add.s64 	%rd54, %rd2, %rd53;
	ld.global.f32 	%f60, [%rd54];
	add.s32 	%r53, %r59, %r12;
	mul.wide.s32 	%rd55, %r53, 4;
	add.s64 	%rd56, %rd1, %rd55;
	ld.global.f32 	%f61, [%rd56];
	fma.rn.f32 	%f71, %f60, %f61, %f71;
$L__BB14_15:
	add.s32 	%r55, %r55, 1;
	setp.ne.s32 	%p14, %r55, %r27;
	@%p14 bra 	$L__BB14_4;
	add.s32 	%r54, %r54, 1;
	setp.ne.s32 	%p15, %r54, %r27;
	@%p15 bra 	$L__BB14_3;
$L__BB14_17:
	cvt.s64.s32 	%rd57, %r26;
	mad.lo.s64 	%rd58, %rd57, %rd3, %rd4;
	mad.lo.s64 	%rd59, %rd58, %rd6, %rd5;
	cvta.to.global.u64 	%rd60, %rd16;
	shl.b64 	%rd61, %rd59, 2;
	add.s64 	%rd62, %rd60, %rd61;
	st.global.f32 	[%rd62], %f71;
$L__BB14_18:
	ret;

}
	// .globl	_Z17Convolution__on_XPfS_S_iiiiiij
.visible .entry _Z17Convolution__on_XPfS_S_iiiiiij(
	.param .u64 .ptr .align 1 _Z17Convolution__on_XPfS_S_iiiiiij_param_0,
	.param .u64 .ptr .align 1 _Z17Convolution__on_XPfS_S_iiiiiij_param_1,
	.param .u64 .ptr .align 1 _Z17Convolution__on_XPfS_S_iiiiiij_param_2,
	.param .u32 _Z17Convolution__on_XPfS_S_iiiiiij_param_3,
	.param .u32 _Z17Convolution__on_XPfS_S_iiiiiij_param_4,
	.param .u32 _Z17Convolution__on_XPfS_S_iiiiiij_param_5,
	.param .u32 _Z17Convolution__on_XPfS_S_iiiiiij_param_6,
	.param .u32 _Z17Convolution__on_XPfS_S_iiiiiij_param_7,
	.param .u32 _Z17Convolution__on_XPfS_S_iiiiiij_param_8,
	.param .u32 _Z17Convolution__on_XPfS_S_iiiiiij_param_9
)
{
	.reg .pred 	%p<15>;
	.reg .b32 	%r<39>;
	.reg .b32 	%f<112>;
	.reg .b64 	%rd<56>;

	ld.param.u64 	%rd21, [_Z17Convolution__on_XPfS_S_iiiiiij_param_0];
	ld.param.u64 	%rd22, [_Z17Convolution__on_XPfS_S_iiiiiij_param_1];
	ld.param.u64 	%rd23, [_Z17Convolution__on_XPfS_S_iiiiiij_param_2];
	ld.param.u32 	%r16, [_Z17Convolution__on_XPfS_S_iiiiiij_param_3];
	ld.param.u32 	%r17, [_Z17Convolution__on_XPfS_S_iiiiiij_param_5];
	ld.param.s32 	%rd6, [_Z17Convolution__on_XPfS_S_iiiiiij_param_6];
	ld.param.u32 	%r18, [_Z17Convolution__on_XPfS_S_iiiiiij_param_7];
	ld.param.u32 	%r20, [_Z17Convolution__on_XPfS_S_iiiiiij_param_8];
	ld.param.u32 	%r19, [_Z17Convolution__on_XPfS_S_iiiiiij_param_9];
	cvta.to.global.u64 	%rd1, %rd23;
	cvta.to.global.u64 	%rd2, %rd22;
	mov.u32 	%r21, %ntid.y;
	mov.u32 	%r22, %ctaid.y;
	mov.u32 	%r23, %tid.y;
	mad.lo.s32 	%r24, %r21, %r22, %r23;
	cvt.u64.u32 	%rd3, %r24;
	mov.u32 	%r25, %ntid.x;
	mov.u32 	%r26, %ctaid.x;
	mov.u32 	%r27, %tid.x;
	mad.lo.s32 	%r28, %r25, %r26, %r27;
	cvt.u64.u32 	%rd4, %r28;
	mov.u32 	%r29, %ntid.z;
	mov.u32 	%r30, %ctaid.z;
	mov.u32 	%r31, %tid.z;
	mad.lo.s32 	%r32, %r29, %r30, %r31;
	cvt.u64.u32 	%rd5, %r32;
	setp.ge.u32 	%p1, %r24, %r18;
	setp.ge.u64 	%p2, %rd4, %rd6;
	or.pred  	%p3, %p1, %p2;
	setp.ge.u32 	%p4, %r32, %r20;
	or.pred  	%p5, %p3, %p4;
	@%p5 bra 	$L__BB15_15;
	setp.eq.s32 	%p6, %r19, 0;
	mov.f32 	%f111, 0f00000000;
	@%p6 bra 	$L__BB15_14;
	cvt.s64.s32 	%rd24, %r17;
	mad.lo.s64 	%rd25, %rd24, %rd5, %rd3;
	cvt.s64.s32 	%rd26, %r16;
	mul.lo.s64 	%rd7, %rd25, %rd26;
	add.s64 	%rd8, %rd7, %rd4;
	and.b32  	%r1, %r19, 15;
	setp.lt.u32 	%p7, %r19, 16;
	mov.f32 	%f111, 0f00000000;
	mov.b32 	%r36, 0;
	@%p7 bra 	$L__BB15_5;
	and.b32  	%r36, %r19, -16;
	neg.s32 	%r34, %r36;
	add.s64 	%rd53, %rd1, 32;
	shl.b64 	%rd27, %rd8, 2;
	add.s64 	%rd28, %rd27, %rd2;
	add.s64 	%rd52, %rd28, 32;
	mov.f32 	%f111, 0f00000000;
$L__BB15_4:
	.pragma "nounroll";
	ld.global.f32 	%f18, [%rd52+-32];
	ld.global.f32 	%f19, [%rd53+-32];
	fma.rn.f32 	%f20, %f18, %f19, %f111;
	ld.global.f32 	%f21, [%rd52+-28];
	ld.global.f32 	%f22, [%rd53+-28];
	fma.rn.f32 	%f23, %f21, %f22, %f20;
	ld.global.f32 	%f24, [%rd52+-24];
	ld.global.f32 	%f25, [%rd53+-24];
	fma.rn.f32 	%f26, %f24, %f25, %f23;
	ld.global.f32 	%f27, [%rd52+-20];
	ld.global.f32 	%f28, [%rd53+-20];
	fma.rn.f32 	%f29, %f27, %f28, %f26;
	ld.global.f32 	%f30, [%rd52+-16];
	ld.global.f32 	%f31, [%rd53+-16];
	fma.rn.f32 	%f32, %f30, %f31, %f29;
	ld.global.f32 	%f33, [%rd52+-12];
	ld.global.f32 	%f34, [%rd53+-12];
	fma.rn.f32 	%f35, %f33, %f34, %f32;
	ld.global.f32 	%f36, [%rd52+-8];
	ld.global.f32 	%f37, [%rd53+-8];
	fma.rn.f32 	%f38, %f36, %f37, %f35;
	ld.global.f32 	%f39, [%rd52+-4];
	ld.global.f32 	%f40, [%rd53+-4];
	fma.rn.f32 	%f41, %f39, %f40, %f38;
	ld.global.f32 	%f42, [%rd52];
	ld.global.f32 	%f43, [%rd53];
	fma.rn.f32 	%f44, %f42, %f43, %f41;
	ld.global.f32 	%f45, [%rd52+4];
	ld.global.f32 	%f46, [%rd53+4];
	fma.rn.f32 	%f47, %f45, %f46, %f44;
	ld.global.f32 	%f48, [%rd52+8];
	ld.global.f32 	%f49, [%rd53+8];
	fma.rn.f32 	%f50, %f48, %f49, %f47;
	ld.global.f32 	%f51, [%rd52+12];
	ld.global.f32 	%f52, [%rd53+12];
	fma.rn.f32 	%f53, %f51, %f52, %f50;
	ld.global.f32 	%f54, [%rd52+16];
	ld.global.f32 	%f55, [%rd53+16];
	fma.rn.f32 	%f56, %f54, %f55, %f53;
	ld.global.f32 	%f57, [%rd52+20];
	ld.global.f32 	%f58, [%rd53+20];
	fma.rn.f32 	%f59, %f57, %f58, %f56;
	ld.global.f32 	%f60, [%rd52+24];
	ld.global.f32 	%f61, [%rd53+24];
	fma.rn.f32 	%f62, %f60, %f61, %f59;
	ld.global.f32 	%f63, [%rd52+28];
	ld.global.f32 	%f64, [%rd53+28];
	fma.rn.f32 	%f111, %f63, %f64, %f62;
	add.s32 	%r34, %r34, 16;
	add.s64 	%rd53, %rd53, 64;
	add.s64 	%rd52, %rd52, 64;
	setp.ne.s32 	%p8, %r34, 0;
	@%p8 bra 	$L__BB15_4;
$L__BB15_5:
	setp.eq.s32 	%p9, %r1, 0;
	@%p9 bra 	$L__BB15_14;
	and.b32  	%r7, %r19, 7;
	setp.lt.u32 	%p10, %r1, 8;
	@%p10 bra 	$L__BB15_8;
	cvt.u64.u32 	%rd29, %r36;
	add.s64 	%rd30, %rd8, %rd29;
	shl.b64 	%rd31, %rd30, 2;
	add.s64 	%rd32, %rd2, %rd31;
	ld.global.f32 	%f66, [%rd32];
	mul.wide.u32 	%rd33, %r36, 4;
	add.s64 	%rd34, %rd1, %rd33;
	ld.global.f32 	%f67, [%rd34];
	fma.rn.f32 	%f68, %f66, %f67, %f111;
	ld.global.f32 	%f69, [%rd32+4];
	ld.global.f32 	%f70, [%rd34+4];
	fma.rn.f32 	%f71, %f69, %f70, %f68;
	ld.global.f32 	%f72, [%rd32+8];
	ld.global.f32 	%f73, [%rd34+8];
	fma.rn.f32 	%f74, %f72, %f73, %f71;
	ld.global.f32 	%f75, [%rd32+12];
	ld.global.f32 	%f76, [%rd34+12];
	fma.rn.f32 	%f77, %f75, %f76, %f74;
	ld.global.f32 	%f78, [%rd32+16];
	ld.global.f32 	%f79, [%rd34+16];
	fma.rn.f32 	%f80, %f78, %f79, %f77;
	ld.global.f32 	%f81, [%rd32+20];
	ld.global.f32 	%f82, [%rd34+20];
	fma.rn.f32 	%f83, %f81, %f82, %f80;
	ld.global.f32 	%f84, [%rd32+24];
	ld.global.f32 	%f85, [%rd34+24];
	fma.rn.f32 	%f86, %f84, %f85, %f83;
	ld.global.f32 	%f87, [%rd32+28];
	ld.global.f32 	%f88, [%rd34+28];
	fma.rn.f32 	%f111, %f87, %f88, %f86;
	add.s32 	%r36, %r36, 8;
$L__BB15_8:
	setp.eq.s32 	%p11, %r7, 0;
	@%p11 bra 	$L__BB15_14;
	and.b32  	%r10, %r19, 3;
	setp.lt.u32 	%p12, %r7, 4;
	@%p12 bra 	$L__BB15_11;
	cvt.u64.u32 	%rd35, %r36;
	add.s64 	%rd36, %rd8, %rd35;
	shl.b64 	%rd37, %rd36, 2;
	add.s64 	%rd38, %rd2, %rd37;
	ld.global.f32 	%f90, [%rd38];
	mul.wide.u32 	%rd39, %r36, 4;
	add.s64 	%rd40, %rd1, %rd39;
	ld.global.f32 	%f91, [%rd40];
	fma.rn.f32 	%f92, %f90, %f91, %f111;
	ld.global.f32 	%f93, [%rd38+4];
	ld.global.f32 	%f94, [%rd40+4];
	fma.rn.f32 	%f95, %f93, %f94, %f92;
	ld.global.f32 	%f96, [%rd38+8];
	ld.global.f32 	%f97, [%rd40+8];
	fma.rn.f32 	%f98, %f96, %f97, %f95;
	ld.global.f32 	%f99, [%rd38+12];
	ld.global.f32 	%f100, [%rd40+12];
	fma.rn.f32 	%f111, %f99, %f100, %f98;
	add.s32 	%r36, %r36, 4;
$L__BB15_11:
	setp.eq.s32 	%p13, %r10, 0;
	@%p13 bra 	$L__BB15_14;
	cvt.u64.u32 	%rd41, %r36;
	mul.wide.u32 	%rd42, %r36, 4;
	add.s64 	%rd55, %rd1, %rd42;
	add.s64 	%rd43, %rd7, %rd41;
	add.s64 	%rd44, %rd43, %rd4;
	shl.b64 	%rd45, %rd44, 2;
	add.s64 	%rd54, %rd2, %rd45;
	neg.s32 	%r38, %r10;
$L__BB15_13:
	.pragma "nounroll";
	ld.global.f32 	%f101, [%rd54];
	ld.global.f32 	%f102, [%rd55];
	fma.rn.f32 	%f111, %f101, %f102, %f111;
	add.s64 	%rd55, %rd55, 4;
	add.s64 	%rd54, %rd54, 4;
	add.s32 	%r38, %r38, 1;
	setp.ne.s32 	%p14, %r38, 0;
	@%p14 bra 	$L__BB15_13;
$L__BB15_14:
	cvt.s64.s32 	%rd46, %r18;
	mad.lo.s64 	%rd47, %rd46, %rd5, %rd3;
	mad.lo.s64 	%rd48, %rd47, %rd6, %rd4;
	cvta.to.global.u64 	%rd49, %rd21;
	shl.b64 	%rd50, %rd48, 2;
	add.s64 	%rd51, %rd49, %rd50;
	st.global.f32 	[%rd51], %f111;
$L__BB15_15:
	ret;

}
	// .globl	_Z17Convolution__on_YPfS_S_iiiiiij
.visible .entry _Z17Convolution__on_YPfS_S_iiiiiij(
	.param .u64 .ptr .align 1 _Z17Convolution__on_YPfS_S_iiiiiij_param_0,
	.param .u64 .ptr .align 1 _Z17Convolution__on_YPfS_S_iiiiiij_param_1,
	.param .u64 .ptr .align 1 _Z17Convolution__on_YPfS_S_iiiiiij_param_2,
	.param .u32 _Z17Convolution__on_YPfS_S_iiiiiij_param_3,
	.param .u32 _Z17Convolution__on_YPfS_S_iiiiiij_param_4,
	.param .u32 _Z17Convolution__on_YPfS_S_iiiiiij_param_5,
	.param .u32 _Z17Convolution__on_YPfS_S_iiiiiij_param_6,
	.param .u32 _Z17Convolution__on_YPfS_S_iiiiiij_param_7,
	.param .u32 _Z17Convolution__on_YPfS_S_iiiiiij_param_8,
	.param .u32 _Z17Convolution__on_YPfS_S_iiiiiij_param_9
)
{
	.reg .pred 	%p<15>;
	.reg .b32 	%r<54>;
	.reg .b32 	%f<68>;
	.reg .b64 	%rd<102>;

	ld.param.u64 	%rd9, [_Z17Convolution__on_YPfS_S_iiiiiij_param_0];
	ld.param.u64 	%rd10, [_Z17Convolution__on_YPfS_S_iiiiiij_param_1];
	ld.param.u64 	%rd11, [_Z17Convolution__on_YPfS_S_iiiiiij_param_2];
	ld.param.u32 	%r11, [_Z17Convolution__on_YPfS_S_iiiiiij_param_3];
	ld.param.u32 	%r12, [_Z17Convolution__on_YPfS_S_iiiiiij_param_5];
	ld.param.s32 	%rd6, [_Z17Convolution__on_YPfS_S_iiiiiij_param_6];
	ld.param.u32 	%r13, [_Z17Convolution__on_YPfS_S_iiiiiij_param_7];
	ld.param.u32 	%r15, [_Z17Convolution__on_YPfS_S_iiiiiij_param_8];
	ld.param.u32 	%r14, [_Z17Convolution__on_YPfS_S_iiiiiij_param_9];
	cvta.to.global.u64 	%rd1, %rd11;
	cvta.to.global.u64 	%rd2, %rd10;
	mov.u32 	%r16, %ntid.y;
	mov.u32 	%r17, %ctaid.y;
	mov.u32 	%r18, %tid.y;
	mad.lo.s32 	%r19, %r16, %r17, %r18;
	cvt.u64.u32 	%rd3, %r19;
	mov.u32 	%r20, %ntid.x;
	mov.u32 	%r21, %ctaid.x;
	mov.u32 	%r22, %tid.x;
	mad.lo.s32 	%r23, %r20, %r21, %r22;
	cvt.u64.u32 	%rd4, %r23;
	mov.u32 	%r24, %ntid.z;
	mov.u32 	%r25, %ctaid.z;
	mov.u32 	%r26, %tid.z;
	mad.lo.s32 	%r27, %r24, %r25, %r26;
	cvt.u64.u32 	%rd5, %r27;
	setp.ge.u32 	%p1, %r19, %r13;
	setp.ge.u64 	%p2, %rd4, %rd6;
	or.pred  	%p3, %p1, %p2;
	setp.ge.u32 	%p4, %r27, %r15;
	or.pred  	%p5, %p3, %p4;
	@%p5 bra 	$L__BB16_14;
	setp.eq.s32 	%p6, %r14, 0;
	mov.f32 	%f67, 0f00000000;
	@%p6 bra 	$L__BB16_13;
	cvt.s64.s32 	%rd12, %r12;
	mul.lo.s64 	%rd7, %rd12, %rd5;
	cvt.s64.s32 	%rd8, %r11;
	and.b32  	%r1, %r14, 7;
	setp.lt.u32 	%p7, %r14, 8;
	mov.f32 	%f67, 0f00000000;
	mov.b32 	%r52, 0;
	@%p7 bra 	$L__BB16_5;
	and.b32  	%r52, %r14, -8;
	mov.f32 	%f67, 0f00000000;
	mov.b32 	%r50, 0;
	cvt.u32.u64 	%r30, %rd3;
$L__BB16_4:
	.pragma "nounroll";
	add.s32 	%r31, %r50, %r30;
	cvt.u64.u32 	%rd13, %r31;
	add.s64 	%rd14, %rd7, %rd13;
	mad.lo.s64 	%rd15, %rd14, %rd8, %rd4;
	shl.b64 	%rd16, %rd15, 2;
	add.s64 	%rd17, %rd2, %rd16;
	ld.global.f32 	%f17, [%rd17];
	mul.wide.u32 	%rd18, %r50, 4;
	add.s64 	%rd19, %rd1, %rd18;
	ld.global.f32 	%f18, [%rd19];
	fma.rn.f32 	%f19, %f17, %f18, %f67;
	add.s32 	%r32, %r31, 1;
	cvt.u64.u32 	%rd20, %r32;
	add.s64 	%rd21, %rd7, %rd20;
	mad.lo.s64 	%rd22, %rd21, %rd8, %rd4;
	shl.b64 	%rd23, %rd22, 2;
	add.s64 	%rd24, %rd2, %rd23;
	ld.global.f32 	%f20, [%rd24];
	ld.global.f32 	%f21, [%rd19+4];
	fma.rn.f32 	%f22, %f20, %f21, %f19;
	add.s32 	%r33, %r31, 2;
	cvt.u64.u32 	%rd25, %r33;
	add.s64 	%rd26, %rd7, %rd25;
	mad.lo.s64 	%rd27, %rd26, %rd8, %rd4;
	shl.b64 	%rd28, %rd27, 2;
	add.s64 	%rd29, %rd2, %rd28;
	ld.global.f32 	%f23, [%rd29];
	ld.global.f32 	%f24, [%rd19+8];
	fma.rn.f32 	%f25, %f23, %f24, %f22;
	add.s32 	%r34, %r31, 3;
	cvt.u64.u32 	%rd30, %r34;
	add.s64 	%rd31, %rd7, %rd30;
	mad.lo.s64 	%rd32, %rd31, %rd8, %rd4;
	shl.b64 	%rd33, %rd32, 2;
	add.s64 	%rd34, %rd2, %rd33;
	ld.global.f32 	%f26, [%rd34];
	ld.global.f32 	%f27, [%rd19+12];
	fma.rn.f32 	%f28, %f26, %f27, %f25;
	add.s32 	%r35, %r31, 4;
	cvt.u64.u32 	%rd35, %r35;
	add.s64 	%rd36, %rd7, %rd35;
	mad.lo.s64 	%rd37, %rd36, %rd8, %rd4;
	shl.b64 	%rd38, %rd37, 2;
	add.s64 	%rd39, %rd2, %rd38;
	ld.global.f32 	%f29, [%rd39];
	ld.global.f32 	%f30, [%rd19+16];
	fma.rn.f32 	%f31, %f29, %f30, %f28;
	add.s32 	%r36, %r31, 5;
	cvt.u64.u32 	%rd40, %r36;
	add.s64 	%rd41, %rd7, %rd40;
	mad.lo.s64 	%rd42, %rd41, %rd8, %rd4;
	shl.b64 	%rd43, %rd42, 2;
	add.s64 	%rd44, %rd2, %rd43;
	ld.global.f32 	%f32, [%rd44];
	ld.global.f32 	%f33, [%rd19+20];
	fma.rn.f32 	%f34, %f32, %f33, %f31;
	add.s32 	%r37, %r31, 6;
	cvt.u64.u32 	%rd45, %r37;
	add.s64 	%rd46, %rd7, %rd45;
	mad.lo.s64 	%rd47, %rd46, %rd8, %rd4;
	shl.b64 	%rd48, %rd47, 2;
	add.s64 	%rd49, %rd2, %rd48;
	ld.global.f32 	%f35, [%rd49];
	ld.global.f32 	%f36, [%rd19+24];
	fma.rn.f32 	%f37, %f35, %f36, %f34;
	add.s32 	%r38, %r31, 7;
	cvt.u64.u32 	%rd50, %r38;
	add.s64 	%rd51, %rd7, %rd50;
	mad.lo.s64 	%rd52, %rd51, %rd8, %rd4;
	shl.b64 	%rd53, %rd52, 2;
	add.s64 	%rd54, %rd2, %rd53;
	ld.global.f32 	%f38, [%rd54];
	ld.global.f32 	%f39, [%rd19+28];
	fma.rn.f32 	%f67, %f38, %f39, %f37;
	add.s32 	%r50, %r50, 8;
	setp.ne.s32 	%p8, %r50, %r52;
	@%p8 bra 	$L__BB16_4;
$L__BB16_5:
	setp.eq.s32 	%p9, %r1, 0;
	@%p9 bra 	$L__BB16_13;
	and.b32  	%r6, %r14, 3;
	setp.lt.u32 	%p10, %r1, 4;
	@%p10 bra 	$L__BB16_8;
	cvt.u32.u64 	%r39, %rd3;
	add.s32 	%r40, %r52, %r39;
	cvt.u64.u32 	%rd55, %r40;
	add.s64 	%rd56, %rd7, %rd55;
	mad.lo.s64 	%rd57, %rd56, %rd8, %rd4;
	shl.b64 	%rd58, %rd57, 2;
	add.s64 	%rd59, %rd2, %rd58;
	ld.global.f32 	%f41, [%rd59];
	mul.wide.u32 	%rd60, %r52, 4;
	add.s64 	%rd61, %rd1, %rd60;
	ld.global.f32 	%f42, [%rd61];
	fma.rn.f32 	%f43, %f41, %f42, %f67;
	add.s32 	%r41, %r40, 1;
	cvt.u64.u32 	%rd62, %r41;
	add.s64 	%rd63, %rd7, %rd62;
	mad.lo.s64 	%rd64, %rd63, %rd8, %rd4;
	shl.b64 	%rd65, %rd64, 2;
	add.s64 	%rd66, %rd2, %rd65;
	ld.global.f32 	%f44, [%rd66];
	ld.global.f32 	%f45, [%rd61+4];
	fma.rn.f32 	%f46, %f44, %f45, %f43;
	add.s32 	%r42, %r40, 2;
	cvt.u64.u32 	%rd67, %r42;
	add.s64 	%rd68, %rd7, %rd67;
	mad.lo.s64 	%rd69, %rd68, %rd8, %rd4;
	shl.b64 	%rd70, %rd69, 2;
	add.s64 	%rd71, %rd2, %rd70;
	ld.global.f32 	%f47, [%rd71];
	ld.global.f32 	%f48, [%rd61+8];
	fma.rn.f32 	%f49, %f47, %f48, %f46;
	add.s32 	%r43, %r40, 3;
	cvt.u64.u32 	%rd72, %r43;
	add.s64 	%rd73, %rd7, %rd72;
	mad.lo.s64 	%rd74, %rd73, %rd8, %rd4;
	shl.b64 	%rd75, %rd74, 2;
	add.s64 	%rd76, %rd2, %rd75;
	ld.global.f32 	%f50, [%rd76];
	ld.global.f32 	%f51, [%rd61+12];
	fma.rn.f32 	%f67, %f50, %f51, %f49;
	add.s32 	%r52, %r52, 4;
$L__BB16_8:
	setp.eq.s32 	%p11, %r6, 0;
	@%p11 bra 	$L__BB16_13;
	setp.eq.s32 	%p12, %r6, 1;
	@%p12 bra 	$L__BB16_11;
	cvt.u32.u64 	%r44, %rd3;
	add.s32 	%r45, %r52, %r44;
	cvt.u64.u32 	%rd77, %r45;
	add.s64 	%rd78, %rd7, %rd77;
	mad.lo.s64 	%rd79, %rd78, %rd8, %rd4;
	shl.b64 	%rd80, %rd79, 2;
	add.s64 	%rd81, %rd2, %rd80;
	ld.global.f32 	%f53, [%rd81];
	mul.wide.u32 	%rd82, %r52, 4;
	add.s64 	%rd83, %rd1, %rd82;
	ld.global.f32 	%f54, [%rd83];
	fma.rn.f32 	%f55, %f53, %f54, %f67;
	add.s32 	%r46, %r45, 1;
	cvt.u64.u32 	%rd84, %r46;
	add.s64 	%rd85, %rd7, %rd84;
	mad.lo.s64 	%rd86, %rd85, %rd8, %rd4;
	shl.b64 	%rd87, %rd86, 2;
	add.s64 	%rd88, %rd2, %rd87;
	ld.global.f32 	%f56, [%rd88];
	ld.global.f32 	%f57, [%rd83+4];
	fma.rn.f32 	%f67, %f56, %f57, %f55;
	add.s32 	%r52, %r52, 2;
$L__BB16_11:
	and.b32  	%r47, %r14, 1;
	setp.eq.b32 	%p13, %r47, 1;
	not.pred 	%p14, %p13;
	@%p14 bra 	$L__BB16_13;
	cvt.u32.u64 	%r48, %rd3;
	add.s32 	%r49, %r52, %r48;
	cvt.u64.u32 	%rd89, %r49;
	add.s64 	%rd90, %rd7, %rd89;
	mad.lo.s64 	%rd91, %rd90, %rd8, %rd4;
	shl.b64 	%rd92, %rd91, 2;
	add.s64 	%rd93, %rd2, %rd92;
	ld.global.f32 	%f58, [%rd93];
	mul.wide.u32 	%rd94, %r52, 4;
	add.s64 	%rd95, %rd1, %rd94;
	ld.global.f32 	%f59, [%rd95];
	fma.rn.f32 	%f67, %f58, %f59, %f67;
$L__BB16_13:
	cvt.s64.s32 	%rd96, %r13;
	mad.lo.s64 	%rd97, %rd96, %rd5, %rd3;
	mad.lo.s64 	%rd98, %rd97, %rd6, %rd4;
	cvta.to.global.u64 	%rd99, %rd9;
	shl.b64 	%rd100, %rd98, 2;
	add.s64 	%rd101, %rd99, %rd100;
	st.global.f32 	[%rd101], %f67;
$L__BB16_14:
	ret;

}
	// .globl	_Z17Convolution__on_ZPfS_S_iiiiiij
.visible .entry _Z17Convolution__on_ZPfS_S_iiiiiij(
	.param .u64 .ptr .align 1 _Z17Convolution__on_ZPfS_S_iiiiiij_param_0,
	.param .u64 .ptr .align 1 _Z17Convolution__on_ZPfS_S_iiiiiij_param_1,
	.param .u64 .ptr .align 1 _Z17Convolution__on_ZPfS_S_iiiiiij_param_2,
	.param .u32 _Z17Convolution__on_ZPfS_S_iiiiiij_param_3,
	.param .u32 _Z17Convolution__on_ZPfS_S_iiiiiij_param_4,
	.param .u32 _Z17Convolution__on_ZPfS_S_iiiiiij_param_5,
	.param .u32 _Z17Convolution__on_ZPfS_S_iiiiiij_param_6,
	.param .u32 _Z17Convolution__on_ZPfS_S_iiiiiij_param_7,
	.param .u32 _Z17Convolution__on_ZPfS_S_iiiiiij_param_8,
	.param .u32 _Z17Convolution__on_ZPfS_S_iiiiiij_param_9
)
{
	.reg .pred 	%p<15>;
	.reg .b32 	%r<54>;
	.reg .b32 	%f<68>;
	.reg .b64 	%rd<101>;

	ld.param.u64 	%rd9, [_Z17Convolution__on_ZPfS_S_iiiiiij_param_0];
	ld.param.u64 	%rd10, [_Z17Convolution__on_ZPfS_S_iiiiiij_param_1];
	ld.param.u64 	%rd11, [_Z17Convolution__on_ZPfS_S_iiiiiij_param_2];
	ld.param.u32 	%r11, [_Z17Convolution__on_ZPfS_S_iiiiiij_param_3];
	ld.param.u32 	%r12, [_Z17Convolution__on_ZPfS_S_iiiiiij_param_5];
	ld.param.s32 	%rd6, [_Z17Convolution__on_ZPfS_S_iiiiiij_param_6];
	ld.param.u32 	%r13, [_Z17Convolution__on_ZPfS_S_iiiiiij_param_7];
	ld.param.u32 	%r15, [_Z17Convolution__on_ZPfS_S_iiiiiij_param_8];
	ld.param.u32 	%r14, [_Z17Convolution__on_ZPfS_S_iiiiiij_param_9];
	cvta.to.global.u64 	%rd1, %rd11;
	cvta.to.global.u64 	%rd2, %rd10;
	mov.u32 	%r16, %ntid.y;
	mov.u32 	%r17, %ctaid.y;
	mov.u32 	%r18, %tid.y;
	mad.lo.s32 	%r19, %r16, %r17, %r18;
	cvt.u64.u32 	%rd3, %r19;
	mov.u32 	%r20, %ntid.x;
	mov.u32 	%r21, %ctaid.x;
	mov.u32 	%r22, %tid.x;
	mad.lo.s32 	%r23, %r20, %r21, %r22;
	cvt.u64.u32 	%rd4, %r23;
	mov.u32 	%r24, %ntid.z;
	mov.u32 	%r25, %ctaid.z;
	mov.u32 	%r26, %tid.z;
	mad.lo.s32 	%r27, %r24, %r25, %r26;
	cvt.u64.u32 	%rd5, %r27;
	setp.ge.u32 	%p1, %r19, %r13;
	setp.ge.u64 	%p2, %rd4, %rd6;
	or.pred  	%p3, %p1, %p2;
	setp.ge.u32 	%p4, %r27, %r15;
	or.pred  	%p5, %p3, %p4;
	@%p5 bra 	$L__BB17_14;
	setp.eq.s32 	%p6, %r14, 0;
	mov.f32 	%f67, 0f00000000;
	@%p6 bra 	$L__BB17_13;
	cvt.s64.s32 	%rd7, %r12;
	cvt.s64.s32 	%rd8, %r11;
	and.b32  	%r1, %r14, 7;
	setp.lt.u32 	%p7, %r14, 8;
	mov.f32 	%f67, 0f00000000;
	mov.b32 	%r52, 0;
	@%p7 bra 	$L__BB17_5;
	and.b32  	%r52, %r14, -8;
	mov.f32 	%f67, 0f00000000;
	mov.b32 	%r50, 0;
	cvt.u32.u64 	%r30, %rd5;
$L__BB17_4:
	.pragma "nounroll";
	add.s32 	%r31, %r50, %r30;
	cvt.u64.u32 	%rd12, %r31;
	mad.lo.s64 	%rd13, %rd12, %rd7, %rd3;
	mad.lo.s64 	%rd14, %rd13, %rd8, %rd4;
	shl.b64 	%rd15, %rd14, 2;
	add.s64 	%rd16, %rd2, %rd15;
	ld.global.f32 	%f17, [%rd16];
	mul.wide.u32 	%rd17, %r50, 4;
	add.s64 	%rd18, %rd1, %rd17;
	ld.global.f32 	%f18, [%rd18];
	fma.rn.f32 	%f19, %f17, %f18, %f67;
	add.s32 	%r32, %r31, 1;
	cvt.u64.u32 	%rd19, %r32;
	mad.lo.s64 	%rd20, %rd19, %rd7, %rd3;
	mad.lo.s64 	%rd21, %rd20, %rd8, %rd4;
	shl.b64 	%rd22, %rd21, 2;
	add.s64 	%rd23, %rd2, %rd22;
	ld.global.f32 	%f20, [%rd23];
	ld.global.f32 	%f21, [%rd18+4];
	fma.rn.f32 	%f22, %f20, %f21, %f19;
	add.s32 	%r33, %r31, 2;
	cvt.u64.u32 	%rd24, %r33;
	mad.lo.s64 	%rd25, %rd24, %rd7, %rd3;
	mad.lo.s64 	%rd26, %rd25, %rd8, %rd4;
	shl.b64 	%rd27, %rd26, 2;
	add.s64 	%rd28, %rd2, %rd27;
	ld.global.f32 	%f23, [%rd28];
	ld.global.f32 	%f24, [%rd18+8];
	fma.rn.f32 	%f25, %f23, %f24, %f22;
	add.s32 	%r34, %r31, 3;
	cvt.u64.u32 	%rd29, %r34;
	mad.lo.s64 	%rd30, %rd29, %rd7, %rd3;
	mad.lo.s64 	%rd31, %rd30, %rd8, %rd4;
	shl.b64 	%rd32, %rd31, 2;
	add.s64 	%rd33, %rd2, %rd32;
	ld.global.f32 	%f26, [%rd33];
	ld.global.f32 	%f27, [%rd18+12];
	fma.rn.f32 	%f28, %f26, %f27, %f25;
	add.s32 	%r35, %r31, 4;
	cvt.u64.u32 	%rd34, %r35;
	mad.lo.s64 	%rd35, %rd34, %rd7, %rd3;
	mad.lo.s64 	%rd36, %rd35, %rd8, %rd4;
	shl.b64 	%rd37, %rd36, 2;
	add.s64 	%rd38, %rd2, %rd37;
	ld.global.f32 	%f29, [%rd38];
	ld.global.f32 	%f30, [%rd18+16];
	fma.rn.f32 	%f31, %f29, %f30, %f28;
	add.s32 	%r36, %r31, 5;
	cvt.u64.u32 	%rd39, %r36;
	mad.lo.s64 	%rd40, %rd39, %rd7, %rd3;
	mad.lo.s64 	%rd41, %rd40, %rd8, %rd4;
	shl.b64 	%rd42, %rd41, 2;
	add.s64 	%rd43, %rd2, %rd42;
	ld.global.f32 	%f32, [%rd43];
	ld.global.f32 	%f33, [%rd18+20];
	fma.rn.f32 	%f34, %f32, %f33, %f31;
	add.s32 	%r37, %r31, 6;
	cvt.u64.u32 	%rd44, %r37;
	mad.lo.s64 	%rd45, %rd44, %rd7, %rd3;
	mad.lo.s64 	%rd46, %rd45, %rd8, %rd4;
	shl.b64 	%rd47, %rd46, 2;
	add.s64 	%rd48, %rd2, %rd47;
	ld.global.f32 	%f35, [%rd48];
	ld.global.f32 	%f36, [%rd18+24];
	fma.rn.f32 	%f37, %f35, %f36, %f34;
	add.s32 	%r38, %r31, 7;
	cvt.u64.u32 	%rd49, %r38;
	mad.lo.s64 	%rd50, %rd49, %rd7, %rd3;
	mad.lo.s64 	%rd51, %rd50, %rd8, %rd4;
	shl.b64 	%rd52, %rd51, 2;
	add.s64 	%rd53, %rd2, %rd52;
	ld.global.f32 	%f38, [%rd53];
	ld.global.f32 	%f39, [%rd18+28];
	fma.rn.f32 	%f67, %f38, %f39, %f37;
	add.s32 	%r50, %r50, 8;
	setp.ne.s32 	%p8, %r50, %r52;
	@%p8 bra 	$L__BB17_4;
$L__BB17_5:
	setp.eq.s32 	%p9, %r1, 0;
	@%p9 bra 	$L__BB17_13;
	and.b32  	%r6, %r14, 3;
	setp.lt.u32 	%p10, %r1, 4;
	@%p10 bra 	$L__BB17_8;
	cvt.u32.u64 	%r39, %rd5;
	add.s32 	%r40, %r52, %r39;
	cvt.u64.u32 	%rd54, %r40;
	mad.lo.s64 	%rd55, %rd54, %rd7, %rd3;
	mad.lo.s64 	%rd56, %rd55, %rd8, %rd4;
	shl.b64 	%rd57, %rd56, 2;
	add.s64 	%rd58, %rd2, %rd57;
	ld.global.f32 	%f41, [%rd58];
	mul.wide.u32 	%rd59, %r52, 4;
	add.s64 	%rd60, %rd1, %rd59;
	ld.global.f32 	%f42, [%rd60];
	fma.rn.f32 	%f43, %f41, %f42, %f67;
	add.s32 	%r41, %r40, 1;
	cvt.u64.u32 	%rd61, %r41;
	mad.lo.s64 	%rd62, %rd61, %rd7, %rd3;
	mad.lo.s64 	%rd63, %rd62, %rd8, %rd4;
	shl.b64 	%rd64, %rd63, 2;
	add.s64 	%rd65, %rd2, %rd64;
	ld.global.f32 	%f44, [%rd65];
	ld.global.f32 	%f45, [%rd60+4];
	fma.rn.f32 	%f46, %f44, %f45, %f43;
	add.s32 	%r42, %r40, 2;
	cvt.u64.u32 	%rd66, %r42;
	mad.lo.s64 	%rd67, %rd66, %rd7, %rd3;
	mad.lo.s64 	%rd68, %rd67, %rd8, %rd4;
	shl.b64 	%rd69, %rd68, 2;
	add.s64 	%rd70, %rd2, %rd69;
	ld.global.f32 	%f47, [%rd70];
	ld.global.f32 	%f48, [%rd60+8];
	fma.rn.f32 	%f49, %f47, %f48, %f46;
	add.s32 	%r43, %r40, 3;
	cvt.u64.u32 	%rd71, %r43;
	mad.lo.s64 	%rd72, %rd71, %rd7, %rd3;
	mad.lo.s64 	%rd73, %rd72, %rd8, %rd4;
	shl.b64 	%rd74, %rd73, 2;
	add.s64 	%rd75, %rd2, %rd74;
	ld.global.f32 	%f50, [%rd75];
	ld.global.f32 	%f51, [%rd60+12];
	fma.rn.f32 	%f67, %f50, %f51, %f49;
	add.s32 	%r52, %r52, 4;
$L__BB17_8:
	setp.eq.s32 	%p11, %r6, 0;
	@%p11 bra 	$L__BB17_13;
	setp.eq.s32 	%p12, %r6, 1;
	@%p12 bra 	$L__BB17_11;
	cvt.u32.u64 	%r44, %rd5;
	add.s32 	%r45, %r52, %r44;
	cvt.u64.u32 	%rd76, %r45;
	mad.lo.s64 	%rd77, %rd76, %rd7, %rd3;
	mad.lo.s64 	%rd78, %rd77, %rd8, %rd4;
	shl.b64 	%rd79, %rd78, 2;
	add.s64 	%rd80, %rd2, %rd79;
	ld.global.f32 	%f53, [%rd80];
	mul.wide.u32 	%rd81, %r52, 4;
	add.s64 	%rd82, %rd1, %rd81;
	ld.global.f32 	%f54, [%rd82];
	fma.rn.f32 	%f55, %f53, %f54, %f67;
	add.s32 	%r46, %r45, 1;
	cvt.u64.u32 	%rd83, %r46;
	mad.lo.s64 	%rd84, %rd83, %rd7, %rd3;
	mad.lo.s64 	%rd85, %rd84, %rd8, %rd4;
	shl.b64 	%rd86, %rd85, 2;
	add.s64 	%rd87, %rd2, %rd86;
	ld.global.f32 	%f56, [%rd87];
	ld.global.f32 	%f57, [%rd82+4];
	fma.rn.f32 	%f67, %f56, %f57, %f55;
	add.s32 	%r52, %r52, 2;
$L__BB17_11:
	and.b32  	%r47, %r14, 1;
	setp.eq.b32 	%p13, %r47, 1;
	not.pred 	%p14, %p13;
	@%p14 bra 	$L__BB17_13;
	cvt.u32.u64 	%r48, %rd5;
	add.s32 	%r49, %r52, %r48;
	cvt.u64.u32 	%rd88, %r49;
	mad.lo.s64 	%rd89, %rd88, %rd7, %rd3;
	mad.lo.s64 	%rd90, %rd89, %rd8, %rd4;
	shl.b64 	%rd91, %rd90, 2;
	add.s64 	%rd92, %rd2, %rd91;
	ld.global.f32 	%f58, [%rd92];
	mul.wide.u32 	%rd93, %r52, 4;
	add.s64 	%rd94, %rd1, %rd93;
	ld.global.f32 	%f59, [%rd94];
	fma.rn.f32 	%f67, %f58, %f59, %f67;
$L__BB17_13:
	cvt.s64.s32 	%rd95, %r13;
	mad.lo.s64 	%rd96, %rd95, %rd5, %rd3;
	mad.lo.s64 	%rd97, %rd96, %rd6, %rd4;
	cvta.to.global.u64 	%rd98, %rd9;
	shl.b64 	%rd99, %rd97, 2;
	add.s64 	%rd100, %rd98, %rd99;
	st.global.f32 	[%rd100], %f67;
$L__BB17_14:
	ret;

}
.func  (.param .b64 func_retval0) __internal_accurate_pow(
	.param .b64 __internal_accurate_pow_param_0
)
{
	.reg .pred 	%p<8>;
	.reg .b32 	%r<49>;
	.reg .b32 	%f<3>;
	.reg .b64 	%fd<109>;

	ld.param.f64 	%fd10, [__internal_accurate_pow_param_0];
	{
	.reg .b32 %temp; 
	mov.b64 	{%temp, %r46}, %fd10;
	}
	{
	.reg .b32 %temp; 
	mov.b64 	{%r45, %temp}, %fd10;
	}
	shr.u32 	%r47, %r46, 20;
	setp.gt.u32 	%p1, %r46, 1048575;
	@%p1 bra 	$L__BB18_2;
	mul.f64 	%fd11, %fd10, 0d4350000000000000;
	{
	.reg .b32 %temp; 
	mov.b64 	{%temp, %r46}, %fd11;
	}
	{
	.reg .b32 %temp; 
	mov.b64 	{%r45, %temp}, %fd11;
	}
	shr.u32 	%r16, %r46, 20;
	add.s32 	%r47, %r16, -54;
$L__BB18_2:
	add.s32 	%r48, %r47, -1023;
	and.b32  	%r17, %r46, -2146435073;
	or.b32  	%r18, %r17, 1072693248;
	mov.b64 	%fd107, {%r45, %r18};
	setp.lt.u32 	%p2, %r18, 1073127583;
	@%p2 bra 	$L__BB18_4;
	{
	.reg .b32 %temp; 
	mov.b64 	{%r19, %temp}, %fd107;
	}
	{
	.reg .b32 %temp; 
	mov.b64 	{%temp, %r20}, %fd107;
	}
	add.s32 	%r21, %r20, -1048576;
	mov.b64 	%fd107, {%r19, %r21};
	add.s32 	%r48, %r47, -1022;
$L__BB18_4:
	add.f64 	%fd12, %fd107, 0dBFF0000000000000;
	add.f64 	%fd13, %fd107, 0d3FF0000000000000;
	rcp.approx.ftz.f64 	%fd14, %fd13;
	neg.f64 	%fd15, %fd13;
	fma.rn.f64 	%fd16, %fd15, %fd14, 0d3FF0000000000000;
	fma.rn.f64 	%fd17, %fd16, %fd16, %fd16;
	fma.rn.f64 	%fd18, %fd17, %fd14, %fd14;
	mul.f64 	%fd19, %fd12, %fd18;
	fma.rn.f64 	%fd20, %fd12, %fd18, %fd19;
	mul.f64 	%fd21, %fd20, %fd20;
	fma.rn.f64 	%fd22, %fd21, 0d3EB0F5FF7D2CAFE2, 0d3ED0F5D241AD3B5A;
	fma.rn.f64 	%fd23, %fd22, %fd21, 0d3EF3B20A75488A3F;
	fma.rn.f64 	%fd24, %fd23, %fd21, 0d3F1745CDE4FAECD5;
	fma.rn.f64 	%fd25, %fd24, %fd21, 0d3F3C71C7258A578B;
	fma.rn.f64 	%fd26, %fd25, %fd21, 0d3F6249249242B910;
	fma.rn.f64 	%fd27, %fd26, %fd21, 0d3F89999999999DFB;
	sub.f64 	%fd28, %fd12, %fd20;
	add.f64 	%fd29, %fd28, %fd28;
	neg.f64 	%fd30, %fd20;
	fma.rn.f64 	%fd31, %fd30, %fd12, %fd29;
	mul.f64 	%fd32, %fd18, %fd31;
	fma.rn.f64 	%fd33, %fd21, %fd27, 0d3FB5555555555555;
	mov.f64 	%fd34, 0d3FB5555555555555;
	sub.f64 	%fd35, %fd34, %fd33;
	fma.rn.f64 	%fd36, %fd21, %fd27, %fd35;
	add.f64 	%fd37, %fd36, 0dBC46A4CB00B9E7B0;
	add.f64 	%fd38, %fd33, %fd37;
	sub.f64 	%fd39, %fd33, %fd38;
	add.f64 	%fd40, %fd37, %fd39;
	mul.rn.f64 	%fd41, %fd20, %fd20;
	neg.f64 	%fd42, %fd41;
	fma.rn.f64 	%fd43, %fd20, %fd20, %fd42;
	{
	.reg .b32 %temp; 
	mov.b64 	{%r22, %temp}, %fd32;
	}
	{
	.reg .b32 %temp; 
	mov.b64 	{%temp, %r23}, %fd32;
	}
	add.s32 	%r24, %r23, 1048576;
	mov.b64 	%fd44, {%r22, %r24};
	fma.rn.f64 	%fd45, %fd20, %fd44, %fd43;
	mul.rn.f64 	%fd46, %fd41, %fd20;
	neg.f64 	%fd47, %fd46;
	fma.rn.f64 	%fd48, %fd41, %fd20, %fd47;
	fma.rn.f64 	%fd49, %fd41, %fd32, %fd48;
	fma.rn.f64 	%fd50, %fd45, %fd20, %fd49;
	mul.rn.f64 	%fd51, %fd38, %fd46;
	neg.f64 	%fd52, %fd51;
	fma.rn.f64 	%fd53, %fd38, %fd46, %fd52;
	fma.rn.f64 	%fd54, %fd38, %fd50, %fd53;
	fma.rn.f64 	%fd55, %fd40, %fd46, %fd54;
	add.f64 	%fd56, %fd51, %fd55;
	sub.f64 	%fd57, %fd51, %fd56;
	add.f64 	%fd58, %fd55, %fd57;
	add.f64 	%fd59, %fd20, %fd56;
	sub.f64 	%fd60, %fd20, %fd59;
	add.f64 	%fd61, %fd56, %fd60;
	add.f64 	%fd62, %fd58, %fd61;
	add.f64 	%fd63, %fd32, %fd62;
	add.f64 	%fd64, %fd59, %fd63;
	sub.f64 	%fd65, %fd59, %fd64;
	add.f64 	%fd66, %fd63, %fd65;
	xor.b32  	%r25, %r48, -2147483648;
	mov.b32 	%r26, 1127219200;
	mov.b64 	%fd67, {%r25, %r26};
	mov.b32 	%r27, -2147483648;
	mov.b64 	%fd68, {%r27, %r26};
	sub.f64 	%fd69, %fd67, %fd68;
	fma.rn.f64 	%fd70, %fd69, 0d3FE62E42FEFA39EF, %fd64;
	fma.rn.f64 	%fd71, %fd69, 0dBFE62E42FEFA39EF, %fd70;
	sub.f64 	%fd72, %fd71, %fd64;
	sub.f64 	%fd73, %fd66, %fd72;
	fma.rn.f64 	%fd74, %fd69, 0d3C7ABC9E3B39803F, %fd73;
	add.f64 	%fd75, %fd70, %fd74;
	sub.f64 	%fd76, %fd70, %fd75;
	add.f64 	%fd77, %fd74, %fd76;
	mov.f64 	%fd78, 0d4000000000000000;
	{
	.reg .b32 %temp; 
	mov.b64 	{%temp, %r28}, %fd78;
	}
	{
	.reg .b32 %temp; 
	mov.b64 	{%r29, %temp}, %fd78;
	}
	shl.b32 	%r30, %r28, 1;
	setp.gt.u32 	%p3, %r30, -33554433;
	and.b32  	%r31, %r28, -15728641;
	selp.b32 	%r32, %r31, %r28, %p3;
	mov.b64 	%fd79, {%r29, %r32};
	mul.rn.f64 	%fd80, %fd75, %fd79;
	neg.f64 	%fd81, %fd80;
	fma.rn.f64 	%fd82, %fd75, %fd79, %fd81;
	fma.rn.f64 	%fd83, %fd77, %fd79, %fd82;
	add.f64 	%fd4, %fd80, %fd83;
	sub.f64 	%fd84, %fd80, %fd4;
	add.f64 	%fd5, %fd83, %fd84;
	fma.rn.f64 	%fd85, %fd4, 0d3FF71547652B82FE, 0d4338000000000000;
	{
	.reg .b32 %temp; 
	mov.b64 	{%r13, %temp}, %fd85;
	}
	mov.f64 	%fd86, 0dC338000000000000;
	add.rn.f64 	%fd87, %fd85, %fd86;
	fma.rn.f64 	%fd88, %fd87, 0dBFE62E42FEFA39EF, %fd4;
	fma.rn.f64 	%fd89, %fd87, 0dBC7ABC9E3B39803F, %fd88;
	fma.rn.f64 	%fd90, %fd89, 0d3E5ADE1569CE2BDF, 0d3E928AF3FCA213EA;
	fma.rn.f64 	%fd91, %fd90, %fd89, 0d3EC71DEE62401315;
	fma.rn.f64 	%fd92, %fd91, %fd89, 0d3EFA01997C89EB71;
	fma.rn.f64 	%fd93, %fd92, %fd89, 0d3F2A01A014761F65;
	fma.rn.f64 	%fd94, %fd93, %fd89, 0d3F56C16C1852B7AF;
	fma.rn.f64 	%fd95, %fd94, %fd89, 0d3F81111111122322;
	fma.rn.f64 	%fd96, %fd95, %fd89, 0d3FA55555555502A1;
	fma.rn.f64 	%fd97, %fd96, %fd89, 0d3FC5555555555511;
	fma.rn.f64 	%fd98, %fd97, %fd89, 0d3FE000000000000B;
	fma.rn.f64 	%fd99, %fd98, %fd89, 0d3FF0000000000000;
	fma.rn.f64 	%fd100, %fd99, %fd89, 0d3FF0000000000000;
	{
	.reg .b32 %temp; 
	mov.b64 	{%r14, %temp}, %fd100;
	}
	{
	.reg .b32 %temp; 
	mov.b64 	{%temp, %r15}, %fd100;
	}
	shl.b32 	%r33, %r13, 20;
	add.s32 	%r34, %r33, %r15;
	mov.b64 	%fd108, {%r14, %r34};
	{
	.reg .b32 %temp; 
	mov.b64 	{%temp, %r35}, %fd4;
	}
	mov.b32 	%f2, %r35;
	abs.f32 	%f1, %f2;
	setp.lt.f32 	%p4, %f1, 0f4086232B;
	@%p4 bra 	$L__BB18_7;
	setp.lt.f64 	%p5, %fd4, 0d0000000000000000;
	add.f64 	%fd101, %fd4, 0d7FF0000000000000;
	selp.f64 	%fd108, 0d0000000000000000, %fd101, %p5;
	setp.geu.f32 	%p6, %f1, 0f40874800;
	@%p6 bra 	$L__BB18_7;
	shr.u32 	%r36, %r13, 31;
	add.s32 	%r37, %r13, %r36;
	shr.s32 	%r38, %r37, 1;
	shl.b32 	%r39, %r38, 20;
	add.s32 	%r40, %r15, %r39;
	mov.b64 	%fd102, {%r14, %r40};
	sub.s32 	%r41, %r13, %r38;
	shl.b32 	%r42, %r41, 20;
	add.s32 	%r43, %r42, 1072693248;
	mov.b32 	%r44, 0;
	mov.b64 	%fd103, {%r44, %r43};
	mul.f64 	%fd108, %fd103, %fd102;
$L__BB18_7:
	abs.f64 	%fd104, %fd108;
	setp.eq.f64 	%p7, %fd104, 0d7FF0000000000000;
	fma.rn.f64 	%fd105, %fd108, %fd5, %fd108;
	selp.f64 	%fd106, %fd108, %fd105, %p7;
	st.param.f64 	[func_retval0], %fd106;
	ret;

}


// ===== COMPILED SASS (sm_100) =====

	.target	sm_100

	.elftype	@"ET_EXEC"


//--------------------- .note.nv.tkinfo           --------------------------
	.section	.note.nv.tkinfo,"",@"SHT_NOTE"
	.sectionflags	@"SHF_NOTE_NV_TKINFO"
	.tkinfo
        /*0018*/ 	.word	0x00000002
        /*0030*/ 	.string	""
        /*0030*/ 	.string	"ptxas"
        /*0030*/ 	.string	"Cuda compilation tools, release 13.0, V13.0.88"
        /*0030*/ 	.string	"Build cuda_13.0.r13.0/compiler.36424714_0"
        /*0030*/ 	.string	"-arch sm_100 -m 64 "



//--------------------- .note.nv.cuinfo           --------------------------
	.section	.note.nv.cuinfo,"",@"SHT_NOTE"
	.sectionflags	@"SHF_NOTE_NV_CUINFO"
        /*0018*/ 	.short	0x0002
        /*001a*/ 	.short	0x0064
        /*001c*/ 	.short	0x0082
	.zero		2


//--------------------- .nv.info                  --------------------------
	.section	.nv.info,"",@"SHT_CUDA_INFO"
	.align	4


	//----- nvinfo : EIATTR_REGCOUNT
	.align		4
        /*0000*/ 	.byte	0x04, 0x2f
        /*0002*/ 	.short	(.L_1 - .L_0)
	.align		4
.L_0:
        /*0004*/ 	.word	index@(_Z20Eout_Ein_calculationPfS_S_S_S_iiii)
        /*0008*/ 	.word	0x00000038


	//----- nvinfo : EIATTR_FRAME_SIZE
	.align		4
.L_1:
        /*000c*/ 	.byte	0x04, 0x11
        /*000e*/ 	.short	(.L_3 - .L_2)
	.align		4
.L_2:
        /*0010*/ 	.word	index@($_Z20Eout_Ein_calculationPfS_S_S_S_iiii$__internal_accurate_pow)
        /*0014*/ 	.word	0x00000000


	//----- nvinfo : EIATTR_FRAME_SIZE
	.align		4
.L_3:
        /*0018*/ 	.byte	0x04, 0x11
        /*001a*/ 	.short	(.L_5 - .L_4)
	.align		4
.L_4:
        /*001c*/ 	.word	index@($__internal_5_$__cuda_sm20_dblrcp_rn_slowpath_v3)
        /*0020*/ 	.word	0x00000000


	//----- nvinfo : EIATTR_FRAME_SIZE
	.align		4
.L_5:
        /*0024*/ 	.byte	0x04, 0x11
        /*0026*/ 	.short	(.L_7 - .L_6)
	.align		4
.L_6:
        /*0028*/ 	.word	index@(_Z20Eout_Ein_calculationPfS_S_S_S_iiii)
        /*002c*/ 	.word	0x00000000


	//----- nvinfo : EIATTR_REGCOUNT
	.align		4
.L_7:
        /*0030*/ 	.byte	0x04, 0x2f
        /*0032*/ 	.short	(.L_9 - .L_8)
	.align		4
.L_8:
        /*0034*/ 	.word	index@(_Z16gradient_dx_cudaPfS_iii)
        /*0038*/ 	.word	0x0000000e


	//----- nvinfo : EIATTR_FRAME_SIZE
	.align		4
.L_9:
        /*003c*/ 	.byte	0x04, 0x11
        /*003e*/ 	.short	(.L_11 - .L_10)
	.align		4
.L_10:
        /*0040*/ 	.word	index@(_Z16gradient_dx_cudaPfS_iii)
        /*0044*/ 	.word	0x00000000


	//----- nvinfo : EIATTR_REGCOUNT
	.align		4
.L_11:
        /*0048*/ 	.byte	0x04, 0x2f
        /*004a*/ 	.short	(.L_13 - .L_12)
	.align		4
.L_12:
        /*004c*/ 	.word	index@(_Z16gradient_dy_cudaPfS_iii)
        /*0050*/ 	.word	0x0000000e


	//----- nvinfo : EIATTR_FRAME_SIZE
	.align		4
.L_13:
        /*0054*/ 	.byte	0x04, 0x11
        /*0056*/ 	.short	(.L_15 - .L_14)
	.align		4
.L_14:
        /*0058*/ 	.word	index@(_Z16gradient_dy_cudaPfS_iii)
        /*005c*/ 	.word	0x00000000


	//----- nvinfo : EIATTR_REGCOUNT
	.align		4
.L_15:
        /*0060*/ 	.byte	0x04, 0x2f
        /*0062*/ 	.short	(.L_17 - .L_16)
	.align		4
.L_16:
        /*0064*/ 	.word	index@(_Z16gradient_dz_cudaPfS_iii)
        /*0068*/ 	.word	0x00000010


	//----- nvinfo : EIATTR_FRAME_SIZE
	.align		4
.L_17:
        /*006c*/ 	.byte	0x04, 0x11
        /*006e*/ 	.short	(.L_19 - .L_18)
	.align		4
.L_18:
        /*0070*/ 	.word	index@(_Z16gradient_dz_cudaPfS_iii)
        /*0074*/ 	.word	0x00000000


	//----- nvinfo : EIATTR_REGCOUNT
	.align		4
.L_19:
        /*0078*/ 	.byte	0x04, 0x2f
        /*007a*/ 	.short	(.L_21 - .L_20)
	.align		4
.L_20:
        /*007c*/ 	.word	index@(_Z13division_gradPfS_S_iii)
        /*0080*/ 	.word	0x0000001a


	//----- nvinfo : EIATTR_FRAME_SIZE
	.align		4
.L_21:
        /*0084*/ 	.byte	0x04, 0x11
        /*0086*/ 	.short	(.L_23 - .L_22)
	.align		4
.L_22:
        /*0088*/ 	.word	index@($__internal_4_$__cuda_sm20_div_rn_f64_full)
        /*008c*/ 	.word	0x00000000


	//----- nvinfo : EIATTR_FRAME_SIZE
	.align		4
.L_23:
        /*0090*/ 	.byte	0x04, 0x11
        /*0092*/ 	.short	(.L_25 - .L_24)
	.align		4
.L_24:
        /*0094*/ 	.word	index@(_Z13division_gradPfS_S_iii)
        /*0098*/ 	.word	0x00000000


	//----- nvinfo : EIATTR_REGCOUNT
	.align		4
.L_25:
        /*009c*/ 	.byte	0x04, 0x2f
        /*009e*/ 	.short	(.L_27 - .L_26)
	.align		4
.L_26:
        /*00a0*/ 	.word	index@(_Z8divisionPfS_S_iii)
        /*00a4*/ 	.word	0x00000010


	//----- nvinfo : EIATTR_FRAME_SIZE
	.align		4
.L_27:
        /*00a8*/ 	.byte	0x04, 0x11
        /*00aa*/ 	.short	(.L_29 - .L_28)
	.align		4
.L_28:
        /*00ac*/ 	.word	index@($__internal_3_$__cuda_sm3x_div_rn_noftz_f32_slowpath)
        /*00b0*/ 	.word	0x00000000


	//----- nvinfo : EIATTR_FRAME_SIZE
	.align		4
.L_29:
        /*00b4*/ 	.byte	0x04, 0x11
        /*00b6*/ 	.short	(.L_31 - .L_30)
	.align		4
.L_30:
        /*00b8*/ 	.word	index@(_Z8divisionPfS_S_iii)
        /*00bc*/ 	.word	0x00000000


	//----- nvinfo : EIATTR_REGCOUNT
	.align		4
.L_31:
        /*00c0*/ 	.byte	0x04, 0x2f
        /*00c2*/ 	.short	(.L_33 - .L_32)
	.align		4
.L_32:
        /*00c4*/ 	.word	index@(_Z14multiplicationPfS_S_iii)
        /*00c8*/ 	.word	0x0000000c


	//----- nvinfo : EIATTR_FRAME_SIZE
	.align		4
.L_33:
        /*00cc*/ 	.byte	0x04, 0x11
        /*00ce*/ 	.short	(.L_35 - .L_34)
	.align		4
.L_34:
        /*00d0*/ 	.word	index@(_Z14multiplicationPfS_S_iii)
        /*00d4*/ 	.word	0x00000000


	//----- nvinfo : EIATTR_REGCOUNT
	.align		4
.L_35:
        /*00d8*/ 	.byte	0x04, 0x2f
        /*00da*/ 	.short	(.L_37 - .L_36)
	.align		4
.L_36:
        /*00dc*/ 	.word	index@(_Z4plusPfS_S_S_iii)
        /*00e0*/ 	.word	0x0000000e


	//----- nvinfo : EIATTR_FRAME_SIZE
	.align		4
.L_37:
        /*00e4*/ 	.byte	0x04, 0x11
        /*00e6*/ 	.short	(.L_39 - .L_38)
	.align		4
.L_38:
        /*00e8*/ 	.word	index@(_Z4plusPfS_S_S_iii)
        /*00ec*/ 	.word	0x00000000


	//----- nvinfo : EIATTR_REGCOUNT
	.align		4
.L_39:
        /*00f0*/ 	.byte	0x04, 0x2f
        /*00f2*/ 	.short	(.L_41 - .L_40)
	.align		4
.L_40:
        /*00f4*/ 	.word	index@(_Z9heavisidePfS_iii)
        /*00f8*/ 	.word	0x0000000e


	//----- nvinfo : EIATTR_FRAME_SIZE
	.align		4
.L_41:
        /*00fc*/ 	.byte	0x04, 0x11
        /*00fe*/ 	.short	(.L_43 - .L_42)
	.align		4
.L_42:
        /*0100*/ 	.word	index@($__internal_2_$__cuda_sm3x_div_rn_noftz_f32_slowpath)
        /*0104*/ 	.word	0x00000000


	//----- nvinfo : EIATTR_FRAME_SIZE
	.align		4
.L_43:
        /*0108*/ 	.byte	0x04, 0x11
        /*010a*/ 	.short	(.L_45 - .L_44)
	.align		4
.L_44:
        /*010c*/ 	.word	index@(_Z9heavisidePfS_iii)
        /*0110*/ 	.word	0x00000000


	//----- nvinfo : EIATTR_REGCOUNT
	.align		4
.L_45:
        /*0114*/ 	.byte	0x04, 0x2f
        /*0116*/ 	.short	(.L_47 - .L_46)
	.align		4
.L_46:
        /*0118*/ 	.word	index@(_Z14deri_heavisidePfS_iii)
        /*011c*/ 	.word	0x0000000e


	//----- nvinfo : EIATTR_FRAME_SIZE
	.align		4
.L_47:
        /*0120*/ 	.byte	0x04, 0x11
        /*0122*/ 	.short	(.L_49 - .L_48)
	.align		4
.L_48:
        /*0124*/ 	.word	index@($__internal_1_$__cuda_sm3x_div_rn_noftz_f32_slowpath)
        /*0128*/ 	.word	0x00000000


	//----- nvinfo : EIATTR_FRAME_SIZE
	.align		4
.L_49:
        /*012c*/ 	.byte	0x04, 0x11
        /*012e*/ 	.short	(.L_51 - .L_50)
	.align		4
.L_50:
        /*0130*/ 	.word	index@(_Z14deri_heavisidePfS_iii)
        /*0134*/ 	.word	0x00000000


	//----- nvinfo : EIATTR_REGCOUNT
	.align		4
.L_51:
        /*0138*/ 	.byte	0x04, 0x2f
        /*013a*/ 	.short	(.L_53 - .L_52)
	.align		4
.L_52:
        /*013c*/ 	.word	index@(_Z7inversePfS_iii)
        /*0140*/ 	.word	0x0000000a


	//----- nvinfo : EIATTR_FRAME_SIZE
	.align		4
.L_53:
        /*0144*/ 	.byte	0x04, 0x11
        /*0146*/ 	.short	(.L_55 - .L_54)
	.align		4
.L_54:
        /*0148*/ 	.word	index@(_Z7inversePfS_iii)
        /*014c*/ 	.word	0x00000000


	//----- nvinfo : EIATTR_REGCOUNT
	.align		4
.L_55:
        /*0150*/ 	.byte	0x04, 0x2f
        /*0152*/ 	.short	(.L_57 - .L_56)
	.align		4
.L_56:
        /*0154*/ 	.word	index@(_Z10pad_borderPfPKfiiiiiii)
        /*0158*/ 	.word	0x0000000c


	//----- nvinfo : EIATTR_FRAME_SIZE
	.align		4
.L_57:
        /*015c*/ 	.byte	0x04, 0x11
        /*015e*/ 	.short	(.L_59 - .L_58)
	.align		4
.L_58:
        /*0160*/ 	.word	index@(_Z10pad_borderPfPKfiiiiiii)
        /*0164*/ 	.word	0x00000000


	//----- nvinfo : EIATTR_REGCOUNT
	.align		4
.L_59:
        /*0168*/ 	.byte	0x04, 0x2f
        /*016a*/ 	.short	(.L_61 - .L_60)
	.align		4
.L_60:
        /*016c*/ 	.word	index@(_Z9Final_phiPfS_S_S_S_S_S_ffffiii)
        /*0170*/ 	.word	0x00000012


	//----- nvinfo : EIATTR_FRAME_SIZE
	.align		4
.L_61:
        /*0174*/ 	.byte	0x04, 0x11
        /*0176*/ 	.short	(.L_63 - .L_62)
	.align		4
.L_62:
        /*0178*/ 	.word	index@(_Z9Final_phiPfS_S_S_S_S_S_ffffiii)
        /*017c*/ 	.word	0x00000000


	//----- nvinfo : EIATTR_REGCOUNT
	.align		4
.L_63:
        /*0180*/ 	.byte	0x04, 0x2f
        /*0182*/ 	.short	(.L_65 - .L_64)
	.align		4
.L_64:
        /*0184*/ 	.word	index@(_Z17gradientmagnitudePfS_S_S_iii)
        /*0188*/ 	.word	0x0000000e


	//----- nvinfo : EIATTR_FRAME_SIZE
	.align		4
.L_65:
        /*018c*/ 	.byte	0x04, 0x11
        /*018e*/ 	.short	(.L_67 - .L_66)
	.align		4
.L_66:
        /*0190*/ 	.word	index@($__internal_0_$__cuda_sm20_sqrt_rn_f32_slowpath)
        /*0194*/ 	.word	0x00000000


	//----- nvinfo : EIATTR_FRAME_SIZE
	.align		4
.L_67:
        /*0198*/ 	.byte	0x04, 0x11
        /*019a*/ 	.short	(.L_69 - .L_68)
	.align		4
.L_68:
        /*019c*/ 	.word	index@(_Z17gradientmagnitudePfS_S_S_iii)
        /*01a0*/ 	.word	0x00000000


	//----- nvinfo : EIATTR_REGCOUNT
	.align		4
.L_69:
        /*01a4*/ 	.byte	0x04, 0x2f
        /*01a6*/ 	.short	(.L_71 - .L_70)
	.align		4
.L_70:
        /*01a8*/ 	.word	index@(_Z22Convolution__on_devicePfS_S_iiiiiii)
        /*01ac*/ 	.word	0x0000001f


	//----- nvinfo : EIATTR_FRAME_SIZE
	.align		4
.L_71:
        /*01b0*/ 	.byte	0x04, 0x11
        /*01b2*/ 	.short	(.L_73 - .L_72)
	.align		4
.L_72:
        /*01b4*/ 	.word	index@(_Z22Convolution__on_devicePfS_S_iiiiiii)
        /*01b8*/ 	.word	0x00000000


	//----- nvinfo : EIATTR_REGCOUNT
	.align		4
.L_73:
        /*01bc*/ 	.byte	0x04, 0x2f
        /*01be*/ 	.short	(.L_75 - .L_74)
	.align		4
.L_74:
        /*01c0*/ 	.word	index@(_Z17Convolution__on_XPfS_S_iiiiiij)
        /*01c4*/ 	.word	0x00000020


	//----- nvinfo : EIATTR_FRAME_SIZE
	.align		4
.L_75:
        /*01c8*/ 	.byte	0x04, 0x11
        /*01ca*/ 	.short	(.L_77 - .L_76)
	.align		4
.L_76:
        /*01cc*/ 	.word	index@(_Z17Convolution__on_XPfS_S_iiiiiij)
        /*01d0*/ 	.word	0x00000000


	//----- nvinfo : EIATTR_REGCOUNT
	.align		4
.L_77:
        /*01d4*/ 	.byte	0x04, 0x2f
        /*01d6*/ 	.short	(.L_79 - .L_78)
	.align		4
.L_78:
        /*01d8*/ 	.word	index@(_Z17Convolution__on_YPfS_S_iiiiiij)
        /*01dc*/ 	.word	0x00000020


	//----- nvinfo : EIATTR_FRAME_SIZE
	.align		4
.L_79:
        /*01e0*/ 	.byte	0x04, 0x11
        /*01e2*/ 	.short	(.L_81 - .L_80)
	.align		4
.L_80:
        /*01e4*/ 	.word	index@(_Z17Convolution__on_YPfS_S_iiiiiij)
        /*01e8*/ 	.word	0x00000000


	//----- nvinfo : EIATTR_REGCOUNT
	.align		4
.L_81:
        /*01ec*/ 	.byte	0x04, 0x2f
        /*01ee*/ 	.short	(.L_83 - .L_82)
	.align		4
.L_82:
        /*01f0*/ 	.word	index@(_Z17Convolution__on_ZPfS_S_iiiiiij)
        /*01f4*/ 	.word	0x00000020


	//----- nvinfo : EIATTR_FRAME_SIZE
	.align		4
.L_83:
        /*01f8*/ 	.byte	0x04, 0x11
        /*01fa*/ 	.short	(.L_85 - .L_84)
	.align		4
.L_84:
        /*01fc*/ 	.word	index@(_Z17Convolution__on_ZPfS_S_iiiiiij)
        /*0200*/ 	.word	0x00000000


	//----- nvinfo : EIATTR_MIN_STACK_SIZE
	.align		4
.L_85:
        /*0204*/ 	.byte	0x04, 0x12
        /*0206*/ 	.short	(.L_87 - .L_86)
	.align		4
.L_86:
        /*0208*/ 	.word	index@(_Z17Convolution__on_ZPfS_S_iiiiiij)
        /*020c*/ 	.word	0x00000000


	//----- nvinfo : EIATTR_MIN_STACK_SIZE
	.align		4
.L_87:
        /*0210*/ 	.byte	0x04, 0x12
        /*0212*/ 	.short	(.L_89 - .L_88)
	.align		4
.L_88:
        /*0214*/ 	.word	index@(_Z17Convolution__on_YPfS_S_iiiiiij)
        /*0218*/ 	.word	0x00000000


	//----- nvinfo : EIATTR_MIN_STACK_SIZE
	.align		4
.L_89:
        /*021c*/ 	.byte	0x04, 0x12
        /*021e*/ 	.short	(.L_91 - .L_90)
	.align		4
.L_90:
        /*0220*/ 	.word	index@(_Z17Convolution__on_XPfS_S_iiiiiij)
        /*0224*/ 	.word	0x00000000


	//----- nvinfo : EIATTR_MIN_STACK_SIZE
	.align		4
.L_91:
        /*0228*/ 	.byte	0x04, 0x12
        /*022a*/ 	.short	(.L_93 - .L_92)
	.align		4
.L_92:
        /*022c*/ 	.word	index@(_Z22Convolution__on_devicePfS_S_iiiiiii)
        /*0230*/ 	.word	0x00000000


	//----- nvinfo : EIATTR_MIN_STACK_SIZE
	.align		4
.L_93:
        /*0234*/ 	.byte	0x04, 0x12
        /*0236*/ 	.short	(.L_95 - .L_94)
	.align		4
.L_94:
        /*0238*/ 	.word	index@(_Z17gradientmagnitudePfS_S_S_iii)
        /*023c*/ 	.word	0x00000000


	//----- nvinfo : EIATTR_MIN_STACK_SIZE
	.align		4
.L_95:
        /*0240*/ 	.byte	0x04, 0x12
        /*0242*/ 	.short	(.L_97 - .L_96)
	.align		4
.L_96:
        /*0244*/ 	.word	index@(_Z9Final_phiPfS_S_S_S_S_S_ffffiii)
        /*0248*/ 	.word	0x00000000


	//----- nvinfo : EIATTR_MIN_STACK_SIZE
	.align		4
.L_97:
        /*024c*/ 	.byte	0x04, 0x12
        /*024e*/ 	.short	(.L_99 - .L_98)
	.align		4
.L_98:
        /*0250*/ 	.word	index@(_Z10pad_borderPfPKfiiiiiii)
        /*0254*/ 	.word	0x00000000


	//----- nvinfo : EIATTR_MIN_STACK_SIZE
	.align		4
.L_99:
        /*0258*/ 	.byte	0x04, 0x12
        /*025a*/ 	.short	(.L_101 - .L_100)
	.align		4
.L_100:
        /*025c*/ 	.word	index@(_Z7inversePfS_iii)
        /*0260*/ 	.word	0x00000000


	//----- nvinfo : EIATTR_MIN_STACK_SIZE
	.align		4
.L_101:
        /*0264*/ 	.byte	0x04, 0x12
        /*0266*/ 	.short	(.L_103 - .L_102)
	.align		4
.L_102:
        /*0268*/ 	.word	index@(_Z14deri_heavisidePfS_iii)
        /*026c*/ 	.word	0x00000000


	//----- nvinfo : EIATTR_MIN_STACK_SIZE
	.align		4
.L_103:
        /*0270*/ 	.byte	0x04, 0x12
        /*0272*/ 	.short	(.L_105 - .L_104)
	.align		4
.L_104:
        /*0274*/ 	.word	index@(_Z9heavisidePfS_iii)
        /*0278*/ 	.word	0x00000000


	//----- nvinfo : EIATTR_MIN_STACK_SIZE
	.align		4
.L_105:
        /*027c*/ 	.byte	0x04, 0x12
        /*027e*/ 	.short	(.L_107 - .L_106)
	.align		4
.L_106:
        /*0280*/ 	.word	index@(_Z4plusPfS_S_S_iii)
        /*0284*/ 	.word	0x00000000


	//----- nvinfo : EIATTR_MIN_STACK_SIZE
	.align		4
.L_107:
        /*0288*/ 	.byte	0x04, 0x12
        /*028a*/ 	.short	(.L_109 - .L_108)
	.align		4
.L_108:
        /*028c*/ 	.word	index@(_Z14multiplicationPfS_S_iii)
        /*0290*/ 	.word	0x00000000


	//----- nvinfo : EIATTR_MIN_STACK_SIZE
	.align		4
.L_109:
        /*0294*/ 	.byte	0x04, 0x12
        /*0296*/ 	.short	(.L_111 - .L_110)
	.align		4
.L_110:
        /*0298*/ 	.word	index@(_Z8divisionPfS_S_iii)
        /*029c*/ 	.word	0x00000000


	//----- nvinfo : EIATTR_MIN_STACK_SIZE
	.align		4
.L_111:
        /*02a0*/ 	.byte	0x04, 0x12
        /*02a2*/ 	.short	(.L_113 - .L_112)
	.align		4
.L_112:
        /*02a4*/ 	.word	index@(_Z13division_gradPfS_S_iii)
        /*02a8*/ 	.word	0x00000000


	//----- nvinfo : EIATTR_MIN_STACK_SIZE
	.align		4
.L_113:
        /*02ac*/ 	.byte	0x04, 0x12
        /*02ae*/ 	.short	(.L_115 - .L_114)
	.align		4
.L_114:
        /*02b0*/ 	.word	index@(_Z16gradient_dz_cudaPfS_iii)
        /*02b4*/ 	.word	0x00000000


	//----- nvinfo : EIATTR_MIN_STACK_SIZE
	.align		4
.L_115:
        /*02b8*/ 	.byte	0x04, 0x12
        /*02ba*/ 	.short	(.L_117 - .L_116)
	.align		4
.L_116:
        /*02bc*/ 	.word	index@(_Z16gradient_dy_cudaPfS_iii)
        /*02c0*/ 	.word	0x00000000


	//----- nvinfo : EIATTR_MIN_STACK_SIZE
	.align		4
.L_117:
        /*02c4*/ 	.byte	0x04, 0x12
        /*02c6*/ 	.short	(.L_119 - .L_118)
	.align		4
.L_118:
        /*02c8*/ 	.word	index@(_Z16gradient_dx_cudaPfS_iii)
        /*02cc*/ 	.word	0x00000000


	//----- nvinfo : EIATTR_MIN_STACK_SIZE
	.align		4
.L_119:
        /*02d0*/ 	.byte	0x04, 0x12
        /*02d2*/ 	.short	(.L_121 - .L_120)
	.align		4
.L_120:
        /*02d4*/ 	.word	index@(_Z20Eout_Ein_calculationPfS_S_S_S_iiii)
        /*02d8*/ 	.word	0x00000000
.L_121:


//--------------------- .nv.compat                --------------------------
	.section	.nv.compat,"",@"SHT_CUDA_COMPAT_INFO"
	.align	4
        /*0000*/ 	.byte	0x02, 0x09, 0x00, 0x00, 0x02, 0x02, 0x01, 0x00, 0x02, 0x05, 0x05, 0x00, 0x03, 0x07, 0x01, 0x01
        /*0010*/ 	.byte	0x02, 0x03, 0x00, 0x00, 0x02, 0x06, 0x01, 0x00, 0x04, 0x0b, 0x08, 0x00, 0x01, 0x00, 0x00, 0x00
        /*0020*/ 	.byte	0x00, 0x00, 0x00, 0x00


//--------------------- .nv.info._Z17Convolution__on_ZPfS_S_iiiiiij --------------------------
	.section	.nv.info._Z17Convolution__on_ZPfS_S_iiiiiij,"",@"SHT_CUDA_INFO"
	.sectionflags	@""
	.align	4


	//----- nvinfo : EIATTR_CUDA_API_VERSION
	.align		4
        /*0000*/ 	.byte	0x04, 0x37
        /*0002*/ 	.short	(.L_123 - .L_122)
.L_122:
        /*0004*/ 	.word	0x00000082


	//----- nvinfo : EIATTR_KPARAM_INFO
	.align		4
.L_123:
        /*0008*/ 	.byte	0x04, 0x17
        /*000a*/ 	.short	(.L_125 - .L_124)
.L_124:
        /*000c*/ 	.word	0x00000000
        /*0010*/ 	.short	0x0009
        /*0012*/ 	.short	0x0030
        /*0014*/ 	.byte	0x00, 0xf0, 0x11, 0x00


	//----- nvinfo : EIATTR_KPARAM_INFO
	.align		4
.L_125:
        /*0018*/ 	.byte	0x04, 0x17
        /*001a*/ 	.short	(.L_127 - .L_126)
.L_126:
        /*001c*/ 	.word	0x00000000
        /*0020*/ 	.short	0x0008
        /*0022*/ 	.short	0x002c
        /*0024*/ 	.byte	0x00, 0xf0, 0x11, 0x00


	//----- nvinfo : EIATTR_KPARAM_INFO
	.align		4
.L_127:
        /*0028*/ 	.byte	0x04, 0x17
        /*002a*/ 	.short	(.L_129 - .L_128)
.L_128:
        /*002c*/ 	.word	0x00000000
        /*0030*/ 	.short	0x0007
        /*0032*/ 	.short	0x0028
        /*0034*/ 	.byte	0x00, 0xf0, 0x11, 0x00


	//----- nvinfo : EIATTR_KPARAM_INFO
	.align		4
.L_129:
        /*0038*/ 	.byte	0x04, 0x17
        /*003a*/ 	.short	(.L_131 - .L_130)
.L_130:
        /*003c*/ 	.word	0x00000000
        /*0040*/ 	.short	0x0006
        /*0042*/ 	.short	0x0024
        /*0044*/ 	.byte	0x00, 0xf0, 0x11, 0x00


	//----- nvinfo : EIATTR_KPARAM_INFO
	.align		4
.L_131:
        /*0048*/ 	.byte	0x04, 0x17
        /*004a*/ 	.short	(.L_133 - .L_132)
.L_132:
        /*004c*/ 	.word	0x00000000
        /*0050*/ 	.short	0x0005
        /*0052*/ 	.short	0x0020
        /*0054*/ 	.byte	0x00, 0xf0, 0x11, 0x00


	//----- nvinfo : EIATTR_KPARAM_INFO
	.align		4
.L_133:
        /*0058*/ 	.byte	0x04, 0x17
        /*005a*/ 	.short	(.L_135 - .L_134)
.L_134:
        /*005c*/ 	.word	0x00000000
        /*0060*/ 	.short	0x0004
        /*0062*/ 	.short	0x001c
        /*0064*/ 	.byte	0x00, 0xf0, 0x11, 0x00


	//----- nvinfo : EIATTR_KPARAM_INFO
	.align		4
.L_135:
        /*0068*/ 	.byte	0x04, 0x17
        /*006a*/ 	.short	(.L_137 - .L_136)
.L_136:
        /*006c*/ 	.word	0x00000000
        /*0070*/ 	.short	0x0003
        /*0072*/ 	.short	0x0018
        /*0074*/ 	.byte	0x00, 0xf0, 0x11, 0x00


	//----- nvinfo : EIATTR_KPARAM_INFO
	.align		4
.L_137:
        /*0078*/ 	.byte	0x04, 0x17
        /*007a*/ 	.short	(.L_139 - .L_138)
.L_138:
        /*007c*/ 	.word	0x00000000
        /*0080*/ 	.short	0x0002
        /*0082*/ 	.short	0x0010
        /*0084*/ 	.byte	0x00, 0xf5, 0x21, 0x00


	//----- nvinfo : EIATTR_KPARAM_INFO
	.align		4
.L_139:
        /*0088*/ 	.byte	0x04, 0x17
        /*008a*/ 	.short	(.L_141 - .L_140)
.L_140:
        /*008c*/ 	.word	0x00000000
        /*0090*/ 	.short	0x0001
        /*0092*/ 	.short	0x0008
        /*0094*/ 	.byte	0x00, 0xf5, 0x21, 0x00


	//----- nvinfo : EIATTR_KPARAM_INFO
	.align		4
.L_141:
        /*0098*/ 	.byte	0x04, 0x17
        /*009a*/ 	.short	(.L_143 - .L_142)
.L_142:
        /*009c*/ 	.word	0x00000000
        /*00a0*/ 	.short	0x0000
        /*00a2*/ 	.short	0x0000
        /*00a4*/ 	.byte	0x00, 0xf5, 0x21, 0x00


	//----- nvinfo : EIATTR_SPARSE_MMA_MASK
	.align		4
.L_143:
        /*00a8*/ 	.byte	0x03, 0x50
        /*00aa*/ 	.short	0x0000


	//----- nvinfo : EIATTR_MAXREG_COUNT
	.align		4
        /*00ac*/ 	.byte	0x03, 0x1b
        /*00ae*/ 	.short	0x00ff


	//----- nvinfo : EIATTR_MERCURY_ISA_VERSION
	.align		4
        /*00b0*/ 	.byte	0x03, 0x5f
        /*00b2*/ 	.short	0x0101


	//----- nvinfo : EIATTR_VRC_CTA_INIT_COUNT
	.align		4
        /*00b4*/ 	.byte	0x02, 0x4a
	.zero		1
	.zero		1


	//----- nvinfo : EIATTR_EXIT_INSTR_OFFSETS
	.align		4
        /*00b8*/ 	.byte	0x04, 0x1c
        /*00ba*/ 	.short	(.L_145 - .L_144)


	//   ....[0]....
.L_144:
        /*00bc*/ 	.word	0x00000140


	//   ....[1]....
        /*00c0*/ 	.word	0x00001180


	//----- nvinfo : EIATTR_CBANK_PARAM_SIZE
	.align		4
.L_145:
        /*00c4*/ 	.byte	0x03, 0x19
        /*00c6*/ 	.short	0x0034


	//----- nvinfo : EIATTR_PARAM_CBANK
	.align		4
        /*00c8*/ 	.byte	0x04, 0x0a
        /*00ca*/ 	.short	(.L_147 - .L_146)
	.align		4
.L_146:
        /*00cc*/ 	.word	index@(.nv.constant0._Z17Convolution__on_ZPfS_S_iiiiiij)
        /*00d0*/ 	.short	0x0380
        /*00d2*/ 	.short	0x0034


	//----- nvinfo : EIATTR_SW_WAR
	.align		4
.L_147:
        /*00d4*/ 	.byte	0x04, 0x36
        /*00d6*/ 	.short	(.L_149 - .L_148)
.L_148:
        /*00d8*/ 	.word	0x00000008
.L_149:


//--------------------- .nv.info._Z17Convolution__on_YPfS_S_iiiiiij --------------------------
	.section	.nv.info._Z17Convolution__on_YPfS_S_iiiiiij,"",@"SHT_CUDA_INFO"
	.sectionflags	@""
	.align	4


	//----- nvinfo : EIATTR_CUDA_API_VERSION
	.align		4
        /*0000*/ 	.byte	0x04, 0x37
        /*0002*/ 	.short	(.L_151 - .L_150)
.L_150:
        /*0004*/ 	.word	0x00000082


	//----- nvinfo : EIATTR_KPARAM_INFO
	.align		4
.L_151:
        /*0008*/ 	.byte	0x04, 0x17
        /*000a*/ 	.short	(.L_153 - .L_152)
.L_152:
        /*000c*/ 	.word	0x00000000
        /*0010*/ 	.short	0x0009
        /*0012*/ 	.short	0x0030
        /*0014*/ 	.byte	0x00, 0xf0, 0x11, 0x00


	//----- nvinfo : EIATTR_KPARAM_INFO
	.align		4
.L_153:
        /*0018*/ 	.byte	0x04, 0x17
        /*001a*/ 	.short	(.L_155 - .L_154)
.L_154:
        /*001c*/ 	.word	0x00000000
        /*0020*/ 	.short	0x0008
        /*0022*/ 	.short	0x002c
        /*0024*/ 	.byte	0x00, 0xf0, 0x11, 0x00


	//----- nvinfo : EIATTR_KPARAM_INFO
	.align		4
.L_155:
        /*0028*/ 	.byte	0x04, 0x17
        /*002a*/ 	.short	(.L_157 - .L_156)
.L_156:
        /*002c*/ 	.word	0x00000000
        /*0030*/ 	.short	0x0007
        /*0032*/ 	.short	0x0028
        /*0034*/ 	.byte	0x00, 0xf0, 0x11, 0x00


	//----- nvinfo : EIATTR_KPARAM_INFO
	.align		4
.L_157:
        /*0038*/ 	.byte	0x04, 0x17
        /*003a*/ 	.short	(.L_159 - .L_158)
.L_158:
        /*003c*/ 	.word	0x00000000
        /*0040*/ 	.short	0x0006
        /*0042*/ 	.short	0x0024
        /*0044*/ 	.byte	0x00, 0xf0, 0x11, 0x00


	//----- nvinfo : EIATTR_KPARAM_INFO
	.align		4
.L_159:
        /*0048*/ 	.byte	0x04, 0x17
        /*004a*/ 	.short	(.L_161 - .L_160)
.L_160:
        /*004c*/ 	.word	0x00000000
        /*0050*/ 	.short	0x0005
        /*0052*/ 	.short	0x0020
        /*0054*/ 	.byte	0x00, 0xf0, 0x11, 0x00


	//----- nvinfo : EIATTR_KPARAM_INFO
	.align		4
.L_161:
        /*0058*/ 	.byte	0x04, 0x17
        /*005a*/ 	.short	(.L_163 - .L_162)
.L_162:
        /*005c*/ 	.word	0x00000000
        /*0060*/ 	.short	0x0004
        /*0062*/ 	.short	0x001c
        /*0064*/ 	.byte	0x00, 0xf0, 0x11, 0x00


	//----- nvinfo : EIATTR_KPARAM_INFO
	.align		4
.L_163:
        /*0068*/ 	.byte	0x04, 0x17
        /*006a*/ 	.short	(.L_165 - .L_164)
.L_164:
        /*006c*/ 	.word	0x00000000
        /*0070*/ 	.short	0x0003
        /*0072*/ 	.short	0x0018
        /*0074*/ 	.byte	0x00, 0xf0, 0x11, 0x00


	//----- nvinfo : EIATTR_KPARAM_INFO
	.align		4
.L_165:
        /*0078*/ 	.byte	0x04, 0x17
        /*007a*/ 	.short	(.L_167 - .L_166)
.L_166:
        /*007c*/ 	.word	0x00000000
        /*0080*/ 	.short	0x0002
        /*0082*/ 	.short	0x0010
        /*0084*/ 	.byte	0x00, 0xf5, 0x21, 0x00


	//----- nvinfo : EIATTR_KPARAM_INFO
	.align		4
.L_167:
        /*0088*/ 	.byte	0x04, 0x17
        /*008a*/ 	.short	(.L_169 - .L_168)
.L_168:
        /*008c*/ 	.word	0x00000000
        /*0090*/ 	.short	0x0001
        /*0092*/ 	.short	0x0008
        /*0094*/ 	.byte	0x00, 0xf5, 0x21, 0x00


	//----- nvinfo : EIATTR_KPARAM_INFO
	.align		4
.L_169:
        /*0098*/ 	.byte	0x04, 0x17
        /*009a*/ 	.short	(.L_171 - .L_170)
.L_170:
        /*009c*/ 	.word	0x00000000
        /*00a0*/ 	.short	0x0000
        /*00a2*/ 	.short	0x0000
        /*00a4*/ 	.byte	0x00, 0xf5, 0x21, 0x00


	//----- nvinfo : EIATTR_SPARSE_MMA_MASK
	.align		4
.L_171:
        /*00a8*/ 	.byte	0x03, 0x50
        /*00aa*/ 	.short	0x0000


	//----- nvinfo : EIATTR_MAXREG_COUNT
	.align		4
        /*00ac*/ 	.byte	0x03, 0x1b
        /*00ae*/ 	.short	0x00ff


	//----- nvinfo : EIATTR_MERCURY_ISA_VERSION
	.align		4
        /*00b0*/ 	.byte	0x03, 0x5f
        /*00b2*/ 	.short	0x0101


	//----- nvinfo : EIATTR_VRC_CTA_INIT_COUNT
	.align		4
        /*00b4*/ 	.byte	0x02, 0x4a
	.zero		1
	.zero		1


	//----- nvinfo : EIATTR_EXIT_INSTR_OFFSETS
	.align		4
        /*00b8*/ 	.byte	0x04, 0x1c
        /*00ba*/ 	.short	(.L_173 - .L_172)


	//   ....[0]....
.L_172:
        /*00bc*/ 	.word	0x00000140


	//   ....[1]....
        /*00c0*/ 	.word	0x00001120


	//----- nvinfo : EIATTR_CBANK_PARAM_SIZE
	.align		4
.L_173:
        /*00c4*/ 	.byte	0x03, 0x19
        /*00c6*/ 	.short	0x0034


	//----- nvinfo : EIATTR_PARAM_CBANK
	.align		4
        /*00c8*/ 	.byte	0x04, 0x0a
        /*00ca*/ 	.short	(.L_175 - .L_174)
	.align		4
.L_174:
        /*00cc*/ 	.word	index@(.nv.constant0._Z17Convolution__on_YPfS_S_iiiiiij)
        /*00d0*/ 	.short	0x0380
        /*00d2*/ 	.short	0x0034


	//----- nvinfo : EIATTR_SW_WAR
	.align		4
.L_175:
        /*00d4*/ 	.byte	0x04, 0x36
        /*00d6*/ 	.short	(.L_177 - .L_176)
.L_176:
        /*00d8*/ 	.word	0x00000008
.L_177:


//--------------------- .nv.info._Z17Convolution__on_XPfS_S_iiiiiij --------------------------
	.section	.nv.info._Z17Convolution__on_XPfS_S_iiiiiij,"",@"SHT_CUDA_INFO"
	.sectionflags	@""
	.align	4


	//----- nvinfo : EIATTR_CUDA_API_VERSION
	.align		4
        /*0000*/ 	.byte	0x04, 0x37
        /*0002*/ 	.short	(.L_179 - .L_178)
.L_178:
        /*0004*/ 	.word	0x00000082


	//----- nvinfo : EIATTR_KPARAM_INFO
	.align		4
.L_179:
        /*0008*/ 	.byte	0x04, 0x17
        /*000a*/ 	.short	(.L_181 - .L_180)
.L_180:
        /*000c*/ 	.word	0x00000000
        /*0010*/ 	.short	0x0009
        /*0012*/ 	.short	0x0030
        /*0014*/ 	.byte	0x00, 0xf0, 0x11, 0x00


	//----- nvinfo : EIATTR_KPARAM_INFO
	.align		4
.L_181:
        /*0018*/ 	.byte	0x04, 0x17
        /*001a*/ 	.short	(.L_183 - .L_182)
.L_182:
        /*001c*/ 	.word	0x00000000
        /*0020*/ 	.short	0x0008
        /*0022*/ 	.short	0x002c
        /*0024*/ 	.byte	0x00, 0xf0, 0x11, 0x00


	//----- nvinfo : EIATTR_KPARAM_INFO
	.align		4
.L_183:
        /*0028*/ 	.byte	0x04, 0x17
        /*002a*/ 	.short	(.L_185 - .L_184)
.L_184:
        /*002c*/ 	.word	0x00000000
        /*0030*/ 	.short	0x0007
        /*0032*/ 	.short	0x0028
        /*0034*/ 	.byte	0x00, 0xf0, 0x11, 0x00


	//----- nvinfo : EIATTR_KPARAM_INFO
	.align		4
.L_185:
        /*0038*/ 	.byte	0x04, 0x17
        /*003a*/ 	.short	(.L_187 - .L_186)
.L_186:
        /*003c*/ 	.word	0x00000000
        /*0040*/ 	.short	0x0006
        /*0042*/ 	.short	0x0024
        /*0044*/ 	.byte	0x00, 0xf0, 0x11, 0x00


	//----- nvinfo : EIATTR_KPARAM_INFO
	.align		4
.L_187:
        /*0048*/ 	.byte	0x04, 0x17
        /*004a*/ 	.short	(.L_189 - .L_188)
.L_188:
        /*004c*/ 	.word	0x00000000
        /*0050*/ 	.short	0x0005
        /*0052*/ 	.short	0x0020
        /*0054*/ 	.byte	0x00, 0xf0, 0x11, 0x00


	//----- nvinfo : EIATTR_KPARAM_INFO
	.align		4
.L_189:
        /*0058*/ 	.byte	0x04, 0x17
        /*005a*/ 	.short	(.L_191 - .L_190)
.L_190:
        /*005c*/ 	.word	0x00000000
        /*0060*/ 	.short	0x0004
        /*0062*/ 	.short	0x001c
        /*0064*/ 	.byte	0x00, 0xf0, 0x11, 0x00


	//----- nvinfo : EIATTR_KPARAM_INFO
	.align		4
.L_191:
        /*0068*/ 	.byte	0x04, 0x17
        /*006a*/ 	.short	(.L_193 - .L_192)
.L_192:
        /*006c*/ 	.word	0x00000000
        /*0070*/ 	.short	0x0003
        /*0072*/ 	.short	0x0018
        /*0074*/ 	.byte	0x00, 0xf0, 0x11, 0x00


	//----- nvinfo : EIATTR_KPARAM_INFO
	.align		4
.L_193:
        /*0078*/ 	.byte	0x04, 0x17
        /*007a*/ 	.short	(.L_195 - .L_194)
.L_194:
        /*007c*/ 	.word	0x00000000
        /*0080*/ 	.short	0x0002
        /*0082*/ 	.short	0x0010
        /*0084*/ 	.byte	0x00, 0xf5, 0x21, 0x00


	//----- nvinfo : EIATTR_KPARAM_INFO
	.align		4
.L_195:
        /*0088*/ 	.byte	0x04, 0x17
        /*008a*/ 	.short	(.L_197 - .L_196)
.L_196:
        /*008c*/ 	.word	0x00000000
        /*0090*/ 	.short	0x0001
        /*0092*/ 	.short	0x0008
        /*0094*/ 	.byte	0x00, 0xf5, 0x21, 0x00


	//----- nvinfo : EIATTR_KPARAM_INFO
	.align		4
.L_197:
        /*0098*/ 	.byte	0x04, 0x17
        /*009a*/ 	.short	(.L_199 - .L_198)
.L_198:
        /*009c*/ 	.word	0x00000000
        /*00a0*/ 	.short	0x0000
        /*00a2*/ 	.short	0x0000
        /*00a4*/ 	.byte	0x00, 0xf5, 0x21, 0x00


	//----- nvinfo : EIATTR_SPARSE_MMA_MASK
	.align		4
.L_199:
        /*00a8*/ 	.byte	0x03, 0x50
        /*00aa*/ 	.short	0x0000


	//----- nvinfo : EIATTR_MAXREG_COUNT
	.align		4
        /*00ac*/ 	.byte	0x03, 0x1b
        /*00ae*/ 	.short	0x00ff


	//----- nvinfo : EIATTR_MERCURY_ISA_VERSION
	.align		4
        /*00b0*/ 	.byte	0x03, 0x5f
        /*00b2*/ 	.short	0x0101


	//----- nvinfo : EIATTR_VRC_CTA_INIT_COUNT
	.align		4
        /*00b4*/ 	.byte	0x02, 0x4a
	.zero		1
	.zero		1


	//----- nvinfo : EIATTR_EXIT_INSTR_OFFSETS
	.align		4
        /*00b8*/ 	.byte	0x04, 0x1c
        /*00ba*/ 	.short	(.L_201 - .L_200)


	//   ....[0]....
.L_200:
        /*00bc*/ 	.word	0x00000140


	//   ....[1]....
        /*00c0*/ 	.word	0x00000d70


	//----- nvinfo : EIATTR_CBANK_PARAM_SIZE
	.align		4
.L_201:
        /*00c4*/ 	.byte	0x03, 0x19
        /*00c6*/ 	.short	0x0034


	//----- nvinfo : EIATTR_PARAM_CBANK
	.align		4
        /*00c8*/ 	.byte	0x04, 0x0a
        /*00ca*/ 	.short	(.L_203 - .L_202)
	.align		4
.L_202:
        /*00cc*/ 	.word	index@(.nv.constant0._Z17Convolution__on_XPfS_S_iiiiiij)
        /*00d0*/ 	.short	0x0380
        /*00d2*/ 	.short	0x0034


	//----- nvinfo : EIATTR_SW_WAR
	.align		4
.L_203:
        /*00d4*/ 	.byte	0x04, 0x36
        /*00d6*/ 	.short	(.L_205 - .L_204)
.L_204:
        /*00d8*/ 	.word	0x00000008
.L_205:


//--------------------- .nv.info._Z22Convolution__on_devicePfS_S_iiiiiii --------------------------
	.section	.nv.info._Z22Convolution__on_devicePfS_S_iiiiiii,"",@"SHT_CUDA_INFO"
	.sectionflags	@""
	.align	4


	//----- nvinfo : EIATTR_CUDA_API_VERSION
	.align		4
        /*0000*/ 	.byte	0x04, 0x37
        /*0002*/ 	.short	(.L_207 - .L_206)
.L_206:
        /*0004*/ 	.word	0x00000082


	//----- nvinfo : EIATTR_KPARAM_INFO
	.align		4
.L_207:
        /*0008*/ 	.byte	0x04, 0x17
        /*000a*/ 	.short	(.L_209 - .L_208)
.L_208:
        /*000c*/ 	.word	0x00000000
        /*0010*/ 	.short	0x0009
        /*0012*/ 	.short	0x0030
        /*0014*/ 	.byte	0x00, 0xf0, 0x11, 0x00


	//----- nvinfo : EIATTR_KPARAM_INFO
	.align		4
.L_209:
        /*0018*/ 	.byte	0x04, 0x17
        /*001a*/ 	.short	(.L_211 - .L_210)
.L_210:
        /*001c*/ 	.word	0x00000000
        /*0020*/ 	.short	0x0008
        /*0022*/ 	.short	0x002c
        /*0024*/ 	.byte	0x00, 0xf0, 0x11, 0x00


	//----- nvinfo : EIATTR_KPARAM_INFO
	.align		4
.L_211:
        /*0028*/ 	.byte	0x04, 0x17
        /*002a*/ 	.short	(.L_213 - .L_212)
.L_212:
        /*002c*/ 	.word	0x00000000
        /*0030*/ 	.short	0x0007
        /*0032*/ 	.short	0x0028
        /*0034*/ 	.byte	0x00, 0xf0, 0x11, 0x00


	//----- nvinfo : EIATTR_KPARAM_INFO
	.align		4
.L_213:
        /*0038*/ 	.byte	0x04, 0x17
        /*003a*/ 	.short	(.L_215 - .L_214)
.L_214:
        /*003c*/ 	.word	0x00000000
        /*0040*/ 	.short	0x0006
        /*0042*/ 	.short	0x0024
        /*0044*/ 	.byte	0x00, 0xf0, 0x11, 0x00


	//----- nvinfo : EIATTR_KPARAM_INFO
	.align		4
.L_215:
        /*0048*/ 	.byte	0x04, 0x17
        /*004a*/ 	.short	(.L_217 - .L_216)
.L_216:
        /*004c*/ 	.word	0x00000000
        /*0050*/ 	.short	0x0005
        /*0052*/ 	.short	0x0020
        /*0054*/ 	.byte	0x00, 0xf0, 0x11, 0x00


	//----- nvinfo : EIATTR_KPARAM_INFO
	.align		4
.L_217:
        /*0058*/ 	.byte	0x04, 0x17
        /*005a*/ 	.short	(.L_219 - .L_218)
.L_218:
        /*005c*/ 	.word	0x00000000
        /*0060*/ 	.short	0x0004
        /*0062*/ 	.short	0x001c
        /*0064*/ 	.byte	0x00, 0xf0, 0x11, 0x00


	//----- nvinfo : EIATTR_KPARAM_INFO
	.align		4
.L_219:
        /*0068*/ 	.byte	0x04, 0x17
        /*006a*/ 	.short	(.L_221 - .L_220)
.L_220:
        /*006c*/ 	.word	0x00000000
        /*0070*/ 	.short	0x0003
        /*0072*/ 	.short	0x0018
        /*0074*/ 	.byte	0x00, 0xf0, 0x11, 0x00


	//----- nvinfo : EIATTR_KPARAM_INFO
	.align		4
.L_221:
        /*0078*/ 	.byte	0x04, 0x17
        /*007a*/ 	.short	(.L_223 - .L_222)
.L_222:
        /*007c*/ 	.word	0x00000000
        /*0080*/ 	.short	0x0002
        /*0082*/ 	.short	0x0010
        /*0084*/ 	.byte	0x00, 0xf5, 0x21, 0x00


	//----- nvinfo : EIATTR_KPARAM_INFO
	.align		4
.L_223:
        /*0088*/ 	.byte	0x04, 0x17
        /*008a*/ 	.short	(.L_225 - .L_224)
.L_224:
        /*008c*/ 	.word	0x00000000
        /*0090*/ 	.short	0x0001
        /*0092*/ 	.short	0x0008
        /*0094*/ 	.byte	0x00, 0xf5, 0x21, 0x00


	//----- nvinfo : EIATTR_KPARAM_INFO
	.align		4
.L_225:
        /*0098*/ 	.byte	0x04, 0x17
        /*009a*/ 	.short	(.L_227 - .L_226)
.L_226:
        /*009c*/ 	.word	0x00000000
        /*00a0*/ 	.short	0x0000
        /*00a2*/ 	.short	0x0000
        /*00a4*/ 	.byte	0x00, 0xf5, 0x21, 0x00


	//----- nvinfo : EIATTR_SPARSE_MMA_MASK
	.align		4
.L_227:
        /*00a8*/ 	.byte	0x03, 0x50
        /*00aa*/ 	.short	0x0000


	//----- nvinfo : EIATTR_MAXREG_COUNT
	.align		4
        /*00ac*/ 	.byte	0x03, 0x1b
        /*00ae*/ 	.short	0x00ff


	//----- nvinfo : EIATTR_MERCURY_ISA_VERSION
	.align		4
        /*00b0*/ 	.byte	0x03, 0x5f
        /*00b2*/ 	.short	0x0101


	//----- nvinfo : EIATTR_VRC_CTA_INIT_COUNT
	.align		4
        /*00b4*/ 	.byte	0x02, 0x4a
	.zero		1
	.zero		1


	//----- nvinfo : EIATTR_EXIT_INSTR_OFFSETS
	.align		4
        /*00b8*/ 	.byte	0x04, 0x1c
        /*00ba*/ 	.short	(.L_229 - .L_228)


	//   ....[0]....
.L_228:
        /*00bc*/ 	.word	0x00000140


	//   ....[1]....
        /*00c0*/ 	.word	0x00000ca0


	//----- nvinfo : EIATTR_CBANK_PARAM_SIZE
	.align		4
.L_229:
        /*00c4*/ 	.byte	0x03, 0x19
        /*00c6*/ 	.short	0x0034


	//----- nvinfo : EIATTR_PARAM_CBANK
	.align		4
        /*00c8*/ 	.byte	0x04, 0x0a
        /*00ca*/ 	.short	(.L_231 - .L_230)
	.align		4
.L_230:
        /*00cc*/ 	.word	index@(.nv.constant0._Z22Convolution__on_devicePfS_S_iiiiiii)
        /*00d0*/ 	.short	0x0380
        /*00d2*/ 	.short	0x0034


	//----- nvinfo : EIATTR_SW_WAR
	.align		4
.L_231:
        /*00d4*/ 	.byte	0x04, 0x36
        /*00d6*/ 	.short	(.L_233 - .L_232)
.L_232:
        /*00d8*/ 	.word	0x00000008
.L_233:


//--------------------- .nv.info._Z17gradientmagnitudePfS_S_S_iii --------------------------
	.section	.nv.info._Z17gradientmagnitudePfS_S_S_iii,"",@"SHT_CUDA_INFO"
	.sectionflags	@""
	.align	4


	//----- nvinfo : EIATTR_CUDA_API_VERSION
	.align		4
        /*0000*/ 	.byte	0x04, 0x37
        /*0002*/ 	.short	(.L_235 - .L_234)
.L_234:
        /*0004*/ 	.word	0x00000082


	//----- nvinfo : EIATTR_KPARAM_INFO
	.align		4
.L_235:
        /*0008*/ 	.byte	0x04, 0x17
        /*000a*/ 	.short	(.L_237 - .L_236)
.L_236:
        /*000c*/ 	.word	0x00000000
        /*0010*/ 	.short	0x0006
        /*0012*/ 	.short	0x0028
        /*0014*/ 	.byte	0x00, 0xf0, 0x11, 0x00


	//----- nvinfo : EIATTR_KPARAM_INFO
	.align		4
.L_237:
        /*0018*/ 	.byte	0x04, 0x17
        /*001a*/ 	.short	(.L_239 - .L_238)
.L_238:
        /*001c*/ 	.word	0x00000000
        /*0020*/ 	.short	0x0005
        /*0022*/ 	.short	0x0024
        /*0024*/ 	.byte	0x00, 0xf0, 0x11, 0x00


	//----- nvinfo : EIATTR_KPARAM_INFO
	.align		4
.L_239:
        /*0028*/ 	.byte	0x04, 0x17
        /*002a*/ 	.short	(.L_241 - .L_240)
.L_240:
        /*002c*/ 	.word	0x00000000
        /*0030*/ 	.short	0x0004
        /*0032*/ 	.short	0x0020
        /*0034*/ 	.byte	0x00, 0xf0, 0x11, 0x00


	//----- nvinfo : EIATTR_KPARAM_INFO
	.align		4
.L_241:
        /*0038*/ 	.byte	0x04, 0x17
        /*003a*/ 	.short	(.L_243 - .L_242)
.L_242:
        /*003c*/ 	.word	0x00000000
        /*0040*/ 	.short	0x0003
        /*0042*/ 	.short	0x0018
        /*0044*/ 	.byte	0x00, 0xf5, 0x21, 0x00


	//----- nvinfo : EIATTR_KPARAM_INFO
	.align		4
.L_243:
        /*0048*/ 	.byte	0x04, 0x17
        /*004a*/ 	.short	(.L_245 - .L_244)
.L_244:
        /*004c*/ 	.word	0x00000000
        /*0050*/ 	.short	0x0002
        /*0052*/ 	.short	0x0010
        /*0054*/ 	.byte	0x00, 0xf5, 0x21, 0x00


	//----- nvinfo : EIATTR_KPARAM_INFO
	.align		4
.L_245:
        /*0058*/ 	.byte	0x04, 0x17
        /*005a*/ 	.short	(.L_247 - .L_246)
.L_246:
        /*005c*/ 	.word	0x00000000
        /*0060*/ 	.short	0x0001
        /*0062*/ 	.short	0x0008
        /*0064*/ 	.byte	0x00, 0xf5, 0x21, 0x00


	//----- nvinfo : EIATTR_KPARAM_INFO
	.align		4
.L_247:
        /*0068*/ 	.byte	0x04, 0x17
        /*006a*/ 	.short	(.L_249 - .L_248)
.L_248:
        /*006c*/ 	.word	0x00000000
        /*0070*/ 	.short	0x0000
        /*0072*/ 	.short	0x0000
        /*0074*/ 	.byte	0x00, 0xf5, 0x21, 0x00


	//----- nvinfo : EIATTR_SPARSE_MMA_MASK
	.align		4
.L_249:
        /*0078*/ 	.byte	0x03, 0x50
        /*007a*/ 	.short	0x0000


	//----- nvinfo : EIATTR_MAXREG_COUNT
	.align		4
        /*007c*/ 	.byte	0x03, 0x1b
        /*007e*/ 	.short	0x00ff


	//----- nvinfo : EIATTR_MERCURY_ISA_VERSION
	.align		4
        /*0080*/ 	.byte	0x03, 0x5f
        /*0082*/ 	.short	0x0101


	//----- nvinfo : EIATTR_VRC_CTA_INIT_COUNT
	.align		4
        /*0084*/ 	.byte	0x02, 0x4a
	.zero		1
	.zero		1


	//----- nvinfo : EIATTR_EXIT_INSTR_OFFSETS
	.align		4
        /*0088*/ 	.byte	0x04, 0x1c
        /*008a*/ 	.short	(.L_251 - .L_250)


	//   ....[0]....
.L_250:
        /*008c*/ 	.word	0x00000140


	//   ....[1]....
        /*0090*/ 	.word	0x00000420


	//----- nvinfo : EIATTR_CRS_STACK_SIZE
	.align		4
.L_251:
        /*0094*/ 	.byte	0x04, 0x1e
        /*0096*/ 	.short	(.L_253 - .L_252)
.L_252:
        /*0098*/ 	.word	0x00000000


	//----- nvinfo : EIATTR_CBANK_PARAM_SIZE
	.align		4
.L_253:
        /*009c*/ 	.byte	0x03, 0x19
        /*009e*/ 	.short	0x002c


	//----- nvinfo : EIATTR_PARAM_CBANK
	.align		4
        /*00a0*/ 	.byte	0x04, 0x0a
        /*00a2*/ 	.short	(.L_255 - .L_254)
	.align		4
.L_254:
        /*00a4*/ 	.word	index@(.nv.constant0._Z17gradientmagnitudePfS_S_S_iii)
        /*00a8*/ 	.short	0x0380
        /*00aa*/ 	.short	0x002c


	//----- nvinfo : EIATTR_SW_WAR
	.align		4
.L_255:
        /*00ac*/ 	.byte	0x04, 0x36
        /*00ae*/ 	.short	(.L_257 - .L_256)
.L_256:
        /*00b0*/ 	.word	0x00000008
.L_257:


//--------------------- .nv.info._Z9Final_phiPfS_S_S_S_S_S_ffffiii --------------------------
	.section	.nv.info._Z9Final_phiPfS_S_S_S_S_S_ffffiii,"",@"SHT_CUDA_INFO"
	.sectionflags	@""
	.align	4


	//----- nvinfo : EIATTR_CUDA_API_VERSION
	.align		4
        /*0000*/ 	.byte	0x04, 0x37
        /*0002*/ 	.short	(.L_259 - .L_258)
.L_258:
        /*0004*/ 	.word	0x00000082


	//----- nvinfo : EIATTR_KPARAM_INFO
	.align		4
.L_259:
        /*0008*/ 	.byte	0x04, 0x17
        /*000a*/ 	.short	(.L_261 - .L_260)
.L_260:
        /*000c*/ 	.word	0x00000000
        /*0010*/ 	.short	0x000d
        /*0012*/ 	.short	0x0050
        /*0014*/ 	.byte	0x00, 0xf0, 0x11, 0x00


	//----- nvinfo : EIATTR_KPARAM_INFO
	.align		4
.L_261:
        /*0018*/ 	.byte	0x04, 0x17
        /*001a*/ 	.short	(.L_263 - .L_262)
.L_262:
        /*001c*/ 	.word	0x00000000
        /*0020*/ 	.short	0x000c
        /*0022*/ 	.short	0x004c
        /*0024*/ 	.byte	0x00, 0xf0, 0x11, 0x00


	//----- nvinfo : EIATTR_KPARAM_INFO
	.align		4
.L_263:
        /*0028*/ 	.byte	0x04, 0x17
        /*002a*/ 	.short	(.L_265 - .L_264)
.L_264:
        /*002c*/ 	.word	0x00000000
        /*0030*/ 	.short	0x000b
        /*0032*/ 	.short	0x0048
        /*0034*/ 	.byte	0x00, 0xf0, 0x11, 0x00


	//----- nvinfo : EIATTR_KPARAM_INFO
	.align		4
.L_265:
        /*0038*/ 	.byte	0x04, 0x17
        /*003a*/ 	.short	(.L_267 - .L_266)
.L_266:
        /*003c*/ 	.word	0x00000000
        /*0040*/ 	.short	0x000a
        /*0042*/ 	.short	0x0044
        /*0044*/ 	.byte	0x00, 0xf0, 0x11, 0x00


	//----- nvinfo : EIATTR_KPARAM_INFO
	.align		4
.L_267:
        /*0048*/ 	.byte	0x04, 0x17
        /*004a*/ 	.short	(.L_269 - .L_268)
.L_268:
        /*004c*/ 	.word	0x00000000
        /*0050*/ 	.short	0x0009
        /*0052*/ 	.short	0x0040
        /*0054*/ 	.byte	0x00, 0xf0, 0x11, 0x00


	//----- nvinfo : EIATTR_KPARAM_INFO
	.align		4
.L_269:
        /*0058*/ 	.byte	0x04, 0x17
        /*005a*/ 	.short	(.L_271 - .L_270)
.L_270:
        /*005c*/ 	.word	0x00000000
        /*0060*/ 	.short	0x0008
        /*0062*/ 	.short	0x003c
        /*0064*/ 	.byte	0x00, 0xf0, 0x11, 0x00


	//----- nvinfo : EIATTR_KPARAM_INFO
	.align		4
.L_271:
        /*0068*/ 	.byte	0x04, 0x17
        /*006a*/ 	.short	(.L_273 - .L_272)
.L_272:
        /*006c*/ 	.word	0x00000000
        /*0070*/ 	.short	0x0007
        /*0072*/ 	.short	0x0038
        /*0074*/ 	.byte	0x00, 0xf0, 0x11, 0x00


	//----- nvinfo : EIATTR_KPARAM_INFO
	.align		4
.L_273:
        /*0078*/ 	.byte	0x04, 0x17
        /*007a*/ 	.short	(.L_275 - .L_274)
.L_274:
        /*007c*/ 	.word	0x00000000
        /*0080*/ 	.short	0x0006
        /*0082*/ 	.short	0x0030
        /*0084*/ 	.byte	0x00, 0xf5, 0x21, 0x00


	//----- nvinfo : EIATTR_KPARAM_INFO
	.align		4
.L_275:
        /*0088*/ 	.byte	0x04, 0x17
        /*008a*/ 	.short	(.L_277 - .L_276)
.L_276:
        /*008c*/ 	.word	0x00000000
        /*0090*/ 	.short	0x0005
        /*0092*/ 	.short	0x0028
        /*0094*/ 	.byte	0x00, 0xf5, 0x21, 0x00


	//----- nvinfo : EIATTR_KPARAM_INFO
	.align		4
.L_277:
        /*0098*/ 	.byte	0x04, 0x17
        /*009a*/ 	.short	(.L_279 - .L_278)
.L_278:
        /*009c*/ 	.word	0x00000000
        /*00a0*/ 	.short	0x0004
        /*00a2*/ 	.short	0x0020
        /*00a4*/ 	.byte	0x00, 0xf5, 0x21, 0x00


	//----- nvinfo : EIATTR_KPARAM_INFO
	.align		4
.L_279:
        /*00a8*/ 	.byte	0x04, 0x17
        /*00aa*/ 	.short	(.L_281 - .L_280)
.L_280:
        /*00ac*/ 	.word	0x00000000
        /*00b0*/ 	.short	0x0003
        /*00b2*/ 	.short	0x0018
        /*00b4*/ 	.byte	0x00, 0xf5, 0x21, 0x00


	//----- nvinfo : EIATTR_KPARAM_INFO
	.align		4
.L_281:
        /*00b8*/ 	.byte	0x04, 0x17
        /*00ba*/ 	.short	(.L_283 - .L_282)
.L_282:
        /*00bc*/ 	.word	0x00000000
        /*00c0*/ 	.short	0x0002
        /*00c2*/ 	.short	0x0010
        /*00c4*/ 	.byte	0x00, 0xf5, 0x21, 0x00


	//----- nvinfo : EIATTR_KPARAM_INFO
	.align		4
.L_283:
        /*00c8*/ 	.byte	0x04, 0x17
        /*00ca*/ 	.short	(.L_285 - .L_284)
.L_284:
        /*00cc*/ 	.word	0x00000000
        /*00d0*/ 	.short	0x0001
        /*00d2*/ 	.short	0x0008
        /*00d4*/ 	.byte	0x00, 0xf5, 0x21, 0x00


	//----- nvinfo : EIATTR_KPARAM_INFO
	.align		4
.L_285:
        /*00d8*/ 	.byte	0x04, 0x17
        /*00da*/ 	.short	(.L_287 - .L_286)
.L_286:
        /*00dc*/ 	.word	0x00000000
        /*00e0*/ 	.short	0x0000
        /*00e2*/ 	.short	0x0000
        /*00e4*/ 	.byte	0x00, 0xf5, 0x21, 0x00


	//----- nvinfo : EIATTR_SPARSE_MMA_MASK
	.align		4
.L_287:
        /*00e8*/ 	.byte	0x03, 0x50
        /*00ea*/ 	.short	0x0000


	//----- nvinfo : EIATTR_MAXREG_COUNT
	.align		4
        /*00ec*/ 	.byte	0x03, 0x1b
        /*00ee*/ 	.short	0x00ff


	//----- nvinfo : EIATTR_MERCURY_ISA_VERSION
	.align		4
        /*00f0*/ 	.byte	0x03, 0x5f
        /*00f2*/ 	.short	0x0101


	//----- nvinfo : EIATTR_VRC_CTA_INIT_COUNT
	.align		4
        /*00f4*/ 	.byte	0x02, 0x4a
	.zero		1
	.zero		1


	//----- nvinfo : EIATTR_EXIT_INSTR_OFFSETS
	.align		4
        /*00f8*/ 	.byte	0x04, 0x1c
        /*00fa*/ 	.short	(.L_289 - .L_288)


	//   ....[0]....
.L_288:
        /*00fc*/ 	.word	0x00000140


	//   ....[1]....
        /*0100*/ 	.word	0x00000460


	//----- nvinfo : EIATTR_CBANK_PARAM_SIZE
	.align		4
.L_289:
        /*0104*/ 	.byte	0x03, 0x19
        /*0106*/ 	.short	0x0054


	//----- nvinfo : EIATTR_PARAM_CBANK
	.align		4
        /*0108*/ 	.byte	0x04, 0x0a
        /*010a*/ 	.short	(.L_291 - .L_290)
	.align		4
.L_290:
        /*010c*/ 	.word	index@(.nv.constant0._Z9Final_phiPfS_S_S_S_S_S_ffffiii)
        /*0110*/ 	.short	0x0380
        /*0112*/ 	.short	0x0054


	//----- nvinfo : EIATTR_SW_WAR
	.align		4
.L_291:
        /*0114*/ 	.byte	0x04, 0x36
        /*0116*/ 	.short	(.L_293 - .L_292)
.L_292:
        /*0118*/ 	.word	0x00000008
.L_293:


//--------------------- .nv.info._Z10pad_borderPfPKfiiiiiii --------------------------
	.section	.nv.info._Z10pad_borderPfPKfiiiiiii,"",@"SHT_CUDA_INFO"
	.sectionflags	@""
	.align	4


	//----- nvinfo : EIATTR_CUDA_API_VERSION
	.align		4
        /*0000*/ 	.byte	0x04, 0x37
        /*0002*/ 	.short	(.L_295 - .L_294)
.L_294:
        /*0004*/ 	.word	0x00000082


	//----- nvinfo : EIATTR_KPARAM_INFO
	.align		4
.L_295:
        /*0008*/ 	.byte	0x04, 0x17
        /*000a*/ 	.short	(.L_297 - .L_296)
.L_296:
        /*000c*/ 	.word	0x00000000
        /*0010*/ 	.short	0x0008
        /*0012*/ 	.short	0x0028
        /*0014*/ 	.byte	0x00, 0xf0, 0x11, 0x00


	//----- nvinfo : EIATTR_KPARAM_INFO
	.align		4
.L_297:
        /*0018*/ 	.byte	0x04, 0x17
        /*001a*/ 	.short	(.L_299 - .L_298)
.L_298:
        /*001c*/ 	.word	0x00000000
        /*0020*/ 	.short	0x0007
        /*0022*/ 	.short	0x0024
        /*0024*/ 	.byte	0x00, 0xf0, 0x11, 0x00


	//----- nvinfo : EIATTR_KPARAM_INFO
	.align		4
.L_299:
        /*0028*/ 	.byte	0x04, 0x17
        /*002a*/ 	.short	(.L_301 - .L_300)
.L_300:
        /*002c*/ 	.word	0x00000000
        /*0030*/ 	.short	0x0006
        /*0032*/ 	.short	0x0020
        /*0034*/ 	.byte	0x00, 0xf0, 0x11, 0x00


	//----- nvinfo : EIATTR_KPARAM_INFO
	.align		4
.L_301:
        /*0038*/ 	.byte	0x04, 0x17
        /*003a*/ 	.short	(.L_303 - .L_302)
.L_302:
        /*003c*/ 	.word	0x00000000
        /*0040*/ 	.short	0x0005
        /*0042*/ 	.short	0x001c
        /*0044*/ 	.byte	0x00, 0xf0, 0x11, 0x00


	//----- nvinfo : EIATTR_KPARAM_INFO
	.align		4
.L_303:
        /*0048*/ 	.byte	0x04, 0x17
        /*004a*/ 	.short	(.L_305 - .L_304)
.L_304:
        /*004c*/ 	.word	0x00000000
        /*0050*/ 	.short	0x0004
        /*0052*/ 	.short	0x0018
        /*0054*/ 	.byte	0x00, 0xf0, 0x11, 0x00


	//----- nvinfo : EIATTR_KPARAM_INFO
	.align		4
.L_305:
        /*0058*/ 	.byte	0x04, 0x17
        /*005a*/ 	.short	(.L_307 - .L_306)
.L_306:
        /*005c*/ 	.word	0x00000000
        /*0060*/ 	.short	0x0003
        /*0062*/ 	.short	0x0014
        /*0064*/ 	.byte	0x00, 0xf0, 0x11, 0x00


	//----- nvinfo : EIATTR_KPARAM_INFO
	.align		4
.L_307:
        /*0068*/ 	.byte	0x04, 0x17
        /*006a*/ 	.short	(.L_309 - .L_308)
.L_308:
        /*006c*/ 	.word	0x00000000
        /*0070*/ 	.short	0x0002
        /*0072*/ 	.short	0x0010
        /*0074*/ 	.byte	0x00, 0xf0, 0x11, 0x00


	//----- nvinfo : EIATTR_KPARAM_INFO
	.align		4
.L_309:
        /*0078*/ 	.byte	0x04, 0x17
        /*007a*/ 	.short	(.L_311 - .L_310)
.L_310:
        /*007c*/ 	.word	0x00000000
        /*0080*/ 	.short	0x0001
        /*0082*/ 	.short	0x0008
        /*0084*/ 	.byte	0x00, 0xf5, 0x21, 0x00


	//----- nvinfo : EIATTR_KPARAM_INFO
	.align		4
.L_311:
        /*0088*/ 	.byte	0x04, 0x17
        /*008a*/ 	.short	(.L_313 - .L_312)
.L_312:
        /*008c*/ 	.word	0x00000000
        /*0090*/ 	.short	0x0000
        /*0092*/ 	.short	0x0000
        /*0094*/ 	.byte	0x00, 0xf5, 0x21, 0x00


	//----- nvinfo : EIATTR_SPARSE_MMA_MASK
	.align		4
.L_313:
        /*0098*/ 	.byte	0x03, 0x50
        /*009a*/ 	.short	0x0000


	//----- nvinfo : EIATTR_MAXREG_COUNT
	.align		4
        /*009c*/ 	.byte	0x03, 0x1b
        /*009e*/ 	.short	0x00ff


	//----- nvinfo : EIATTR_MERCURY_ISA_VERSION
	.align		4
        /*00a0*/ 	.byte	0x03, 0x5f
        /*00a2*/ 	.short	0x0101


	//----- nvinfo : EIATTR_VRC_CTA_INIT_COUNT
	.align		4
        /*00a4*/ 	.byte	0x02, 0x4a
	.zero		1
	.zero		1


	//----- nvinfo : EIATTR_EXIT_INSTR_OFFSETS
	.align		4
        /*00a8*/ 	.byte	0x04, 0x1c
        /*00aa*/ 	.short	(.L_315 - .L_314)


	//   ....[0]....
.L_314:
        /*00ac*/ 	.word	0x00000120


	//   ....[1]....
        /*00b0*/ 	.word	0x00000270


	//   ....[2]....
        /*00b4*/ 	.word	0x00000340


	//----- nvinfo : EIATTR_CBANK_PARAM_SIZE
	.align		4
.L_315:
        /*00b8*/ 	.byte	0x03, 0x19
        /*00ba*/ 	.short	0x002c


	//----- nvinfo : EIATTR_PARAM_CBANK
	.align		4
        /*00bc*/ 	.byte	0x04, 0x0a
        /*00be*/ 	.short	(.L_317 - .L_316)
	.align		4
.L_316:
        /*00c0*/ 	.word	index@(.nv.constant0._Z10pad_borderPfPKfiiiiiii)
        /*00c4*/ 	.short	0x0380
        /*00c6*/ 	.short	0x002c


	//----- nvinfo : EIATTR_SW_WAR
	.align		4
.L_317:
        /*00c8*/ 	.byte	0x04, 0x36
        /*00ca*/ 	.short	(.L_319 - .L_318)
.L_318:
        /*00cc*/ 	.word	0x00000008
.L_319:


//--------------------- .nv.info._Z7inversePfS_iii --------------------------
	.section	.nv.info._Z7inversePfS_iii,"",@"SHT_CUDA_INFO"
	.sectionflags	@""
	.align	4


	//----- nvinfo : EIATTR_CUDA_API_VERSION
	.align		4
        /*0000*/ 	.byte	0x04, 0x37
        /*0002*/ 	.short	(.L_321 - .L_320)
.L_320:
        /*0004*/ 	.word	0x00000082


	//----- nvinfo : EIATTR_KPARAM_INFO
	.align		4
.L_321:
        /*0008*/ 	.byte	0x04, 0x17
        /*000a*/ 	.short	(.L_323 - .L_322)
.L_322:
        /*000c*/ 	.word	0x00000000
        /*0010*/ 	.short	0x0004
        /*0012*/ 	.short	0x0018
        /*0014*/ 	.byte	0x00, 0xf0, 0x11, 0x00


	//----- nvinfo : EIATTR_KPARAM_INFO
	.align		4
.L_323:
        /*0018*/ 	.byte	0x04, 0x17
        /*001a*/ 	.short	(.L_325 - .L_324)
.L_324:
        /*001c*/ 	.word	0x00000000
        /*0020*/ 	.short	0x0003
        /*0022*/ 	.short	0x0014
        /*0024*/ 	.byte	0x00, 0xf0, 0x11, 0x00


	//----- nvinfo : EIATTR_KPARAM_INFO
	.align		4
.L_325:
        /*0028*/ 	.byte	0x04, 0x17
        /*002a*/ 	.short	(.L_327 - .L_326)
.L_326:
        /*002c*/ 	.word	0x00000000
        /*0030*/ 	.short	0x0002
        /*0032*/ 	.short	0x0010
        /*0034*/ 	.byte	0x00, 0xf0, 0x11, 0x00


	//----- nvinfo : EIATTR_KPARAM_INFO
	.align		4
.L_327:
        /*0038*/ 	.byte	0x04, 0x17
        /*003a*/ 	.short	(.L_329 - .L_328)
.L_328:
        /*003c*/ 	.word	0x00000000
        /*0040*/ 	.short	0x0001
        /*0042*/ 	.short	0x0008
        /*0044*/ 	.byte	0x00, 0xf5, 0x21, 0x00


	//----- nvinfo : EIATTR_KPARAM_INFO
	.align		4
.L_329:
        /*0048*/ 	.byte	0x04, 0x17
        /*004a*/ 	.short	(.L_331 - .L_330)
.L_330:
        /*004c*/ 	.word	0x00000000
        /*0050*/ 	.short	0x0000
        /*0052*/ 	.short	0x0000
        /*0054*/ 	.byte	0x00, 0xf5, 0x21, 0x00


	//----- nvinfo : EIATTR_SPARSE_MMA_MASK
	.align		4
.L_331:
        /*0058*/ 	.byte	0x03, 0x50
        /*005a*/ 	.short	0x0000


	//----- nvinfo : EIATTR_MAXREG_COUNT
	.align		4
        /*005c*/ 	.byte	0x03, 0x1b
        /*005e*/ 	.short	0x00ff


	//----- nvinfo : EIATTR_MERCURY_ISA_VERSION
	.align		4
        /*0060*/ 	.byte	0x03, 0x5f
        /*0062*/ 	.short	0x0101


	//----- nvinfo : EIATTR_VRC_CTA_INIT_COUNT
	.align		4
        /*0064*/ 	.byte	0x02, 0x4a
	.zero		1
	.zero		1


	//----- nvinfo : EIATTR_EXIT_INSTR_OFFSETS
	.align		4
        /*0068*/ 	.byte	0x04, 0x1c
        /*006a*/ 	.short	(.L_333 - .L_332)


	//   ....[0]....
.L_332:
        /*006c*/ 	.word	0x00000140


	//   ....[1]....
        /*0070*/ 	.word	0x000002a0


	//----- nvinfo : EIATTR_CBANK_PARAM_SIZE
	.align		4
.L_333:
        /*0074*/ 	.byte	0x03, 0x19
        /*0076*/ 	.short	0x001c


	//----- nvinfo : EIATTR_PARAM_CBANK
	.align		4
        /*0078*/ 	.byte	0x04, 0x0a
        /*007a*/ 	.short	(.L_335 - .L_334)
	.align		4
.L_334:
        /*007c*/ 	.word	index@(.nv.constant0._Z7inversePfS_iii)
        /*0080*/ 	.short	0x0380
        /*0082*/ 	.short	0x001c


	//----- nvinfo : EIATTR_SW_WAR
	.align		4
.L_335:
        /*0084*/ 	.byte	0x04, 0x36
        /*0086*/ 	.short	(.L_337 - .L_336)
.L_336:
        /*0088*/ 	.word	0x00000008
.L_337:


//--------------------- .nv.info._Z14deri_heavisidePfS_iii --------------------------
	.section	.nv.info._Z14deri_heavisidePfS_iii,"",@"SHT_CUDA_INFO"
	.sectionflags	@""
	.align	4


	//----- nvinfo : EIATTR_CUDA_API_VERSION
	.align		4
        /*0000*/ 	.byte	0x04, 0x37
        /*0002*/ 	.short	(.L_339 - .L_338)
.L_338:
        /*0004*/ 	.word	0x00000082


	//----- nvinfo : EIATTR_KPARAM_INFO
	.align		4
.L_339:
        /*0008*/ 	.byte	0x04, 0x17
        /*000a*/ 	.short	(.L_341 - .L_340)
.L_340:
        /*000c*/ 	.word	0x00000000
        /*0010*/ 	.short	0x0004
        /*0012*/ 	.short	0x0018
        /*0014*/ 	.byte	0x00, 0xf0, 0x11, 0x00


	//----- nvinfo : EIATTR_KPARAM_INFO
	.align		4
.L_341:
        /*0018*/ 	.byte	0x04, 0x17
        /*001a*/ 	.short	(.L_343 - .L_342)
.L_342:
        /*001c*/ 	.word	0x00000000
        /*0020*/ 	.short	0x0003
        /*0022*/ 	.short	0x0014
        /*0024*/ 	.byte	0x00, 0xf0, 0x11, 0x00


	//----- nvinfo : EIATTR_KPARAM_INFO
	.align		4
.L_343:
        /*0028*/ 	.byte	0x04, 0x17
        /*002a*/ 	.short	(.L_345 - .L_344)
.L_344:
        /*002c*/ 	.word	0x00000000
        /*0030*/ 	.short	0x0002
        /*0032*/ 	.short	0x0010
        /*0034*/ 	.byte	0x00, 0xf0, 0x11, 0x00


	//----- nvinfo : EIATTR_KPARAM_INFO
	.align		4
.L_345:
        /*0038*/ 	.byte	0x04, 0x17
        /*003a*/ 	.short	(.L_347 - .L_346)
.L_346:
        /*003c*/ 	.word	0x00000000
        /*0040*/ 	.short	0x0001
        /*0042*/ 	.short	0x0008
        /*0044*/ 	.byte	0x00, 0xf5, 0x21, 0x00


	//----- nvinfo : EIATTR_KPARAM_INFO
	.align		4
.L_347:
        /*0048*/ 	.byte	0x04, 0x17
        /*004a*/ 	.short	(.L_349 - .L_348)
.L_348:
        /*004c*/ 	.word	0x00000000
        /*0050*/ 	.short	0x0000
        /*0052*/ 	.short	0x0000
        /*0054*/ 	.byte	0x00, 0xf5, 0x21, 0x00


	//----- nvinfo : EIATTR_SPARSE_MMA_MASK
	.align		4
.L_349:
        /*0058*/ 	.byte	0x03, 0x50
        /*005a*/ 	.short	0x0000


	//----- nvinfo : EIATTR_MAXREG_COUNT
	.align		4
        /*005c*/ 	.byte	0x03, 0x1b
        /*005e*/ 	.short	0x00ff


	//----- nvinfo : EIATTR_MERCURY_ISA_VERSION
	.align		4
        /*0060*/ 	.byte	0x03, 0x5f
        /*0062*/ 	.short	0x0101


	//----- nvinfo : EIATTR_VRC_CTA_INIT_COUNT
	.align		4
        /*0064*/ 	.byte	0x02, 0x4a
	.zero		1
	.zero		1


	//----- nvinfo : EIATTR_EXIT_INSTR_OFFSETS
	.align		4
        /*0068*/ 	.byte	0x04, 0x1c
        /*006a*/ 	.short	(.L_351 - .L_350)


	//   ....[0]....
.L_350:
        /*006c*/ 	.word	0x00000140


	//   ....[1]....
        /*0070*/ 	.word	0x000003f0


	//----- nvinfo : EIATTR_CRS_STACK_SIZE
	.align		4
.L_351:
        /*0074*/ 	.byte	0x04, 0x1e
        /*0076*/ 	.short	(.L_353 - .L_352)
.L_352:
        /*0078*/ 	.word	0x00000000


	//----- nvinfo : EIATTR_CBANK_PARAM_SIZE
	.align		4
.L_353:
        /*007c*/ 	.byte	0x03, 0x19
        /*007e*/ 	.short	0x001c


	//----- nvinfo : EIATTR_PARAM_CBANK
	.align		4
        /*0080*/ 	.byte	0x04, 0x0a
        /*0082*/ 	.short	(.L_355 - .L_354)
	.align		4
.L_354:
        /*0084*/ 	.word	index@(.nv.constant0._Z14deri_heavisidePfS_iii)
        /*0088*/ 	.short	0x0380
        /*008a*/ 	.short	0x001c


	//----- nvinfo : EIATTR_SW_WAR
	.align		4
.L_355:
        /*008c*/ 	.byte	0x04, 0x36
        /*008e*/ 	.short	(.L_357 - .L_356)
.L_356:
        /*0090*/ 	.word	0x00000008
.L_357:


//--------------------- .nv.info._Z9heavisidePfS_iii --------------------------
	.section	.nv.info._Z9heavisidePfS_iii,"",@"SHT_CUDA_INFO"
	.sectionflags	@""
	.align	4


	//----- nvinfo : EIATTR_CUDA_API_VERSION
	.align		4
        /*0000*/ 	.byte	0x04, 0x37
        /*0002*/ 	.short	(.L_359 - .L_358)
.L_358:
        /*0004*/ 	.word	0x00000082


	//----- nvinfo : EIATTR_KPARAM_INFO
	.align		4
.L_359:
        /*0008*/ 	.byte	0x04, 0x17
        /*000a*/ 	.short	(.L_361 - .L_360)
.L_360:
        /*000c*/ 	.word	0x00000000
        /*0010*/ 	.short	0x0004
        /*0012*/ 	.short	0x0018
        /*0014*/ 	.byte	0x00, 0xf0, 0x11, 0x00


	//----- nvinfo : EIATTR_KPARAM_INFO
	.align		4
.L_361:
        /*0018*/ 	.byte	0x04, 0x17
        /*001a*/ 	.short	(.L_363 - .L_362)
.L_362:
        /*001c*/ 	.word	0x00000000
        /*0020*/ 	.short	0x0003
        /*0022*/ 	.short	0x0014
        /*0024*/ 	.byte	0x00, 0xf0, 0x11, 0x00


	//----- nvinfo : EIATTR_KPARAM_INFO
	.align		4
.L_363:
        /*0028*/ 	.byte	0x04, 0x17
        /*002a*/ 	.short	(.L_365 - .L_364)
.L_364:
        /*002c*/ 	.word	0x00000000
        /*0030*/ 	.short	0x0002
        /*0032*/ 	.short	0x0010
        /*0034*/ 	.byte	0x00, 0xf0, 0x11, 0x00


	//----- nvinfo : EIATTR_KPARAM_INFO
	.align		4
.L_365:
        /*0038*/ 	.byte	0x04, 0x17
        /*003a*/ 	.short	(.L_367 - .L_366)
.L_366:
        /*003c*/ 	.word	0x00000000
        /*0040*/ 	.short	0x0001
        /*0042*/ 	.short	0x0008
        /*0044*/ 	.byte	0x00, 0xf5, 0x21, 0x00


	//----- nvinfo : EIATTR_KPARAM_INFO
	.align		4
.L_367:
        /*0048*/ 	.byte	0x04, 0x17
        /*004a*/ 	.short	(.L_369 - .L_368)
.L_368:
        /*004c*/ 	.word	0x00000000
        /*0050*/ 	.short	0x0000
        /*0052*/ 	.short	0x0000
        /*0054*/ 	.byte	0x00, 0xf5, 0x21, 0x00


	//----- nvinfo : EIATTR_SPARSE_MMA_MASK
	.align		4
.L_369:
        /*0058*/ 	.byte	0x03, 0x50
        /*005a*/ 	.short	0x0000


	//----- nvinfo : EIATTR_MAXREG_COUNT
	.align		4
        /*005c*/ 	.byte	0x03, 0x1b
        /*005e*/ 	.short	0x00ff


	//----- nvinfo : EIATTR_MERCURY_ISA_VERSION
	.align		4
        /*0060*/ 	.byte	0x03, 0x5f
        /*0062*/ 	.short	0x0101


	//----- nvinfo : EIATTR_VRC_CTA_INIT_COUNT
	.align		4
        /*0064*/ 	.byte	0x02, 0x4a
	.zero		1
	.zero		1


	//----- nvinfo : EIATTR_EXIT_INSTR_OFFSETS
	.align		4
        /*0068*/ 	.byte	0x04, 0x1c
        /*006a*/ 	.short	(.L_371 - .L_370)


	//   ....[0]....
.L_370:
        /*006c*/ 	.word	0x00000140


	//   ....[1]....
        /*0070*/ 	.word	0x00000510


	//----- nvinfo : EIATTR_CRS_STACK_SIZE
	.align		4
.L_371:
        /*0074*/ 	.byte	0x04, 0x1e
        /*0076*/ 	.short	(.L_373 - .L_372)
.L_372:
        /*0078*/ 	.word	0x00000000


	//----- nvinfo : EIATTR_CBANK_PARAM_SIZE
	.align		4
.L_373:
        /*007c*/ 	.byte	0x03, 0x19
        /*007e*/ 	.short	0x001c


	//----- nvinfo : EIATTR_PARAM_CBANK
	.align		4
        /*0080*/ 	.byte	0x04, 0x0a
        /*0082*/ 	.short	(.L_375 - .L_374)
	.align		4
.L_374:
        /*0084*/ 	.word	index@(.nv.constant0._Z9heavisidePfS_iii)
        /*0088*/ 	.short	0x0380
        /*008a*/ 	.short	0x001c


	//----- nvinfo : EIATTR_SW_WAR
	.align		4
.L_375:
        /*008c*/ 	.byte	0x04, 0x36
        /*008e*/ 	.short	(.L_377 - .L_376)
.L_376:
        /*0090*/ 	.word	0x00000008
.L_377:


//--------------------- .nv.info._Z4plusPfS_S_S_iii --------------------------
	.section	.nv.info._Z4plusPfS_S_S_iii,"",@"SHT_CUDA_INFO"
	.sectionflags	@""
	.align	4


	//----- nvinfo : EIATTR_CUDA_API_VERSION
	.align		4
        /*0000*/ 	.byte	0x04, 0x37
        /*0002*/ 	.short	(.L_379 - .L_378)
.L_378:
        /*0004*/ 	.word	0x00000082


	//----- nvinfo : EIATTR_KPARAM_INFO
	.align		4
.L_379:
        /*0008*/ 	.byte	0x04, 0x17
        /*000a*/ 	.short	(.L_381 - .L_380)
.L_380:
        /*000c*/ 	.word	0x00000000
        /*0010*/ 	.short	0x0006
        /*0012*/ 	.short	0x0028
        /*0014*/ 	.byte	0x00, 0xf0, 0x11, 0x00


	//----- nvinfo : EIATTR_KPARAM_INFO
	.align		4
.L_381:
        /*0018*/ 	.byte	0x04, 0x17
        /*001a*/ 	.short	(.L_383 - .L_382)
.L_382:
        /*001c*/ 	.word	0x00000000
        /*0020*/ 	.short	0x0005
        /*0022*/ 	.short	0x0024
        /*0024*/ 	.byte	0x00, 0xf0, 0x11, 0x00


	//----- nvinfo : EIATTR_KPARAM_INFO
	.align		4
.L_383:
        /*0028*/ 	.byte	0x04, 0x17
        /*002a*/ 	.short	(.L_385 - .L_384)
.L_384:
        /*002c*/ 	.word	0x00000000
        /*0030*/ 	.short	0x0004
        /*0032*/ 	.short	0x0020
        /*0034*/ 	.byte	0x00, 0xf0, 0x11, 0x00


	//----- nvinfo : EIATTR_KPARAM_INFO
	.align		4
.L_385:
        /*0038*/ 	.byte	0x04, 0x17
        /*003a*/ 	.short	(.L_387 - .L_386)
.L_386:
        /*003c*/ 	.word	0x00000000
        /*0040*/ 	.short	0x0003
        /*0042*/ 	.short	0x0018
        /*0044*/ 	.byte	0x00, 0xf5, 0x21, 0x00


	//----- nvinfo : EIATTR_KPARAM_INFO
	.align		4
.L_387:
        /*0048*/ 	.byte	0x04, 0x17
        /*004a*/ 	.short	(.L_389 - .L_388)
.L_388:
        /*004c*/ 	.word	0x00000000
        /*0050*/ 	.short	0x0002
        /*0052*/ 	.short	0x0010
        /*0054*/ 	.byte	0x00, 0xf5, 0x21, 0x00


	//----- nvinfo : EIATTR_KPARAM_INFO
	.align		4
.L_389:
        /*0058*/ 	.byte	0x04, 0x17
        /*005a*/ 	.short	(.L_391 - .L_390)
.L_390:
        /*005c*/ 	.word	0x00000000
        /*0060*/ 	.short	0x0001
        /*0062*/ 	.short	0x0008
        /*0064*/ 	.byte	0x00, 0xf5, 0x21, 0x00


	//----- nvinfo : EIATTR_KPARAM_INFO
	.align		4
.L_391:
        /*0068*/ 	.byte	0x04, 0x17
        /*006a*/ 	.short	(.L_393 - .L_392)
.L_392:
        /*006c*/ 	.word	0x00000000
        /*0070*/ 	.short	0x0000
        /*0072*/ 	.short	0x0000
        /*0074*/ 	.byte	0x00, 0xf5, 0x21, 0x00


	//----- nvinfo : EIATTR_SPARSE_MMA_MASK
	.align		4
.L_393:
        /*0078*/ 	.byte	0x03, 0x50
        /*007a*/ 	.short	0x0000


	//----- nvinfo : EIATTR_MAXREG_COUNT
	.align		4
        /*007c*/ 	.byte	0x03, 0x1b
        /*007e*/ 	.short	0x00ff


	//----- nvinfo : EIATTR_MERCURY_ISA_VERSION
	.align		4
        /*0080*/ 	.byte	0x03, 0x5f
        /*0082*/ 	.short	0x0101


	//----- nvinfo : EIATTR_VRC_CTA_INIT_COUNT
	.align		4
        /*0084*/ 	.byte	0x02, 0x4a
	.zero		1
	.zero		1


	//----- nvinfo : EIATTR_EXIT_INSTR_OFFSETS
	.align		4
        /*0088*/ 	.byte	0x04, 0x1c
        /*008a*/ 	.short	(.L_395 - .L_394)


	//   ....[0]....
.L_394:
        /*008c*/ 	.word	0x00000140


	//   ....[1]....
        /*0090*/ 	.word	0x00000320


	//----- nvinfo : EIATTR_CBANK_PARAM_SIZE
	.align		4
.L_395:
        /*0094*/ 	.byte	0x03, 0x19
        /*0096*/ 	.short	0x002c


	//----- nvinfo : EIATTR_PARAM_CBANK
	.align		4
        /*0098*/ 	.byte	0x04, 0x0a
        /*009a*/ 	.short	(.L_397 - .L_396)
	.align		4
.L_396:
        /*009c*/ 	.word	index@(.nv.constant0._Z4plusPfS_S_S_iii)
        /*00a0*/ 	.short	0x0380
        /*00a2*/ 	.short	0x002c


	//----- nvinfo : EIATTR_SW_WAR
	.align		4
.L_397:
        /*00a4*/ 	.byte	0x04, 0x36
        /*00a6*/ 	.short	(.L_399 - .L_398)
.L_398:
        /*00a8*/ 	.word	0x00000008
.L_399:


//--------------------- .nv.info._Z14multiplicationPfS_S_iii --------------------------
	.section	.nv.info._Z14multiplicationPfS_S_iii,"",@"SHT_CUDA_INFO"
	.sectionflags	@""
	.align	4


	//----- nvinfo : EIATTR_CUDA_API_VERSION
	.align		4
        /*0000*/ 	.byte	0x04, 0x37
        /*0002*/ 	.short	(.L_401 - .L_400)
.L_400:
        /*0004*/ 	.word	0x00000082


	//----- nvinfo : EIATTR_KPARAM_INFO
	.align		4
.L_401:
        /*0008*/ 	.byte	0x04, 0x17
        /*000a*/ 	.short	(.L_403 - .L_402)
.L_402:
        /*000c*/ 	.word	0x00000000
        /*0010*/ 	.short	0x0005
        /*0012*/ 	.short	0x0020
        /*0014*/ 	.byte	0x00, 0xf0, 0x11, 0x00


	//----- nvinfo : EIATTR_KPARAM_INFO
	.align		4
.L_403:
        /*0018*/ 	.byte	0x04, 0x17
        /*001a*/ 	.short	(.L_405 - .L_404)
.L_404:
        /*001c*/ 	.word	0x00000000
        /*0020*/ 	.short	0x0004
        /*0022*/ 	.short	0x001c
        /*0024*/ 	.byte	0x00, 0xf0, 0x11, 0x00


	//----- nvinfo : EIATTR_KPARAM_INFO
	.align		4
.L_405:
        /*0028*/ 	.byte	0x04, 0x17
        /*002a*/ 	.short	(.L_407 - .L_406)
.L_406:
        /*002c*/ 	.word	0x00000000
        /*0030*/ 	.short	0x0003
        /*0032*/ 	.short	0x0018
        /*0034*/ 	.byte	0x00, 0xf0, 0x11, 0x00


	//----- nvinfo : EIATTR_KPARAM_INFO
	.align		4
.L_407:
        /*0038*/ 	.byte	0x04, 0x17
        /*003a*/ 	.short	(.L_409 - .L_408)
.L_408:
        /*003c*/ 	.word	0x00000000
        /*0040*/ 	.short	0x0002
        /*0042*/ 	.short	0x0010
        /*0044*/ 	.byte	0x00, 0xf5, 0x21, 0x00


	//----- nvinfo : EIATTR_KPARAM_INFO
	.align		4
.L_409:
        /*0048*/ 	.byte	0x04, 0x17
        /*004a*/ 	.short	(.L_411 - .L_410)
.L_410:
        /*004c*/ 	.word	0x00000000
        /*0050*/ 	.short	0x0001
        /*0052*/ 	.short	0x0008
        /*0054*/ 	.byte	0x00, 0xf5, 0x21, 0x00


	//----- nvinfo : EIATTR_KPARAM_INFO
	.align		4
.L_411:
        /*0058*/ 	.byte	0x04, 0x17
        /*005a*/ 	.short	(.L_413 - .L_412)
.L_412:
        /*005c*/ 	.word	0x00000000
        /*0060*/ 	.short	0x0000
        /*0062*/ 	.short	0x0000
        /*0064*/ 	.byte	0x00, 0xf5, 0x21, 0x00


	//----- nvinfo : EIATTR_SPARSE_MMA_MASK
	.align		4
.L_413:
        /*0068*/ 	.byte	0x03, 0x50
        /*006a*/ 	.short	0x0000


	//----- nvinfo : EIATTR_MAXREG_COUNT
	.align		4
        /*006c*/ 	.byte	0x03, 0x1b
        /*006e*/ 	.short	0x00ff


	//----- nvinfo : EIATTR_MERCURY_ISA_VERSION
	.align		4
        /*0070*/ 	.byte	0x03, 0x5f
        /*0072*/ 	.short	0x0101


	//----- nvinfo : EIATTR_VRC_CTA_INIT_COUNT
	.align		4
        /*0074*/ 	.byte	0x02, 0x4a
	.zero		1
	.zero		1


	//----- nvinfo : EIATTR_EXIT_INSTR_OFFSETS
	.align		4
        /*0078*/ 	.byte	0x04, 0x1c
        /*007a*/ 	.short	(.L_415 - .L_414)


	//   ....[0]....
.L_414:
        /*007c*/ 	.word	0x00000140


	//   ....[1]....
        /*0080*/ 	.word	0x000002e0


	//----- nvinfo : EIATTR_CBANK_PARAM_SIZE
	.align		4
.L_415:
        /*0084*/ 	.byte	0x03, 0x19
        /*0086*/ 	.short	0x0024


	//----- nvinfo : EIATTR_PARAM_CBANK
	.align		4
        /*0088*/ 	.byte	0x04, 0x0a
        /*008a*/ 	.short	(.L_417 - .L_416)
	.align		4
.L_416:
        /*008c*/ 	.word	index@(.nv.constant0._Z14multiplicationPfS_S_iii)
        /*0090*/ 	.short	0x0380
        /*0092*/ 	.short	0x0024


	//----- nvinfo : EIATTR_SW_WAR
	.align		4
.L_417:
        /*0094*/ 	.byte	0x04, 0x36
        /*0096*/ 	.short	(.L_419 - .L_418)
.L_418:
        /*0098*/ 	.word	0x00000008
.L_419:


//--------------------- .nv.info._Z8divisionPfS_S_iii --------------------------
	.section	.nv.info._Z8divisionPfS_S_iii,"",@"SHT_CUDA_INFO"
	.sectionflags	@""
	.align	4


	//----- nvinfo : EIATTR_CUDA_API_VERSION
	.align		4
        /*0000*/ 	.byte	0x04, 0x37
        /*0002*/ 	.short	(.L_421 - .L_420)
.L_420:
        /*0004*/ 	.word	0x00000082


	//----- nvinfo : EIATTR_KPARAM_INFO
	.align		4
.L_421:
        /*0008*/ 	.byte	0x04, 0x17
        /*000a*/ 	.short	(.L_423 - .L_422)
.L_422:
        /*000c*/ 	.word	0x00000000
        /*0010*/ 	.short	0x0005
        /*0012*/ 	.short	0x0020
        /*0014*/ 	.byte	0x00, 0xf0, 0x11, 0x00


	//----- nvinfo : EIATTR_KPARAM_INFO
	.align		4
.L_423:
        /*0018*/ 	.byte	0x04, 0x17
        /*001a*/ 	.short	(.L_425 - .L_424)
.L_424:
        /*001c*/ 	.word	0x00000000
        /*0020*/ 	.short	0x0004
        /*0022*/ 	.short	0x001c
        /*0024*/ 	.byte	0x00, 0xf0, 0x11, 0x00


	//----- nvinfo : EIATTR_KPARAM_INFO
	.align		4
.L_425:
        /*0028*/ 	.byte	0x04, 0x17
        /*002a*/ 	.short	(.L_427 - .L_426)
.L_426:
        /*002c*/ 	.word	0x00000000
        /*0030*/ 	.short	0x0003
        /*0032*/ 	.short	0x0018
        /*0034*/ 	.byte	0x00, 0xf0, 0x11, 0x00


	//----- nvinfo : EIATTR_KPARAM_INFO
	.align		4
.L_427:
        /*0038*/ 	.byte	0x04, 0x17
        /*003a*/ 	.short	(.L_429 - .L_428)
.L_428:
        /*003c*/ 	.word	0x00000000
        /*0040*/ 	.short	0x0002
        /*0042*/ 	.short	0x0010
        /*0044*/ 	.byte	0x00, 0xf5, 0x21, 0x00


	//----- nvinfo : EIATTR_KPARAM_INFO
	.align		4
.L_429:
        /*0048*/ 	.byte	0x04, 0x17
        /*004a*/ 	.short	(.L_431 - .L_430)
.L_430:
        /*004c*/ 	.word	0x00000000
        /*0050*/ 	.short	0x0001
        /*0052*/ 	.short	0x0008
        /*0054*/ 	.byte	0x00, 0xf5, 0x21, 0x00


	//----- nvinfo : EIATTR_KPARAM_INFO
	.align		4
.L_431:
        /*0058*/ 	.byte	0x04, 0x17
        /*005a*/ 	.short	(.L_433 - .L_432)
.L_432:
        /*005c*/ 	.word	0x00000000
        /*0060*/ 	.short	0x0000
        /*0062*/ 	.short	0x0000
        /*0064*/ 	.byte	0x00, 0xf5, 0x21, 0x00


	//----- nvinfo : EIATTR_SPARSE_MMA_MASK
	.align		4
.L_433:
        /*0068*/ 	.byte	0x03, 0x50
        /*006a*/ 	.short	0x0000


	//----- nvinfo : EIATTR_MAXREG_COUNT
	.align		4
        /*006c*/ 	.byte	0x03, 0x1b
        /*006e*/ 	.short	0x00ff


	//----- nvinfo : EIATTR_MERCURY_ISA_VERSION
	.align		4
        /*0070*/ 	.byte	0x03, 0x5f
        /*0072*/ 	.short	0x0101


	//----- nvinfo : EIATTR_VRC_CTA_INIT_COUNT
	.align		4
        /*0074*/ 	.byte	0x02, 0x4a
	.zero		1
	.zero		1


	//----- nvinfo : EIATTR_EXIT_INSTR_OFFSETS
	.align		4
        /*0078*/ 	.byte	0x04, 0x1c
        /*007a*/ 	.short	(.L_435 - .L_434)


	//   ....[0]....
.L_434:
        /*007c*/ 	.word	0x00000140


	//   ....[1]....
        /*0080*/ 	.word	0x000003b0


	//----- nvinfo : EIATTR_CRS_STACK_SIZE
	.align		4
.L_435:
        /*0084*/ 	.byte	0x04, 0x1e
        /*0086*/ 	.short	(.L_437 - .L_436)
.L_436:
        /*0088*/ 	.word	0x00000000


	//----- nvinfo : EIATTR_CBANK_PARAM_SIZE
	.align		4
.L_437:
        /*008c*/ 	.byte	0x03, 0x19
        /*008e*/ 	.short	0x0024


	//----- nvinfo : EIATTR_PARAM_CBANK
	.align		4
        /*0090*/ 	.byte	0x04, 0x0a
        /*0092*/ 	.short	(.L_439 - .L_438)
	.align		4
.L_438:
        /*0094*/ 	.word	index@(.nv.constant0._Z8divisionPfS_S_iii)
        /*0098*/ 	.short	0x0380
        /*009a*/ 	.short	0x0024


	//----- nvinfo : EIATTR_SW_WAR
	.align		4
.L_439:
        /*009c*/ 	.byte	0x04, 0x36
        /*009e*/ 	.short	(.L_441 - .L_440)
.L_440:
        /*00a0*/ 	.word	0x00000008
.L_441:


//--------------------- .nv.info._Z13division_gradPfS_S_iii --------------------------
	.section	.nv.info._Z13division_gradPfS_S_iii,"",@"SHT_CUDA_INFO"
	.sectionflags	@""
	.align	4


	//----- nvinfo : EIATTR_CUDA_API_VERSION
	.align		4
        /*0000*/ 	.byte	0x04, 0x37
        /*0002*/ 	.short	(.L_443 - .L_442)
.L_442:
        /*0004*/ 	.word	0x00000082


	//----- nvinfo : EIATTR_KPARAM_INFO
	.align		4
.L_443:
        /*0008*/ 	.byte	0x04, 0x17
        /*000a*/ 	.short	(.L_445 - .L_444)
.L_444:
        /*000c*/ 	.word	0x00000000
        /*0010*/ 	.short	0x0005
        /*0012*/ 	.short	0x0020
        /*0014*/ 	.byte	0x00, 0xf0, 0x11, 0x00


	//----- nvinfo : EIATTR_KPARAM_INFO
	.align		4
.L_445:
        /*0018*/ 	.byte	0x04, 0x17
        /*001a*/ 	.short	(.L_447 - .L_446)
.L_446:
        /*001c*/ 	.word	0x00000000
        /*0020*/ 	.short	0x0004
        /*0022*/ 	.short	0x001c
        /*0024*/ 	.byte	0x00, 0xf0, 0x11, 0x00


	//----- nvinfo : EIATTR_KPARAM_INFO
	.align		4
.L_447:
        /*0028*/ 	.byte	0x04, 0x17
        /*002a*/ 	.short	(.L_449 - .L_448)
.L_448:
        /*002c*/ 	.word	0x00000000
        /*0030*/ 	.short	0x0003
        /*0032*/ 	.short	0x0018
        /*0034*/ 	.byte	0x00, 0xf0, 0x11, 0x00


	//----- nvinfo : EIATTR_KPARAM_INFO
	.align		4
.L_449:
        /*0038*/ 	.byte	0x04, 0x17
        /*003a*/ 	.short	(.L_451 - .L_450)
.L_450:
        /*003c*/ 	.word	0x00000000
        /*0040*/ 	.short	0x0002
        /*0042*/ 	.short	0x0010
        /*0044*/ 	.byte	0x00, 0xf5, 0x21, 0x00


	//----- nvinfo : EIATTR_KPARAM_INFO
	.align		4
.L_451:
        /*0048*/ 	.byte	0x04, 0x17
        /*004a*/ 	.short	(.L_453 - .L_452)
.L_452:
        /*004c*/ 	.word	0x00000000
        /*0050*/ 	.short	0x0001
        /*0052*/ 	.short	0x0008
        /*0054*/ 	.byte	0x00, 0xf5, 0x21, 0x00


	//----- nvinfo : EIATTR_KPARAM_INFO
	.align		4
.L_453:
        /*0058*/ 	.byte	0x04, 0x17
        /*005a*/ 	.short	(.L_455 - .L_454)
.L_454:
        /*005c*/ 	.word	0x00000000
        /*0060*/ 	.short	0x0000
        /*0062*/ 	.short	0x0000
        /*0064*/ 	.byte	0x00, 0xf5, 0x21, 0x00


	//----- nvinfo : EIATTR_SPARSE_MMA_MASK
	.align		4
.L_455:
        /*0068*/ 	.byte	0x03, 0x50
        /*006a*/ 	.short	0x0000


	//----- nvinfo : EIATTR_MAXREG_COUNT
	.align		4
        /*006c*/ 	.byte	0x03, 0x1b
        /*006e*/ 	.short	0x00ff


	//----- nvinfo : EIATTR_MERCURY_ISA_VERSION
	.align		4
        /*0070*/ 	.byte	0x03, 0x5f
        /*0072*/ 	.short	0x0101


	//----- nvinfo : EIATTR_VRC_CTA_INIT_COUNT
	.align		4
        /*0074*/ 	.byte	0x02, 0x4a
	.zero		1
	.zero		1


	//----- nvinfo : EIATTR_EXIT_INSTR_OFFSETS
	.align		4
        /*0078*/ 	.byte	0x04, 0x1c
        /*007a*/ 	.short	(.L_457 - .L_456)


	//   ....[0]....
.L_456:
        /*007c*/ 	.word	0x00000140


	//   ....[1]....
        /*0080*/ 	.word	0x00000460


	//----- nvinfo : EIATTR_CRS_STACK_SIZE
	.align		4
.L_457:
        /*0084*/ 	.byte	0x04, 0x1e
        /*0086*/ 	.short	(.L_459 - .L_458)
.L_458:
        /*0088*/ 	.word	0x00000000


	//----- nvinfo : EIATTR_CBANK_PARAM_SIZE
	.align		4
.L_459:
        /*008c*/ 	.byte	0x03, 0x19
        /*008e*/ 	.short	0x0024


	//----- nvinfo : EIATTR_PARAM_CBANK
	.align		4
        /*0090*/ 	.byte	0x04, 0x0a
        /*0092*/ 	.short	(.L_461 - .L_460)
	.align		4
.L_460:
        /*0094*/ 	.word	index@(.nv.constant0._Z13division_gradPfS_S_iii)
        /*0098*/ 	.short	0x0380
        /*009a*/ 	.short	0x0024


	//----- nvinfo : EIATTR_SW_WAR
	.align		4
.L_461:
        /*009c*/ 	.byte	0x04, 0x36
        /*009e*/ 	.short	(.L_463 - .L_462)
.L_462:
        /*00a0*/ 	.word	0x00000008
.L_463:


//--------------------- .nv.info._Z16gradient_dz_cudaPfS_iii --------------------------
	.section	.nv.info._Z16gradient_dz_cudaPfS_iii,"",@"SHT_CUDA_INFO"
	.sectionflags	@""
	.align	4


	//----- nvinfo : EIATTR_CUDA_API_VERSION
	.align		4
        /*0000*/ 	.byte	0x04, 0x37
        /*0002*/ 	.short	(.L_465 - .L_464)
.L_464:
        /*0004*/ 	.word	0x00000082


	//----- nvinfo : EIATTR_KPARAM_INFO
	.align		4
.L_465:
        /*0008*/ 	.byte	0x04, 0x17
        /*000a*/ 	.short	(.L_467 - .L_466)
.L_466:
        /*000c*/ 	.word	0x00000000
        /*0010*/ 	.short	0x0004
        /*0012*/ 	.short	0x0018
        /*0014*/ 	.byte	0x00, 0xf0, 0x11, 0x00


	//----- nvinfo : EIATTR_KPARAM_INFO
	.align		4
.L_467:
        /*0018*/ 	.byte	0x04, 0x17
        /*001a*/ 	.short	(.L_469 - .L_468)
.L_468:
        /*001c*/ 	.word	0x00000000
        /*0020*/ 	.short	0x0003
        /*0022*/ 	.short	0x0014
        /*0024*/ 	.byte	0x00, 0xf0, 0x11, 0x00


	//----- nvinfo : EIATTR_KPARAM_INFO
	.align		4
.L_469:
        /*0028*/ 	.byte	0x04, 0x17
        /*002a*/ 	.short	(.L_471 - .L_470)
.L_470:
        /*002c*/ 	.word	0x00000000
        /*0030*/ 	.short	0x0002
        /*0032*/ 	.short	0x0010
        /*0034*/ 	.byte	0x00, 0xf0, 0x11, 0x00


	//----- nvinfo : EIATTR_KPARAM_INFO
	.align		4
.L_471:
        /*0038*/ 	.byte	0x04, 0x17
        /*003a*/ 	.short	(.L_473 - .L_472)
.L_472:
        /*003c*/ 	.word	0x00000000
        /*0040*/ 	.short	0x0001
        /*0042*/ 	.short	0x0008
        /*0044*/ 	.byte	0x00, 0xf5, 0x21, 0x00


	//----- nvinfo : EIATTR_KPARAM_INFO
	.align		4
.L_473:
        /*0048*/ 	.byte	0x04, 0x17
        /*004a*/ 	.short	(.L_475 - .L_474)
.L_474:
        /*004c*/ 	.word	0x00000000
        /*0050*/ 	.short	0x0000
        /*0052*/ 	.short	0x0000
        /*0054*/ 	.byte	0x00, 0xf5, 0x21, 0x00


	//----- nvinfo : EIATTR_SPARSE_MMA_MASK
	.align		4
.L_475:
        /*0058*/ 	.byte	0x03, 0x50
        /*005a*/ 	.short	0x0000


	//----- nvinfo : EIATTR_MAXREG_COUNT
	.align		4
        /*005c*/ 	.byte	0x03, 0x1b
        /*005e*/ 	.short	0x00ff


	//----- nvinfo : EIATTR_MERCURY_ISA_VERSION
	.align		4
        /*0060*/ 	.byte	0x03, 0x5f
        /*0062*/ 	.short	0x0101


	//----- nvinfo : EIATTR_VRC_CTA_INIT_COUNT
	.align		4
        /*0064*/ 	.byte	0x02, 0x4a
	.zero		1
	.zero		1


	//----- nvinfo : EIATTR_EXIT_INSTR_OFFSETS
	.align		4
        /*0068*/ 	.byte	0x04, 0x1c
        /*006a*/ 	.short	(.L_477 - .L_476)


	//   ....[0]....
.L_476:
        /*006c*/ 	.word	0x00000140


	//   ....[1]....
        /*0070*/ 	.word	0x00000480


	//----- nvinfo : EIATTR_CBANK_PARAM_SIZE
	.align		4
.L_477:
        /*0074*/ 	.byte	0x03, 0x19
        /*0076*/ 	.short	0x001c


	//----- nvinfo : EIATTR_PARAM_CBANK
	.align		4
        /*0078*/ 	.byte	0x04, 0x0a
        /*007a*/ 	.short	(.L_479 - .L_478)
	.align		4
.L_478:
        /*007c*/ 	.word	index@(.nv.constant0._Z16gradient_dz_cudaPfS_iii)
        /*0080*/ 	.short	0x0380
        /*0082*/ 	.short	0x001c


	//----- nvinfo : EIATTR_SW_WAR
	.align		4
.L_479:
        /*0084*/ 	.byte	0x04, 0x36
        /*0086*/ 	.short	(.L_481 - .L_480)
.L_480:
        /*0088*/ 	.word	0x00000008
.L_481:


//--------------------- .nv.info._Z16gradient_dy_cudaPfS_iii --------------------------
	.section	.nv.info._Z16gradient_dy_cudaPfS_iii,"",@"SHT_CUDA_INFO"
	.sectionflags	@""
	.align	4


	//----- nvinfo : EIATTR_CUDA_API_VERSION
	.align		4
        /*0000*/ 	.byte	0x04, 0x37
        /*0002*/ 	.short	(.L_483 - .L_482)
.L_482:
        /*0004*/ 	.word	0x00000082


	//----- nvinfo : EIATTR_KPARAM_INFO
	.align		4
.L_483:
        /*0008*/ 	.byte	0x04, 0x17
        /*000a*/ 	.short	(.L_485 - .L_484)
.L_484:
        /*000c*/ 	.word	0x00000000
        /*0010*/ 	.short	0x0004
        /*0012*/ 	.short	0x0018
        /*0014*/ 	.byte	0x00, 0xf0, 0x11, 0x00


	//----- nvinfo : EIATTR_KPARAM_INFO
	.align		4
.L_485:
        /*0018*/ 	.byte	0x04, 0x17
        /*001a*/ 	.short	(.L_487 - .L_486)
.L_486:
        /*001c*/ 	.word	0x00000000
        /*0020*/ 	.short	0x0003
        /*0022*/ 	.short	0x0014
        /*0024*/ 	.byte	0x00, 0xf0, 0x11, 0x00


	//----- nvinfo : EIATTR_KPARAM_INFO
	.align		4
.L_487:
        /*0028*/ 	.byte	0x04, 0x17
        /*002a*/ 	.short	(.L_489 - .L_488)
.L_488:
        /*002c*/ 	.word	0x00000000
        /*0030*/ 	.short	0x0002
        /*0032*/ 	.short	0x0010
        /*0034*/ 	.byte	0x00, 0xf0, 0x11, 0x00


	//----- nvinfo : EIATTR_KPARAM_INFO
	.align		4
.L_489:
        /*0038*/ 	.byte	0x04, 0x17
        /*003a*/ 	.short	(.L_491 - .L_490)
.L_490:
        /*003c*/ 	.word	0x00000000
        /*0040*/ 	.short	0x0001
        /*0042*/ 	.short	0x0008
        /*0044*/ 	.byte	0x00, 0xf5, 0x21, 0x00


	//----- nvinfo : EIATTR_KPARAM_INFO
	.align		4
.L_491:
        /*0048*/ 	.byte	0x04, 0x17
        /*004a*/ 	.short	(.L_493 - .L_492)
.L_492:
        /*004c*/ 	.word	0x00000000
        /*0050*/ 	.short	0x0000
        /*0052*/ 	.short	0x0000
        /*0054*/ 	.byte	0x00, 0xf5, 0x21, 0x00


	//----- nvinfo : EIATTR_SPARSE_MMA_MASK
	.align		4
.L_493:
        /*0058*/ 	.byte	0x03, 0x50
        /*005a*/ 	.short	0x0000


	//----- nvinfo : EIATTR_MAXREG_COUNT
	.align		4
        /*005c*/ 	.byte	0x03, 0x1b
        /*005e*/ 	.short	0x00ff


	//----- nvinfo : EIATTR_MERCURY_ISA_VERSION
	.align		4
        /*0060*/ 	.byte	0x03, 0x5f
        /*0062*/ 	.short	0x0101


	//----- nvinfo : EIATTR_VRC_CTA_INIT_COUNT
	.align		4
        /*0064*/ 	.byte	0x02, 0x4a
	.zero		1
	.zero		1


	//----- nvinfo : EIATTR_EXIT_INSTR_OFFSETS
	.align		4
        /*0068*/ 	.byte	0x04, 0x1c
        /*006a*/ 	.short	(.L_495 - .L_494)


	//   ....[0]....
.L_494:
        /*006c*/ 	.word	0x00000120


	//   ....[1]....
        /*0070*/ 	.word	0x000002f0


	//----- nvinfo : EIATTR_CBANK_PARAM_SIZE
	.align		4
.L_495:
        /*0074*/ 	.byte	0x03, 0x19
        /*0076*/ 	.short	0x001c


	//----- nvinfo : EIATTR_PARAM_CBANK
	.align		4
        /*0078*/ 	.byte	0x04, 0x0a
        /*007a*/ 	.short	(.L_497 - .L_496)
	.align		4
.L_496:
        /*007c*/ 	.word	index@(.nv.constant0._Z16gradient_dy_cudaPfS_iii)
        /*0080*/ 	.short	0x0380
        /*0082*/ 	.short	0x001c


	//----- nvinfo : EIATTR_SW_WAR
	.align		4
.L_497:
        /*0084*/ 	.byte	0x04, 0x36
        /*0086*/ 	.short	(.L_499 - .L_498)
.L_498:
        /*0088*/ 	.word	0x00000008
.L_499:


//--------------------- .nv.info._Z16gradient_dx_cudaPfS_iii --------------------------
	.section	.nv.info._Z16gradient_dx_cudaPfS_iii,"",@"SHT_CUDA_INFO"
	.sectionflags	@""
	.align	4


	//----- nvinfo : EIATTR_CUDA_API_VERSION
	.align		4
        /*0000*/ 	.byte	0x04, 0x37
        /*0002*/ 	.short	(.L_501 - .L_500)
.L_500:
        /*0004*/ 	.word	0x00000082


	//----- nvinfo : EIATTR_KPARAM_INFO
	.align		4
.L_501:
        /*0008*/ 	.byte	0x04, 0x17
        /*000a*/ 	.short	(.L_503 - .L_502)
.L_502:
        /*000c*/ 	.word	0x00000000
        /*0010*/ 	.short	0x0004
        /*0012*/ 	.short	0x0018
        /*0014*/ 	.byte	0x00, 0xf0, 0x11, 0x00


	//----- nvinfo : EIATTR_KPARAM_INFO
	.align		4
.L_503:
        /*0018*/ 	.byte	0x04, 0x17
        /*001a*/ 	.short	(.L_505 - .L_504)
.L_504:
        /*001c*/ 	.word	0x00000000
        /*0020*/ 	.short	0x0003
        /*0022*/ 	.short	0x0014
        /*0024*/ 	.byte	0x00, 0xf0, 0x11, 0x00


	//----- nvinfo : EIATTR_KPARAM_INFO
	.align		4
.L_505:
        /*0028*/ 	.byte	0x04, 0x17
        /*002a*/ 	.short	(.L_507 - .L_506)
.L_506:
        /*002c*/ 	.word	0x00000000
        /*0030*/ 	.short	0x0002
        /*0032*/ 	.short	0x0010
        /*0034*/ 	.byte	0x00, 0xf0, 0x11, 0x00


	//----- nvinfo : EIATTR_KPARAM_INFO
	.align		4
.L_507:
        /*0038*/ 	.byte	0x04, 0x17
        /*003a*/ 	.short	(.L_509 - .L_508)
.L_508:
        /*003c*/ 	.word	0x00000000
        /*0040*/ 	.short	0x0001
        /*0042*/ 	.short	0x0008
        /*0044*/ 	.byte	0x00, 0xf5, 0x21, 0x00


	//----- nvinfo : EIATTR_KPARAM_INFO
	.align		4
.L_509:
        /*0048*/ 	.byte	0x04, 0x17
        /*004a*/ 	.short	(.L_511 - .L_510)
.L_510:
        /*004c*/ 	.word	0x00000000
        /*0050*/ 	.short	0x0000
        /*0052*/ 	.short	0x0000
        /*0054*/ 	.byte	0x00, 0xf5, 0x21, 0x00


	//----- nvinfo : EIATTR_SPARSE_MMA_MASK
	.align		4
.L_511:
        /*0058*/ 	.byte	0x03, 0x50
        /*005a*/ 	.short	0x0000


	//----- nvinfo : EIATTR_MAXREG_COUNT
	.align		4
        /*005c*/ 	.byte	0x03, 0x1b
        /*005e*/ 	.short	0x00ff


	//----- nvinfo : EIATTR_MERCURY_ISA_VERSION
	.align		4
        /*0060*/ 	.byte	0x03, 0x5f
        /*0062*/ 	.short	0x0101


	//----- nvinfo : EIATTR_VRC_CTA_INIT_COUNT
	.align		4
        /*0064*/ 	.byte	0x02, 0x4a
	.zero		1
	.zero		1


	//----- nvinfo : EIATTR_EXIT_INSTR_OFFSETS
	.align		4
        /*0068*/ 	.byte	0x04, 0x1c
        /*006a*/ 	.short	(.L_513 - .L_512)


	//   ....[0]....
.L_512:
        /*006c*/ 	.word	0x00000140


	//   ....[1]....
        /*0070*/ 	.word	0x000003b0


	//----- nvinfo : EIATTR_CBANK_PARAM_SIZE
	.align		4
.L_513:
        /*0074*/ 	.byte	0x03, 0x19
        /*0076*/ 	.short	0x001c


	//----- nvinfo : EIATTR_PARAM_CBANK
	.align		4
        /*0078*/ 	.byte	0x04, 0x0a
        /*007a*/ 	.short	(.L_515 - .L_514)
	.align		4
.L_514:
        /*007c*/ 	.word	index@(.nv.constant0._Z16gradient_dx_cudaPfS_iii)
        /*0080*/ 	.short	0x0380
        /*0082*/ 	.short	0x001c


	//----- nvinfo : EIATTR_SW_WAR
	.align		4
.L_515:
        /*0084*/ 	.byte	0x04, 0x36
        /*0086*/ 	.short	(.L_517 - .L_516)
.L_516:
        /*0088*/ 	.word	0x00000008
.L_517:


//--------------------- .nv.info._Z20Eout_Ein_calculationPfS_S_S_S_iiii --------------------------
	.section	.nv.info._Z20Eout_Ein_calculationPfS_S_S_S_iiii,"",@"SHT_CUDA_INFO"
	.sectionflags	@""
	.align	4


	//----- nvinfo : EIATTR_CUDA_API_VERSION
	.align		4
        /*0000*/ 	.byte	0x04, 0x37
        /*0002*/ 	.short	(.L_519 - .L_518)
.L_518:
        /*0004*/ 	.word	0x00000082


	//----- nvinfo : EIATTR_KPARAM_INFO
	.align		4
.L_519:
        /*0008*/ 	.byte	0x04, 0x17
        /*000a*/ 	.short	(.L_521 - .L_520)
.L_520:
        /*000c*/ 	.word	0x00000000
        /*0010*/ 	.short	0x0008
        /*0012*/ 	.short	0x0034
        /*0014*/ 	.byte	0x00, 0xf0, 0x11, 0x00


	//----- nvinfo : EIATTR_KPARAM_INFO
	.align		4
.L_521:
        /*0018*/ 	.byte	0x04, 0x17
        /*001a*/ 	.short	(.L_523 - .L_522)
.L_522:
        /*001c*/ 	.word	0x00000000
        /*0020*/ 	.short	0x0007
        /*0022*/ 	.short	0x0030
        /*0024*/ 	.byte	0x00, 0xf0, 0x11, 0x00


	//----- nvinfo : EIATTR_KPARAM_INFO
	.align		4
.L_523:
        /*0028*/ 	.byte	0x04, 0x17
        /*002a*/ 	.short	(.L_525 - .L_524)
.L_524:
        /*002c*/ 	.word	0x00000000
        /*0030*/ 	.short	0x0006
        /*0032*/ 	.short	0x002c
        /*0034*/ 	.byte	0x00, 0xf0, 0x11, 0x00


	//----- nvinfo : EIATTR_KPARAM_INFO
	.align		4
.L_525:
        /*0038*/ 	.byte	0x04, 0x17
        /*003a*/ 	.short	(.L_527 - .L_526)
.L_526:
        /*003c*/ 	.word	0x00000000
        /*0040*/ 	.short	0x0005
        /*0042*/ 	.short	0x0028
        /*0044*/ 	.byte	0x00, 0xf0, 0x11, 0x00


	//----- nvinfo : EIATTR_KPARAM_INFO
	.align		4
.L_527:
        /*0048*/ 	.byte	0x04, 0x17
        /*004a*/ 	.short	(.L_529 - .L_528)
.L_528:
        /*004c*/ 	.word	0x00000000
        /*0050*/ 	.short	0x0004
        /*0052*/ 	.short	0x0020
        /*0054*/ 	.byte	0x00, 0xf5, 0x21, 0x00


	//----- nvinfo : EIATTR_KPARAM_INFO
	.align		4
.L_529:
        /*0058*/ 	.byte	0x04, 0x17
        /*005a*/ 	.short	(.L_531 - .L_530)
.L_530:
        /*005c*/ 	.word	0x00000000
        /*0060*/ 	.short	0x0003
        /*0062*/ 	.short	0x0018
        /*0064*/ 	.byte	0x00, 0xf5, 0x21, 0x00


	//----- nvinfo : EIATTR_KPARAM_INFO
	.align		4
.L_531:
        /*0068*/ 	.byte	0x04, 0x17
        /*006a*/ 	.short	(.L_533 - .L_532)
.L_532:
        /*006c*/ 	.word	0x00000000
        /*0070*/ 	.short	0x0002
        /*0072*/ 	.short	0x0010
        /*0074*/ 	.byte	0x00, 0xf5, 0x21, 0x00


	//----- nvinfo : EIATTR_KPARAM_INFO
	.align		4
.L_533:
        /*0078*/ 	.byte	0x04, 0x17
        /*007a*/ 	.short	(.L_535 - .L_534)
.L_534:
        /*007c*/ 	.word	0x00000000
        /*0080*/ 	.short	0x0001
        /*0082*/ 	.short	0x0008
        /*0084*/ 	.byte	0x00, 0xf5, 0x21, 0x00


	//----- nvinfo : EIATTR_KPARAM_INFO
	.align		4
.L_535:
        /*0088*/ 	.byte	0x04, 0x17
        /*008a*/ 	.short	(.L_537 - .L_536)
.L_536:
        /*008c*/ 	.word	0x00000000
        /*0090*/ 	.short	0x0000
        /*0092*/ 	.short	0x0000
        /*0094*/ 	.byte	0x00, 0xf5, 0x21, 0x00


	//----- nvinfo : EIATTR_SPARSE_MMA_MASK
	.align		4
.L_537:
        /*0098*/ 	.byte	0x03, 0x50
        /*009a*/ 	.short	0x0000


	//----- nvinfo : EIATTR_MAXREG_COUNT
	.align		4
        /*009c*/ 	.byte	0x03, 0x1b
        /*009e*/ 	.short	0x00ff


	//----- nvinfo : EIATTR_MERCURY_ISA_VERSION
	.align		4
        /*00a0*/ 	.byte	0x03, 0x5f
        /*00a2*/ 	.short	0x0101


	//----- nvinfo : EIATTR_VRC_CTA_INIT_COUNT
	.align		4
        /*00a4*/ 	.byte	0x02, 0x4a
	.zero		1
	.zero		1


	//----- nvinfo : EIATTR_EXIT_INSTR_OFFSETS
	.align		4
        /*00a8*/ 	.byte	0x04, 0x1c
        /*00aa*/ 	.short	(.L_539 - .L_538)


	//   ....[0]....
.L_538:
        /*00ac*/ 	.word	0x00000140


	//   ....[1]....
        /*00b0*/ 	.word	0x00002590


	//----- nvinfo : EIATTR_CRS_STACK_SIZE
	.align		4
.L_539:
        /*00b4*/ 	.byte	0x04, 0x1e
        /*00b6*/ 	.short	(.L_541 - .L_540)
.L_540:
        /*00b8*/ 	.word	0x00000000


	//----- nvinfo : EIATTR_CBANK_PARAM_SIZE
	.align		4
.L_541:
        /*00bc*/ 	.byte	0x03, 0x19
        /*00be*/ 	.short	0x0038


	//----- nvinfo : EIATTR_PARAM_CBANK
	.align		4
        /*00c0*/ 	.byte	0x04, 0x0a
        /*00c2*/ 	.short	(.L_543 - .L_542)
	.align		4
.L_542:
        /*00c4*/ 	.word	index@(.nv.constant0._Z20Eout_Ein_calculationPfS_S_S_S_iiii)
        /*00c8*/ 	.short	0x0380
        /*00ca*/ 	.short	0x0038


	//----- nvinfo : EIATTR_SW_WAR
	.align		4
.L_543:
        /*00cc*/ 	.byte	0x04, 0x36
        /*00ce*/ 	.short	(.L_545 - .L_544)
.L_544:
        /*00d0*/ 	.word	0x00000008
.L_545:


//--------------------- .nv.callgraph             --------------------------
	.section	.nv.callgraph,"",@"SHT_CUDA_CALLGRAPH"
	.align	4
	.sectionentsize	8
	.align		4
        /*0000*/ 	.word	0x00000000
	.align		4
        /*0004*/ 	.word	0xffffffff
	.align		4
        /*0008*/ 	.word	0x00000000
	.align		4
        /*000c*/ 	.word	0xfffffffe
	.align		4
        /*0010*/ 	.word	0x00000000
	.align		4
        /*0014*/ 	.word	0xfffffffd
	.align		4
        /*0018*/ 	.word	0x00000000
	.align		4
        /*001c*/ 	.word	0xfffffffc


//--------------------- .text._Z17Convolution__on_ZPfS_S_iiiiiij --------------------------
	.section	.text._Z17Convolution__on_ZPfS_S_iiiiiij,"ax",@progbits
	.align	128
        .global         _Z17Convolution__on_ZPfS_S_iiiiiij
        .type           _Z17Convolution__on_ZPfS_S_iiiiiij,@function
        .size           _Z17Convolution__on_ZPfS_S_iiiiiij,(.L_x_146 - _Z17Convolution__on_ZPfS_S_iiiiiij)
        .other          _Z17Convolution__on_ZPfS_S_iiiiiij,@"STO_CUDA_ENTRY STV_DEFAULT"
_Z17Convolution__on_ZPfS_S_iiiiiij:
.text._Z17Convolution__on_ZPfS_S_iiiiiij:
[----:B------:R-:W-:Y:S01]  /*0000*/  LDC R1, c[0x0][0x37c] ;  /* 0x0000df00ff017b82 */ /* 0x000fe20000000800 */
[----:B------:R-:W0:Y:S01]  /*0010*/  S2R R0, SR_CTAID.X ;  /* 0x0000000000007919 */ /* 0x000e220000002500 */
[----:B------:R-:W1:Y:S01]  /*0020*/  LDCU UR4, c[0x0][0x364] ;  /* 0x00006c80ff0477ac */ /* 0x000e620008000800 */
[----:B------:R-:W0:Y:S01]  /*0030*/  S2R R5, SR_TID.X ;  /* 0x0000000000057919 */ /* 0x000e220000002100 */
[----:B------:R-:W0:Y:S01]  /*0040*/  LDCU UR5, c[0x0][0x360] ;  /* 0x00006c00ff0577ac */ /* 0x000e220008000800 */
[----:B------:R-:W1:Y:S01]  /*0050*/  S2R R2, SR_CTAID.Y ;  /* 0x0000000000027919 */ /* 0x000e620000002600 */
[----:B------:R-:W2:Y:S01]  /*0060*/  LDCU UR12, c[0x0][0x3a4] ;  /* 0x00007480ff0c77ac */ /* 0x000ea20008000800 */
[----:B------:R-:W1:Y:S01]  /*0070*/  S2R R3, SR_TID.Y ;  /* 0x0000000000037919 */ /* 0x000e620000002200 */
[----:B------:R-:W3:Y:S01]  /*0080*/  LDCU UR6, c[0x0][0x368] ;  /* 0x00006d00ff0677ac */ /* 0x000ee20008000800 */
[----:B------:R-:W3:Y:S01]  /*0090*/  S2R R4, SR_CTAID.Z ;  /* 0x0000000000047919 */ /* 0x000ee20000002700 */
[----:B------:R-:W4:Y:S01]  /*00a0*/  LDCU.64 UR14, c[0x0][0x3a8] ;  /* 0x00007500ff0e77ac */ /* 0x000f220008000a00 */
[----:B------:R-:W3:Y:S01]  /*00b0*/  S2R R7, SR_TID.Z ;  /* 0x0000000000077919 */ /* 0x000ee20000002300 */
[----:B--2---:R-:W-:Y:S01]  /*00c0*/  USHF.R.S32.HI UR7, URZ, 0x1f, UR12 ;  /* 0x0000001fff077899 */ /* 0x004fe2000801140c */
[----:B0-----:R-:W-:-:S05]  /*00d0*/  IMAD R0, R0, UR5, R5 ;  /* 0x0000000500007c24 */ /* 0x001fca000f8e0205 */
[----:B------:R-:W-:Y:S01]  /*00e0*/  ISETP.GE.U32.AND P0, PT, R0, UR12, PT ;  /* 0x0000000c00007c0c */ /* 0x000fe2000bf06070 */
[----:B-1----:R-:W-:-:S03]  /*00f0*/  IMAD R2, R2, UR4, R3 ;  /* 0x0000000402027c24 */ /* 0x002fc6000f8e0203 */
[----:B------:R-:W-:-:S04]  /*0100*/  ISETP.GE.U32.AND.EX P0, PT, RZ, UR7, PT, P0 ;  /* 0x00000007ff007c0c */ /* 0x000fc8000bf06100 */
[----:B----4-:R-:W-:Y:S01]  /*0110*/  ISETP.GE.U32.OR P0, PT, R2, UR14, P0 ;  /* 0x0000000e02007c0c */ /* 0x010fe20008706470 */
[----:B---3--:R-:W-:-:S05]  /*0120*/  IMAD R3, R4, UR6, R7 ;  /* 0x0000000604037c24 */ /* 0x008fca000f8e0207 */
[----:B------:R-:W-:-:S13]  /*0130*/  ISETP.GE.U32.OR P0, PT, R3, UR15, P0 ;  /* 0x0000000f03007c0c */ /* 0x000fda0008706470 */
[----:B------:R-:W-:Y:S05]  /*0140*/  @P0 EXIT ;  /* 0x000000000000094d */ /* 0x000fea0003800000 */
[----:B------:R-:W0:Y:S01]  /*0150*/  LDCU UR4, c[0x0][0x3b0] ;  /* 0x00007600ff0477ac */ /* 0x000e220008000800 */
[----:B------:R-:W-:Y:S01]  /*0160*/  HFMA2 R20, -RZ, RZ, 0, 0 ;  /* 0x00000000ff147431 */ /* 0x000fe200000001ff */
[----:B------:R-:W1:Y:S01]  /*0170*/  LDCU.64 UR8, c[0x0][0x358] ;  /* 0x00006b00ff0877ac */ /* 0x000e620008000a00 */
[----:B0-----:R-:W-:-:S09]  /*0180*/  UISETP.NE.AND UP0, UPT, UR4, URZ, UPT ;  /* 0x000000ff0400728c */ /* 0x001fd2000bf05270 */
[----:B-1----:R-:W-:Y:S05]  /*0190*/  BRA.U !UP0, `(.L_x_0) ;  /* 0x0000000d08b87547 */ /* 0x002fea000b800000 */
[----:B------:R-:W0:Y:S01]  /*01a0*/  LDCU UR13, c[0x0][0x3a0] ;  /* 0x00007400ff0d77ac */ /* 0x000e220008000800 */
[----:B------:R-:W-:Y:S02]  /*01b0*/  MOV R20, RZ ;  /* 0x000000ff00147202 */ /* 0x000fe40000000f00 */
[----:B------:R-:W-:Y:S01]  /*01c0*/  MOV R6, RZ ;  /* 0x000000ff00067202 */ /* 0x000fe20000000f00 */
[----:B------:R-:W1:Y:S01]  /*01d0*/  LDCU UR15, c[0x0][0x398] ;  /* 0x00007300ff0f77ac */ /* 0x000e620008000800 */
[----:B------:R-:W-:Y:S02]  /*01e0*/  UISETP.GE.U32.AND UP0, UPT, UR4, 0x8, UPT ;  /* 0x000000080400788c */ /* 0x000fe4000bf06070 */
[----:B------:R-:W-:-:S04]  /*01f0*/  ULOP3.LUT UR5, UR4, 0x7, URZ, 0xc0, !UPT ;  /* 0x0000000704057892 */ /* 0x000fc8000f8ec0ff */
[----:B------:R-:W-:Y:S02]  /*0200*/  UISETP.NE.AND UP1, UPT, UR5, URZ, UPT ;  /* 0x000000ff0500728c */ /* 0x000fe4000bf25270 */
[----:B0-----:R-:W-:Y:S02]  /*0210*/  USHF.R.S32.HI UR10, URZ, 0x1f, UR13 ;  /* 0x0000001fff0a7899 */ /* 0x001fe4000801140d */
[----:B-1----:R-:W-:Y:S01]  /*0220*/  USHF.R.S32.HI UR11, URZ, 0x1f, UR15 ;  /* 0x0000001fff0b7899 */ /* 0x002fe2000801140f */
[----:B------:R-:W-:Y:S11]  /*0230*/  BRA.U !UP0, `(.L_x_1) ;  /* 0x0000000508b87547 */ /* 0x000ff6000b800000 */
[----:B------:R-:W0:Y:S01]  /*0240*/  LDC.64 R8, c[0x0][0x390] ;  /* 0x0000e400ff087b82 */ /* 0x000e220000000a00 */
[----:B------:R-:W-:Y:S01]  /*0250*/  ULOP3.LUT UR6, UR4, 0xfffffff8, URZ, 0xc0, !UPT ;  /* 0xfffffff804067892 */ /* 0x000fe2000f8ec0ff */
[----:B------:R-:W-:Y:S01]  /*0260*/  HFMA2 R4, -RZ, RZ, 0, 0 ;  /* 0x00000000ff047431 */ /* 0x000fe200000001ff */
[----:B------:R-:W-:Y:S01]  /*0270*/  MOV R20, RZ ;  /* 0x000000ff00147202 */ /* 0x000fe20000000f00 */
[----:B------:R-:W1:Y:S03]  /*0280*/  LDCU.64 UR16, c[0x0][0x388] ;  /* 0x00007100ff1077ac */ /* 0x000e660008000a00 */
[----:B------:R-:W-:-:S07]  /*0290*/  MOV R6, UR6 ;  /* 0x0000000600067c02 */ /* 0x000fce0008000f00 */
.L_x_2:
[----:B------:R-:W-:Y:S02]  /*02a0*/  IADD3 R5, PT, PT, R3, R4, RZ ;  /* 0x0000000403057210 */ /* 0x000fe40007ffe0ff */
[----:B------:R-:W-:Y:S02]  /*02b0*/  MOV R10, R2 ;  /* 0x00000002000a7202 */ /* 0x000fe40000000f00 */
[----:B------:R-:W-:Y:S02]  /*02c0*/  MOV R11, RZ ;  /* 0x000000ff000b7202 */ /* 0x000fe40000000f00 */
[----:B------:R-:W-:Y:S02]  /*02d0*/  MOV R14, R0 ;  /* 0x00000000000e7202 */ /* 0x000fe40000000f00 */
[----:B------:R-:W-:Y:S01]  /*02e0*/  MOV R15, RZ ;  /* 0x000000ff000f7202 */ /* 0x000fe20000000f00 */
[----:B------:R-:W-:-:S04]  /*02f0*/  IMAD.WIDE.U32 R12, R5, UR13, R10 ;  /* 0x0000000d050c7c25 */ /* 0x000fc8000f8e000a */
[----:B------:R-:W-:Y:S02]  /*0300*/  IMAD R7, R5, UR10, R13 ;  /* 0x0000000a05077c24 */ /* 0x000fe4000f8e020d */
[----:B------:R-:W-:-:S04]  /*0310*/  IMAD.WIDE.U32 R16, R12, UR15, R14 ;  /* 0x0000000f0c107c25 */ /* 0x000fc8000f8e000e */
[----:B------:R-:W-:Y:S01]  /*0320*/  IMAD R7, R7, UR15, RZ ;  /* 0x0000000f07077c24 */ /* 0x000fe2000f8e02ff */
[----:B-1----:R-:W-:-:S03]  /*0330*/  LEA R26, P0, R16, UR16, 0x2 ;  /* 0x00000010101a7c11 */ /* 0x002fc6000f8010ff */
[----:B------:R-:W-:Y:S02]  /*0340*/  IMAD R7, R12, UR11, R7 ;  /* 0x0000000b0c077c24 */ /* 0x000fe4000f8e0207 */
[----:B0-----:R-:W-:-:S03]  /*0350*/  IMAD.WIDE.U32 R12, R4, 0x4, R8 ;  /* 0x00000004040c7825 */ /* 0x001fc600078e0008 */
[----:B------:R-:W-:Y:S02]  /*0360*/  IADD3 R7, PT, PT, R17, R7, RZ ;  /* 0x0000000711077210 */ /* 0x000fe40007ffe0ff */
[----:B------:R-:W2:Y:S02]  /*0370*/  LDG.E R25, desc[UR8][R12.64] ;  /* 0x000000080c197981 */ /* 0x000ea4000c1e1900 */
[----:B------:R-:W-:Y:S02]  /*0380*/  LEA.HI.X R27, R16, UR17, R7, 0x2, P0 ;  /* 0x00000011101b7c11 */ /* 0x000fe400080f1407 */
[----:B------:R-:W-:Y:S01]  /*0390*/  IADD3 R7, PT, PT, R5, 0x1, RZ ;  /* 0x0000000105077810 */ /* 0x000fe20007ffe0ff */
[----:B------:R-:W3:Y:S04]  /*03a0*/  LDG.E R24, desc[UR8][R12.64+0x8] ;  /* 0x000008080c187981 */ /* 0x000ee8000c1e1900 */
[C---:B------:R-:W-:Y:S01]  /*03b0*/  IMAD.WIDE.U32 R18, R7.reuse, UR13, R10 ;  /* 0x0000000d07127c25 */ /* 0x040fe2000f8e000a */
[----:B------:R0:W2:Y:S03]  /*03c0*/  LDG.E R21, desc[UR8][R26.64] ;  /* 0x000000081a157981 */ /* 0x0000a6000c1e1900 */
[----:B------:R-:W-:-:S04]  /*03d0*/  IMAD R7, R7, UR10, R19 ;  /* 0x0000000a07077c24 */ /* 0x000fc8000f8e0213 */
[----:B------:R-:W-:Y:S02]  /*03e0*/  IMAD R7, R7, UR15, RZ ;  /* 0x0000000f07077c24 */ /* 0x000fe4000f8e02ff */
[----:B------:R-:W-:-:S04]  /*03f0*/  IMAD.WIDE.U32 R16, R18, UR15, R14 ;  /* 0x0000000f12107c25 */ /* 0x000fc8000f8e000e */
[----:B------:R-:W-:-:S05]  /*0400*/  IMAD R7, R18, UR11, R7 ;  /* 0x0000000b12077c24 */ /* 0x000fca000f8e0207 */
[----:B------:R-:W-:Y:S02]  /*0410*/  IADD3 R7, PT, PT, R17, R7, RZ ;  /* 0x0000000711077210 */ /* 0x000fe40007ffe0ff */
[----:B------:R-:W-:-:S05]  /*0420*/  IADD3 R17, PT, PT, R5, 0x2, RZ ;  /* 0x0000000205117810 */ /* 0x000fca0007ffe0ff */
[----:B------:R-:W-:Y:S01]  /*0430*/  IMAD.WIDE.U32 R18, R17, UR13, R10 ;  /* 0x0000000d11127c25 */ /* 0x000fe2000f8e000a */
[----:B------:R-:W-:-:S03]  /*0440*/  LEA R28, P0, R16, UR16, 0x2 ;  /* 0x00000010101c7c11 */ /* 0x000fc6000f8010ff */
[----:B------:R-:W-:Y:S01]  /*0450*/  IMAD R17, R17, UR10, R19 ;  /* 0x0000000a11117c24 */ /* 0x000fe2000f8e0213 */
[----:B------:R-:W-:Y:S02]  /*0460*/  LEA.HI.X R29, R16, UR17, R7, 0x2, P0 ;  /* 0x00000011101d7c11 */ /* 0x000fe400080f1407 */
[----:B------:R-:W4:Y:S01]  /*0470*/  LDG.E R7, desc[UR8][R12.64+0x4] ;  /* 0x000004080c077981 */ /* 0x000f22000c1e1900 */
[----:B------:R-:W-:Y:S02]  /*0480*/  IMAD R19, R17, UR15, RZ ;  /* 0x0000000f11137c24 */ /* 0x000fe4000f8e02ff */
[C---:B------:R-:W-:Y:S01]  /*0490*/  IMAD.WIDE.U32 R16, R18.reuse, UR15, R14 ;  /* 0x0000000f12107c25 */ /* 0x040fe2000f8e000e */
[----:B------:R-:W4:Y:S03]  /*04a0*/  LDG.E R22, desc[UR8][R28.64] ;  /* 0x000000081c167981 */ /* 0x000f26000c1e1900 */
[----:B------:R-:W-:Y:S01]  /*04b0*/  IMAD R19, R18, UR11, R19 ;  /* 0x0000000b12137c24 */ /* 0x000fe2000f8e0213 */
[----:B0-----:R-:W-:-:S04]  /*04c0*/  LEA R26, P0, R16, UR16, 0x2 ;  /* 0x00000010101a7c11 */ /* 0x001fc8000f8010ff */
[----:B------:R-:W-:-:S04]  /*04d0*/  IADD3 R17, PT, PT, R17, R19, RZ ;  /* 0x0000001311117210 */ /* 0x000fc80007ffe0ff */
[----:B------:R-:W-:-:S05]  /*04e0*/  LEA.HI.X R27, R16, UR17, R17, 0x2, P0 ;  /* 0x00000011101b7c11 */ /* 0x000fca00080f1411 */
[----:B------:R0:W3:Y:S01]  /*04f0*/  LDG.E R23, desc[UR8][R26.64] ;  /* 0x000000081a177981 */ /* 0x0000e2000c1e1900 */
[----:B------:R-:W-:-:S05]  /*0500*/  IADD3 R17, PT, PT, R5, 0x3, RZ ;  /* 0x0000000305117810 */ /* 0x000fca0007ffe0ff */
[----:B------:R-:W-:-:S04]  /*0510*/  IMAD.WIDE.U32 R18, R17, UR13, R10 ;  /* 0x0000000d11127c25 */ /* 0x000fc8000f8e000a */
[----:B------:R-:W-:-:S04]  /*0520*/  IMAD R17, R17, UR10, R19 ;  /* 0x0000000a11117c24 */ /* 0x000fc8000f8e0213 */
[----:B------:R-:W-:-:S04]  /*0530*/  IMAD R17, R17, UR15, RZ ;  /* 0x0000000f11117c24 */ /* 0x000fc8000f8e02ff */
[C---:B------:R-:W-:Y:S02]  /*0540*/  IMAD R17, R18.reuse, UR11, R17 ;  /* 0x0000000b12117c24 */ /* 0x040fe4000f8e0211 */
[----:B------:R-:W-:Y:S01]  /*0550*/  IMAD.WIDE.U32 R18, R18, UR15, R14 ;  /* 0x0000000f12127c25 */ /* 0x000fe2000f8e000e */
[----:B0-----:R-:W-:-:S04]  /*0560*/  IADD3 R27, PT, PT, R5, 0x4, RZ ;  /* 0x00000004051b7810 */ /* 0x001fc80007ffe0ff */
[----:B------:R-:W-:Y:S02]  /*0570*/  IADD3 R17, PT, PT, R19, R17, RZ ;  /* 0x0000001113117210 */ /* 0x000fe40007ffe0ff */
[----:B------:R-:W-:-:S04]  /*0580*/  LEA R16, P0, R18, UR16, 0x2 ;  /* 0x0000001012107c11 */ /* 0x000fc8000f8010ff */
[----:B------:R-:W-:Y:S01]  /*0590*/  LEA.HI.X R17, R18, UR17, R17, 0x2, P0 ;  /* 0x0000001112117c11 */ /* 0x000fe200080f1411 */
[----:B------:R-:W-:-:S04]  /*05a0*/  IMAD.WIDE.U32 R18, R27, UR13, R10 ;  /* 0x0000000d1b127c25 */ /* 0x000fc8000f8e000a */
[----:B------:R-:W-:Y:S01]  /*05b0*/  IMAD R27, R27, UR10, R19 ;  /* 0x0000000a1b1b7c24 */ /* 0x000fe2000f8e0213 */
[----:B------:R-:W5:Y:S03]  /*05c0*/  LDG.E R16, desc[UR8][R16.64] ;  /* 0x0000000810107981 */ /* 0x000f66000c1e1900 */
[----:B------:R-:W-:-:S04]  /*05d0*/  IMAD R27, R27, UR15, RZ ;  /* 0x0000000f1b1b7c24 */ /* 0x000fc8000f8e02ff */
[C---:B------:R-:W-:Y:S02]  /*05e0*/  IMAD R27, R18.reuse, UR11, R27 ;  /* 0x0000000b121b7c24 */ /* 0x040fe4000f8e021b */
[----:B------:R-:W-:Y:S01]  /*05f0*/  IMAD.WIDE.U32 R18, R18, UR15, R14 ;  /* 0x0000000f12127c25 */ /* 0x000fe2000f8e000e */
[----:B------:R-:W5:Y:S04]  /*0600*/  LDG.E R17, desc[UR8][R12.64+0x1c] ;  /* 0x00001c080c117981 */ /* 0x000f68000c1e1900 */
[----:B------:R-:W-:Y:S01]  /*0610*/  IADD3 R19, PT, PT, R19, R27, RZ ;  /* 0x0000001b13137210 */ /* 0x000fe20007ffe0ff */
[----:B--2---:R-:W-:Y:S01]  /*0620*/  FFMA R25, R21, R25, R20 ;  /* 0x0000001915197223 */ /* 0x004fe20000000014 */
[----:B------:R-:W-:-:S04]  /*0630*/  LEA R20, P0, R18, UR16, 0x2 ;  /* 0x0000001012147c11 */ /* 0x000fc8000f8010ff */
[----:B------:R-:W-:Y:S02]  /*0640*/  LEA.HI.X R21, R18, UR17, R19, 0x2, P0 ;  /* 0x0000001112157c11 */ /* 0x000fe400080f1413 */
[----:B------:R-:W-:-:S03]  /*0650*/  IADD3 R19, PT, PT, R5, 0x5, RZ ;  /* 0x0000000505137810 */ /* 0x000fc60007ffe0ff */
[----:B------:R-:W2:Y:S02]  /*0660*/  LDG.E R20, desc[UR8][R20.64] ;  /* 0x0000000814147981 */ /* 0x000ea4000c1e1900 */
[----:B------:R-:W-:-:S04]  /*0670*/  IMAD.WIDE.U32 R26, R19, UR13, R10 ;  /* 0x0000000d131a7c25 */ /* 0x000fc8000f8e000a */
[----:B------:R-:W-:-:S04]  /*0680*/  IMAD R19, R19, UR10, R27 ;  /* 0x0000000a13137c24 */ /* 0x000fc8000f8e021b */
[----:B------:R-:W-:Y:S02]  /*0690*/  IMAD R19, R19, UR15, RZ ;  /* 0x0000000f13137c24 */ /* 0x000fe4000f8e02ff */
[----:B----4-:R-:W-:Y:S02]  /*06a0*/  FFMA R22, R22, R7, R25 ;  /* 0x0000000716167223 */ /* 0x010fe40000000019 */
[C---:B------:R-:W-:Y:S02]  /*06b0*/  IMAD R7, R26.reuse, UR11, R19 ;  /* 0x0000000b1a077c24 */ /* 0x040fe4000f8e0213 */
[----:B------:R-:W-:Y:S01]  /*06c0*/  IMAD.WIDE.U32 R26, R26, UR15, R14 ;  /* 0x0000000f1a1a7c25 */ /* 0x000fe2000f8e000e */
[----:B------:R-:W-:-:S04]  /*06d0*/  IADD3 R25, PT, PT, R5, 0x6, RZ ;  /* 0x0000000605197810 */ /* 0x000fc80007ffe0ff */
[----:B------:R-:W-:Y:S02]  /*06e0*/  IADD3 R7, PT, PT, R27, R7, RZ ;  /* 0x000000071b077210 */ /* 0x000fe40007ffe0ff */
[----:B------:R-:W-:-:S04]  /*06f0*/  LEA R18, P0, R26, UR16, 0x2 ;  /* 0x000000101a127c11 */ /* 0x000fc8000f8010ff */
[----:B------:R-:W-:Y:S01]  /*0700*/  LEA.HI.X R19, R26, UR17, R7, 0x2, P0 ;  /* 0x000000111a137c11 */ /* 0x000fe200080f1407 */
[----:B---3--:R-:W-:Y:S01]  /*0710*/  FFMA R7, R23, R24, R22 ;  /* 0x0000001817077223 */ /* 0x008fe20000000016 */
[----:B------:R-:W-:Y:S01]  /*0720*/  IMAD.WIDE.U32 R22, R25, UR13, R10 ;  /* 0x0000000d19167c25 */ /* 0x000fe2000f8e000a */
[----:B------:R-:W-:Y:S02]  /*0730*/  IADD3 R5, PT, PT, R5, 0x7, RZ ;  /* 0x0000000705057810 */ /* 0x000fe40007ffe0ff */
[----:B------:R-:W3:Y:S01]  /*0740*/  LDG.E R18, desc[UR8][R18.64] ;  /* 0x0000000812127981 */ /* 0x000ee2000c1e1900 */
[----:B------:R-:W-:Y:S02]  /*0750*/  IMAD R25, R25, UR10, R23 ;  /* 0x0000000a19197c24 */ /* 0x000fe4000f8e0217 */
[----:B------:R-:W-:-:S04]  /*0760*/  IMAD.WIDE.U32 R10, R5, UR13, R10 ;  /* 0x0000000d050a7c25 */ /* 0x000fc8000f8e000a */
[----:B------:R-:W-:Y:S02]  /*0770*/  IMAD R25, R25, UR15, RZ ;  /* 0x0000000f19197c24 */ /* 0x000fe4000f8e02ff */
[----:B------:R-:W-:Y:S02]  /*0780*/  IMAD R5, R5, UR10, R11 ;  /* 0x0000000a05057c24 */ /* 0x000fe4000f8e020b */
[C---:B------:R-:W-:Y:S02]  /*0790*/  IMAD R25, R22.reuse, UR11, R25 ;  /* 0x0000000b16197c24 */ /* 0x040fe4000f8e0219 */
[----:B------:R-:W-:-:S04]  /*07a0*/  IMAD.WIDE.U32 R22, R22, UR15, R14 ;  /* 0x0000000f16167c25 */ /* 0x000fc8000f8e000e */
[----:B------:R-:W-:Y:S01]  /*07b0*/  IMAD R11, R5, UR15, RZ ;  /* 0x0000000f050b7c24 */ /* 0x000fe2000f8e02ff */
[----:B------:R-:W-:Y:S02]  /*07c0*/  IADD3 R5, PT, PT, R23, R25, RZ ;  /* 0x0000001917057210 */ /* 0x000fe40007ffe0ff */
[----:B------:R-:W-:Y:S01]  /*07d0*/  LEA R24, P0, R22, UR16, 0x2 ;  /* 0x0000001016187c11 */ /* 0x000fe2000f8010ff */
[----:B------:R-:W-:Y:S01]  /*07e0*/  IMAD.WIDE.U32 R14, R10, UR15, R14 ;  /* 0x0000000f0a0e7c25 */ /* 0x000fe2000f8e000e */
[----:B------:R-:W2:Y:S02]  /*07f0*/  LDG.E R23, desc[UR8][R12.64+0x10] ;  /* 0x000010080c177981 */ /* 0x000ea4000c1e1900 */
[----:B------:R-:W-:Y:S02]  /*0800*/  LEA.HI.X R25, R22, UR17, R5, 0x2, P0 ;  /* 0x0000001116197c11 */ /* 0x000fe400080f1405 */
[----:B------:R-:W5:Y:S01]  /*0810*/  LDG.E R5, desc[UR8][R12.64+0xc] ;  /* 0x00000c080c057981 */ /* 0x000f62000c1e1900 */
[----:B------:R-:W-:Y:S01]  /*0820*/  IMAD R11, R10, UR11, R11 ;  /* 0x0000000b0a0b7c24 */ /* 0x000fe2000f8e020b */
[----:B------:R-:W-:-:S02]  /*0830*/  LEA R10, P0, R14, UR16, 0x2 ;  /* 0x000000100e0a7c11 */ /* 0x000fc4000f8010ff */
[----:B------:R-:W4:Y:S02]  /*0840*/  LDG.E R24, desc[UR8][R24.64] ;  /* 0x0000000818187981 */ /* 0x000f24000c1e1900 */
[----:B------:R-:W-:Y:S02]  /*0850*/  IADD3 R11, PT, PT, R15, R11, RZ ;  /* 0x0000000b0f0b7210 */ /* 0x000fe40007ffe0ff */
[----:B------:R-:W3:Y:S02]  /*0860*/  LDG.E R15, desc[UR8][R12.64+0x14] ;  /* 0x000014080c0f7981 */ /* 0x000ee4000c1e1900 */
[----:B------:R-:W-:Y:S02]  /*0870*/  LEA.HI.X R11, R14, UR17, R11, 0x2, P0 ;  /* 0x000000110e0b7c11 */ /* 0x000fe400080f140b */
[----:B------:R-:W4:Y:S04]  /*0880*/  LDG.E R14, desc[UR8][R12.64+0x18] ;  /* 0x000018080c0e7981 */ /* 0x000f28000c1e1900 */
[----:B------:R-:W4:Y:S01]  /*0890*/  LDG.E R10, desc[UR8][R10.64] ;  /* 0x000000080a0a7981 */ /* 0x000f22000c1e1900 */
[----:B------:R-:W-:-:S04]  /*08a0*/  IADD3 R4, PT, PT, R4, 0x8, RZ ;  /* 0x0000000804047810 */ /* 0x000fc80007ffe0ff */
[----:B------:R-:W-:Y:S01]  /*08b0*/  ISETP.NE.AND P0, PT, R4, R6, PT ;  /* 0x000000060400720c */ /* 0x000fe20003f05270 */
[----:B-----5:R-:W-:-:S04]  /*08c0*/  FFMA R5, R16, R5, R7 ;  /* 0x0000000510057223 */ /* 0x020fc80000000007 */
[----:B--2---:R-:W-:-:S04]  /*08d0*/  FFMA R5, R20, R23, R5 ;  /* 0x0000001714057223 */ /* 0x004fc80000000005 */
[----:B---3--:R-:W-:-:S04]  /*08e0*/  FFMA R5, R18, R15, R5 ;  /* 0x0000000f12057223 */ /* 0x008fc80000000005 */
[----:B----4-:R-:W-:-:S04]  /*08f0*/  FFMA R5, R24, R14, R5 ;  /* 0x0000000e18057223 */ /* 0x010fc80000000005 */
[----:B------:R-:W-:Y:S01]  /*0900*/  FFMA R20, R10, R17, R5 ;  /* 0x000000110a147223 */ /* 0x000fe20000000005 */
[----:B------:R-:W-:Y:S06]  /*0910*/  @P0 BRA `(.L_x_2) ;  /* 0xfffffff800600947 */ /* 0x000fec000383ffff */
.L_x_1:
[----:B------:R-:W-:Y:S05]  /*0920*/  BRA.U !UP1, `(.L_x_0) ;  /* 0x0000000509d47547 */ /* 0x000fea000b800000 */
[----:B------:R-:W-:Y:S02]  /*0930*/  UISETP.GE.U32.AND UP0, UPT, UR5, 0x4, UPT ;  /* 0x000000040500788c */ /* 0x000fe4000bf06070 */
[----:B------:R-:W-:-:S04]  /*0940*/  ULOP3.LUT UR6, UR4, 0x3, URZ, 0xc0, !UPT ;  /* 0x0000000304067892 */ /* 0x000fc8000f8ec0ff */
[----:B------:R-:W-:-:S03]  /*0950*/  UISETP.NE.AND UP1, UPT, UR6, URZ, UPT ;  /* 0x000000ff0600728c */ /* 0x000fc6000bf25270 */
[----:B------:R-:W-:Y:S08]  /*0960*/  BRA.U !UP0, `(.L_x_3) ;  /* 0x0000000108e07547 */ /* 0x000ff0000b800000 */
[----:B------:R-:W-:Y:S01]  /*0970*/  HFMA2 R5, -RZ, RZ, 0, 0 ;  /* 0x00000000ff057431 */ /* 0x000fe200000001ff */
[----:B------:R-:W-:Y:S01]  /*0980*/  IADD3 R23, PT, PT, R3, R6, RZ ;  /* 0x0000000603177210 */ /* 0x000fe20007ffe0ff */
[----:B------:R-:W0:Y:S01]  /*0990*/  LDC.64 R8, c[0x0][0x390] ;  /* 0x0000e400ff087b82 */ /* 0x000e220000000a00 */
[----:B------:R-:W-:Y:S01]  /*09a0*/  MOV R4, R2 ;  /* 0x0000000200047202 */ /* 0x000fe20000000f00 */
[----:B------:R-:W1:Y:S01]  /*09b0*/  LDCU.64 UR16, c[0x0][0x388] ;  /* 0x00007100ff1077ac */ /* 0x000e620008000a00 */
[C---:B------:R-:W-:Y:S01]  /*09c0*/  IADD3 R7, PT, PT, R23.reuse, 0x1, RZ ;  /* 0x0000000117077810 */ /* 0x040fe20007ffe0ff */
[----:B------:R-:W-:Y:S01]  /*09d0*/  HFMA2 R17, -RZ, RZ, 0, 0 ;  /* 0x00000000ff117431 */ /* 0x000fe200000001ff */
[C---:B------:R-:W-:Y:S02]  /*09e0*/  IADD3 R13, PT, PT, R23.reuse, 0x2, RZ ;  /* 0x00000002170d7810 */ /* 0x040fe40007ffe0ff */
[----:B------:R-:W-:Y:S01]  /*09f0*/  MOV R16, R0 ;  /* 0x0000000000107202 */ /* 0x000fe20000000f00 */
[----:B------:R-:W-:-:S04]  /*0a00*/  IMAD.WIDE.U32 R18, R23, UR13, R4 ;  /* 0x0000000d17127c25 */ /* 0x000fc8000f8e0004 */
[C---:B------:R-:W-:Y:S01]  /*0a10*/  IMAD R12, R23.reuse, UR10, R19 ;  /* 0x0000000a170c7c24 */ /* 0x040fe2000f8e0213 */
[----:B------:R-:W-:Y:S01]  /*0a20*/  IADD3 R23, PT, PT, R23, 0x3, RZ ;  /* 0x0000000317177810 */ /* 0x000fe20007ffe0ff */
[----:B------:R-:W-:-:S04]  /*0a30*/  IMAD.WIDE.U32 R10, R7, UR13, R4 ;  /* 0x0000000d070a7c25 */ /* 0x000fc8000f8e0004 */
[----:B------:R-:W-:Y:S02]  /*0a40*/  IMAD R21, R12, UR15, RZ ;  /* 0x0000000f0c157c24 */ /* 0x000fe4000f8e02ff */
[----:B------:R-:W-:Y:S02]  /*0a50*/  IMAD R7, R7, UR10, R11 ;  /* 0x0000000a07077c24 */ /* 0x000fe4000f8e020b */
[----:B------:R-:W-:-:S04]  /*0a60*/  IMAD.WIDE.U32 R14, R13, UR13, R4 ;  /* 0x0000000d0d0e7c25 */ /* 0x000fc8000f8e0004 */
[C---:B------:R-:W-:Y:S02]  /*0a70*/  IMAD R21, R18.reuse, UR11, R21 ;  /* 0x0000000b12157c24 */ /* 0x040fe4000f8e0215 */
[----:B------:R-:W-:Y:S02]  /*0a80*/  IMAD R7, R7, UR15, RZ ;  /* 0x0000000f07077c24 */ /* 0x000fe4000f8e02ff */
[----:B------:R-:W-:-:S04]  /*0a90*/  IMAD.WIDE.U32 R18, R18, UR15, R16 ;  /* 0x0000000f12127c25 */ /* 0x000fc8000f8e0010 */
[----:B------:R-:W-:Y:S01]  /*0aa0*/  IMAD R15, R13, UR10, R15 ;  /* 0x0000000a0d0f7c24 */ /* 0x000fe2000f8e020f */
[----:B------:R-:W-:Y:S01]  /*0ab0*/  IADD3 R21, PT, PT, R19, R21, RZ ;  /* 0x0000001513157210 */ /* 0x000fe20007ffe0ff */
[----:B------:R-:W-:Y:S01]  /*0ac0*/  IMAD.WIDE.U32 R12, R23, UR13, R4 ;  /* 0x0000000d170c7c25 */ /* 0x000fe2000f8e0004 */
[----:B-1----:R-:W-:-:S03]  /*0ad0*/  LEA R4, P0, R18, UR16, 0x2 ;  /* 0x0000001012047c11 */ /* 0x002fc6000f8010ff */
[----:B------:R-:W-:Y:S01]  /*0ae0*/  IMAD R7, R10, UR11, R7 ;  /* 0x0000000b0a077c24 */ /* 0x000fe2000f8e0207 */
[----:B------:R-:W-:Y:S01]  /*0af0*/  LEA.HI.X R5, R18, UR17, R21, 0x2, P0 ;  /* 0x0000001112057c11 */ /* 0x000fe200080f1415 */
[----:B------:R-:W-:-:S04]  /*0b00*/  IMAD.WIDE.U32 R10, R10, UR15, R16 ;  /* 0x0000000f0a0a7c25 */ /* 0x000fc8000f8e0010 */
[----:B------:R-:W-:Y:S01]  /*0b10*/  IMAD R15, R15, UR15, RZ ;  /* 0x0000000f0f0f7c24 */ /* 0x000fe2000f8e02ff */
[----:B------:R-:W-:Y:S01]  /*0b20*/  IADD3 R7, PT, PT, R11, R7, RZ ;  /* 0x000000070b077210 */ /* 0x000fe20007ffe0ff */
[----:B------:R-:W-:Y:S01]  /*0b30*/  IMAD R19, R23, UR10, R13 ;  /* 0x0000000a17137c24 */ /* 0x000fe2000f8e020d */
[----:B------:R-:W-:Y:S01]  /*0b40*/  LEA R18, P0, R10, UR16, 0x2 ;  /* 0x000000100a127c11 */ /* 0x000fe2000f8010ff */
[C---:B------:R-:W-:Y:S01]  /*0b50*/  IMAD R13, R14.reuse, UR11, R15 ;  /* 0x0000000b0e0d7c24 */ /* 0x040fe2000f8e020f */
[----:B------:R-:W2:Y:S01]  /*0b60*/  LDG.E R5, desc[UR8][R4.64] ;  /* 0x0000000804057981 */ /* 0x000ea2000c1e1900 */
[----:B------:R-:W-:-:S04]  /*0b70*/  IMAD.WIDE.U32 R14, R14, UR15, R16 ;  /* 0x0000000f0e0e7c25 */ /* 0x000fc8000f8e0010 */
[----:B------:R-:W-:Y:S01]  /*0b80*/  IMAD R19, R19, UR15, RZ ;  /* 0x0000000f13137c24 */ /* 0x000fe2000f8e02ff */
[----:B------:R-:W-:Y:S01]  /*0b90*/  IADD3 R13, PT, PT, R15, R13, RZ ;  /* 0x0000000d0f0d7210 */ /* 0x000fe20007ffe0ff */
[----:B0-----:R-:W-:-:S04]  /*0ba0*/  IMAD.WIDE.U32 R8, R6, 0x4, R8 ;  /* 0x0000000406087825 */ /* 0x001fc800078e0008 */
[----:B------:R-:W-:Y:S01]  /*0bb0*/  IMAD.WIDE.U32 R22, R12, UR15, R16 ;  /* 0x0000000f0c167c25 */ /* 0x000fe2000f8e0010 */
[----:B------:R-:W-:-:S03]  /*0bc0*/  LEA R16, P1, R14, UR16, 0x2 ;  /* 0x000000100e107c11 */ /* 0x000fc6000f8210ff */
[----:B------:R-:W-:Y:S01]  /*0bd0*/  IMAD R11, R12, UR11, R19 ;  /* 0x0000000b0c0b7c24 */ /* 0x000fe2000f8e0213 */
[----:B------:R-:W-:Y:S01]  /*0be0*/  LEA.HI.X R19, R10, UR17, R7, 0x2, P0 ;  /* 0x000000110a137c11 */ /* 0x000fe200080f1407 */
[----:B------:R-:W3:Y:S01]  /*0bf0*/  LDG.E R12, desc[UR8][R8.64+0x4] ;  /* 0x00000408080c7981 */ /* 0x000ee2000c1e1900 */
[----:B------:R-:W-:-:S03]  /*0c00*/  LEA.HI.X R17, R14, UR17, R13, 0x2, P1 ;  /* 0x000000110e117c11 */ /* 0x000fc600088f140d */
[----:B------:R-:W2:Y:S01]  /*0c10*/  LDG.E R7, desc[UR8][R8.64] ;  /* 0x0000000808077981 */ /* 0x000ea2000c1e1900 */
[C---:B------:R-:W-:Y:S02]  /*0c20*/  LEA R10, P0, R22.reuse, UR16, 0x2 ;  /* 0x00000010160a7c11 */ /* 0x040fe4000f8010ff */
[----:B------:R-:W-:Y:S01]  /*0c30*/  IADD3 R11, PT, PT, R23, R11, RZ ;  /* 0x0000000b170b7210 */ /* 0x000fe20007ffe0ff */
[----:B------:R-:W3:Y:S03]  /*0c40*/  LDG.E R18, desc[UR8][R18.64] ;  /* 0x0000000812127981 */ /* 0x000ee6000c1e1900 */
[----:B------:R-:W-:Y:S01]  /*0c50*/  LEA.HI.X R11, R22, UR17, R11, 0x2, P0 ;  /* 0x00000011160b7c11 */ /* 0x000fe200080f140b */
[----:B------:R-:W4:Y:S04]  /*0c60*/  LDG.E R16, desc[UR8][R16.64] ;  /* 0x0000000810107981 */ /* 0x000f28000c1e1900 */
[----:B------:R-:W4:Y:S04]  /*0c70*/  LDG.E R13, desc[UR8][R8.64+0x8] ;  /* 0x00000808080d7981 */ /* 0x000f28000c1e1900 */
[----:B------:R-:W5:Y:S04]  /*0c80*/  LDG.E R10, desc[UR8][R10.64] ;  /* 0x000000080a0a7981 */ /* 0x000f68000c1e1900 */
[----:B------:R-:W5:Y:S01]  /*0c90*/  LDG.E R14, desc[UR8][R8.64+0xc] ;  /* 0x00000c08080e7981 */ /* 0x000f62000c1e1900 */
[----:B------:R-:W-:Y:S01]  /*0ca0*/  IADD3 R6, PT, PT, R6, 0x4, RZ ;  /* 0x0000000406067810 */ /* 0x000fe20007ffe0ff */
[----:B--2---:R-:W-:-:S04]  /*0cb0*/  FFMA R5, R5, R7, R20 ;  /* 0x0000000705057223 */ /* 0x004fc80000000014 */
[----:B---3--:R-:W-:-:S04]  /*0cc0*/  FFMA R5, R18, R12, R5 ;  /* 0x0000000c12057223 */ /* 0x008fc80000000005 */
[----:B----4-:R-:W-:-:S04]  /*0cd0*/  FFMA R5, R16, R13, R5 ;  /* 0x0000000d10057223 */ /* 0x010fc80000000005 */
[----:B-----5:R-:W-:-:S07]  /*0ce0*/  FFMA R20, R10, R14, R5 ;  /* 0x0000000e0a147223 */ /* 0x020fce0000000005 */
.L_x_3:
[----:B------:R-:W-:Y:S05]  /*0cf0*/  BRA.U !UP1, `(.L_x_0) ;  /* 0x0000000109e07547 */ /* 0x000fea000b800000 */
[----:B------:R-:W-:Y:S02]  /*0d00*/  UISETP.NE.AND UP0, UPT, UR6, 0x1, UPT ;  /* 0x000000010600788c */ /* 0x000fe4000bf05270 */
[----:B------:R-:W-:-:S04]  /*0d10*/  ULOP3.LUT UR4, UR4, 0x1, URZ, 0xc0, !UPT ;  /* 0x0000000104047892 */ /* 0x000fc8000f8ec0ff */
[----:B------:R-:W-:-:S03]  /*0d20*/  UISETP.NE.U32.AND UP1, UPT, UR4, 0x1, UPT ;  /* 0x000000010400788c */ /* 0x000fc6000bf25070 */
[----:B------:R-:W-:Y:S08]  /*0d30*/  BRA.U !UP0, `(.L_x_4) ;  /* 0x0000000108807547 */ /* 0x000ff0000b800000 */
[----:B------:R-:W-:Y:S01]  /*0d40*/  HFMA2 R9, -RZ, RZ, 0, 0 ;  /* 0x00000000ff097431 */ /* 0x000fe200000001ff */
[----:B------:R-:W-:Y:S01]  /*0d50*/  IADD3 R7, PT, PT, R3, R6, RZ ;  /* 0x0000000603077210 */ /* 0x000fe20007ffe0ff */
[----:B------:R-:W0:Y:S01]  /*0d60*/  LDC.64 R4, c[0x0][0x390] ;  /* 0x0000e400ff047b82 */ /* 0x000e220000000a00 */
[----:B------:R-:W-:Y:S01]  /*0d70*/  MOV R8, R2 ;  /* 0x0000000200087202 */ /* 0x000fe20000000f00 */
[----:B------:R-:W1:Y:S01]  /*0d80*/  LDCU.64 UR4, c[0x0][0x388] ;  /* 0x00007100ff0477ac */ /* 0x000e620008000a00 */
[----:B------:R-:W-:Y:S02]  /*0d90*/  IADD3 R15, PT, PT, R7, 0x1, RZ ;  /* 0x00000001070f7810 */ /* 0x000fe40007ffe0ff */
[----:B------:R-:W-:-:S03]  /*0da0*/  MOV R14, R0 ;  /* 0x00000000000e7202 */ /* 0x000fc60000000f00 */
[----:B------:R-:W-:-:S04]  /*0db0*/  IMAD.WIDE.U32 R10, R15, UR13, R8 ;  /* 0x0000000d0f0a7c25 */ /* 0x000fc8000f8e0008 */
[----:B------:R-:W-:-:S04]  /*0dc0*/  IMAD.WIDE.U32 R12, R7, UR13, R8 ;  /* 0x0000000d070c7c25 */ /* 0x000fc8000f8e0008 */
[----:B------:R-:W-:Y:S02]  /*0dd0*/  IMAD R11, R15, UR10, R11 ;  /* 0x0000000a0f0b7c24 */ /* 0x000fe4000f8e020b */
[----:B------:R-:W-:Y:S02]  /*0de0*/  HFMA2 R15, -RZ, RZ, 0, 0 ;  /* 0x00000000ff0f7431 */ /* 0x000fe400000001ff */
[----:B------:R-:W-:Y:S02]  /*0df0*/  IMAD R7, R7, UR10, R13 ;  /* 0x0000000a07077c24 */ /* 0x000fe4000f8e020d */
[----:B------:R-:W-:Y:S02]  /*0e00*/  IMAD R11, R11, UR15, RZ ;  /* 0x0000000f0b0b7c24 */ /* 0x000fe4000f8e02ff */
[----:B------:R-:W-:Y:S02]  /*0e10*/  IMAD R7, R7, UR15, RZ ;  /* 0x0000000f07077c24 */ /* 0x000fe4000f8e02ff */
[----:B------:R-:W-:-:S02]  /*0e20*/  IMAD R11, R10, UR11, R11 ;  /* 0x0000000b0a0b7c24 */ /* 0x000fc4000f8e020b */
[C---:B------:R-:W-:Y:S02]  /*0e30*/  IMAD R7, R12.reuse, UR11, R7 ;  /* 0x0000000b0c077c24 */ /* 0x040fe4000f8e0207 */
[----:B------:R-:W-:-:S04]  /*0e40*/  IMAD.WIDE.U32 R8, R12, UR15, R14 ;  /* 0x0000000f0c087c25 */ /* 0x000fc8000f8e000e */
[----:B------:R-:W-:Y:S01]  /*0e50*/  IMAD.WIDE.U32 R12, R10, UR15, R14 ;  /* 0x0000000f0a0c7c25 */ /* 0x000fe2000f8e000e */
[----:B-1----:R-:W-:Y:S02]  /*0e60*/  LEA R10, P0, R8, UR4, 0x2 ;  /* 0x00000004080a7c11 */ /* 0x002fe4000f8010ff */
[----:B------:R-:W-:Y:S01]  /*0e70*/  IADD3 R7, PT, PT, R9, R7, RZ ;  /* 0x0000000709077210 */ /* 0x000fe20007ffe0ff */
[----:B0-----:R-:W-:Y:S01]  /*0e80*/  IMAD.WIDE.U32 R4, R6, 0x4, R4 ;  /* 0x0000000406047825 */ /* 0x001fe200078e0004 */
[----:B------:R-:W-:Y:S02]  /*0e90*/  IADD3 R9, PT, PT, R13, R11, RZ ;  /* 0x0000000b0d097210 */ /* 0x000fe40007ffe0ff */
[----:B------:R-:W-:Y:S02]  /*0ea0*/  LEA.HI.X R11, R8, UR5, R7, 0x2, P0 ;  /* 0x00000005080b7c11 */ /* 0x000fe400080f1407 */
[C---:B------:R-:W-:Y:S01]  /*0eb0*/  LEA R14, P1, R12.reuse, UR4, 0x2 ;  /* 0x000000040c0e7c11 */ /* 0x040fe2000f8210ff */
[----:B------:R-:W2:Y:S03]  /*0ec0*/  LDG.E R7, desc[UR8][R4.64] ;  /* 0x0000000804077981 */ /* 0x000ea6000c1e1900 */
[----:B------:R-:W-:Y:S01]  /*0ed0*/  LEA.HI.X R15, R12, UR5, R9, 0x2, P1 ;  /* 0x000000050c0f7c11 */ /* 0x000fe200088f1409 */
[----:B------:R-:W2:Y:S04]  /*0ee0*/  LDG.E R11, desc[UR8][R10.64] ;  /* 0x000000080a0b7981 */ /* 0x000ea8000c1e1900 */
[----:B------:R-:W3:Y:S04]  /*0ef0*/  LDG.E R14, desc[UR8][R14.64] ;  /* 0x000000080e0e7981 */ /* 0x000ee8000c1e1900 */
[----:B------:R-:W3:Y:S01]  /*0f00*/  LDG.E R8, desc[UR8][R4.64+0x4] ;  /* 0x0000040804087981 */ /* 0x000ee2000c1e1900 */
[----:B------:R-:W-:Y:S01]  /*0f10*/  IADD3 R6, PT, PT, R6, 0x2, RZ ;  /* 0x0000000206067810 */ /* 0x000fe20007ffe0ff */
[----:B--2---:R-:W-:-:S04]  /*0f20*/  FFMA R7, R11, R7, R20 ;  /* 0x000000070b077223 */ /* 0x004fc80000000014 */
[----:B---3--:R-:W-:-:S07]  /*0f30*/  FFMA R20, R14, R8, R7 ;  /* 0x000000080e147223 */ /* 0x008fce0000000007 */
.L_x_4:
[----:B------:R-:W-:Y:S05]  /*0f40*/  BRA.U UP1, `(.L_x_0) ;  /* 0x00000001014c7547 */ /* 0x000fea000b800000 */
[----:B------:R-:W-:Y:S01]  /*0f50*/  HFMA2 R9, -RZ, RZ, 0, 0 ;  /* 0x00000000ff097431 */ /* 0x000fe200000001ff */
[----:B------:R-:W-:Y:S01]  /*0f60*/  IADD3 R7, PT, PT, R3, R6, RZ ;  /* 0x0000000603077210 */ /* 0x000fe20007ffe0ff */
[----:B------:R-:W0:Y:S01]  /*0f70*/  LDC.64 R4, c[0x0][0x390] ;  /* 0x0000e400ff047b82 */ /* 0x000e220000000a00 */
[----:B------:R-:W-:Y:S01]  /*0f80*/  MOV R8, R2 ;  /* 0x0000000200087202 */ /* 0x000fe20000000f00 */
[----:B------:R-:W1:Y:S01]  /*0f90*/  LDCU.64 UR4, c[0x0][0x388] ;  /* 0x00007100ff0477ac */ /* 0x000e620008000a00 */
[----:B------:R-:W-:Y:S01]  /*0fa0*/  HFMA2 R11, -RZ, RZ, 0, 0 ;  /* 0x00000000ff0b7431 */ /* 0x000fe200000001ff */
[----:B------:R-:W-:Y:S02]  /*0fb0*/  MOV R10, R0 ;  /* 0x00000000000a7202 */ /* 0x000fe40000000f00 */
[----:B------:R-:W-:-:S04]  /*0fc0*/  IMAD.WIDE.U32 R8, R7, UR13, R8 ;  /* 0x0000000d07087c25 */ /* 0x000fc8000f8e0008 */
[----:B------:R-:W-:Y:S02]  /*0fd0*/  IMAD R7, R7, UR10, R9 ;  /* 0x0000000a07077c24 */ /* 0x000fe4000f8e0209 */
[----:B------:R-:W-:-:S04]  /*0fe0*/  IMAD.WIDE.U32 R10, R8, UR15, R10 ;  /* 0x0000000f080a7c25 */ /* 0x000fc8000f8e000a */
[----:B------:R-:W-:-:S04]  /*0ff0*/  IMAD R7, R7, UR15, RZ ;  /* 0x0000000f07077c24 */ /* 0x000fc8000f8e02ff */
[----:B------:R-:W-:Y:S01]  /*1000*/  IMAD R7, R8, UR11, R7 ;  /* 0x0000000b08077c24 */ /* 0x000fe2000f8e0207 */
[----:B-1----:R-:W-:Y:S01]  /*1010*/  LEA R8, P0, R10, UR4, 0x2 ;  /* 0x000000040a087c11 */ /* 0x002fe2000f8010ff */
[----:B0-----:R-:W-:-:S03]  /*1020*/  IMAD.WIDE.U32 R4, R6, 0x4, R4 ;  /* 0x0000000406047825 */ /* 0x001fc600078e0004 */
[----:B------:R-:W-:-:S03]  /*1030*/  IADD3 R7, PT, PT, R11, R7, RZ ;  /* 0x000000070b077210 */ /* 0x000fc60007ffe0ff */
[----:B------:R-:W2:Y:S01]  /*1040*/  LDG.E R4, desc[UR8][R4.64] ;  /* 0x0000000804047981 */ /* 0x000ea2000c1e1900 */
[----:B------:R-:W-:-:S06]  /*1050*/  LEA.HI.X R9, R10, UR5, R7, 0x2, P0 ;  /* 0x000000050a097c11 */ /* 0x000fcc00080f1407 */
[----:B------:R-:W2:Y:S02]  /*1060*/  LDG.E R9, desc[UR8][R8.64] ;  /* 0x0000000808097981 */ /* 0x000ea4000c1e1900 */
[----:B--2---:R-:W-:-:S07]  /*1070*/  FFMA R20, R9, R4, R20 ;  /* 0x0000000409147223 */ /* 0x004fce0000000014 */
.L_x_0:
[----:B------:R-:W-:Y:S01]  /*1080*/  USHF.R.S32.HI UR4, URZ, 0x1f, UR14 ;  /* 0x0000001fff047899 */ /* 0x000fe2000801140e */
[----:B------:R-:W-:Y:S01]  /*1090*/  MOV R4, R2 ;  /* 0x0000000200047202 */ /* 0x000fe20000000f00 */
[----:B------:R-:W0:Y:S01]  /*10a0*/  LDCU.64 UR10, c[0x0][0x380] ;  /* 0x00007000ff0a77ac */ /* 0x000e220008000a00 */
[----:B------:R-:W-:-:S03]  /*10b0*/  MOV R5, RZ ;  /* 0x000000ff00057202 */ /* 0x000fc60000000f00 */
[----:B------:R-:W-:-:S04]  /*10c0*/  IMAD.WIDE.U32 R4, R3, UR14, R4 ;  /* 0x0000000e03047c25 */ /* 0x000fc8000f8e0004 */
[----:B------:R-:W-:-:S05]  /*10d0*/  IMAD R3, R3, UR4, RZ ;  /* 0x0000000403037c24 */ /* 0x000fca000f8e02ff */
[----:B------:R-:W-:Y:S02]  /*10e0*/  IADD3 R2, PT, PT, R5, R3, RZ ;  /* 0x0000000305027210 */ /* 0x000fe40007ffe0ff */
[----:B------:R-:W-:-:S03]  /*10f0*/  MOV R3, RZ ;  /* 0x000000ff00037202 */ /* 0x000fc60000000f00 */
[----:B------:R-:W-:Y:S01]  /*1100*/  IMAD R5, R2, UR12, RZ ;  /* 0x0000000c02057c24 */ /* 0x000fe2000f8e02ff */
[----:B------:R-:W-:-:S03]  /*1110*/  MOV R2, R0 ;  /* 0x0000000000027202 */ /* 0x000fc60000000f00 */
[C---:B------:R-:W-:Y:S02]  /*1120*/  IMAD R5, R4.reuse, UR7, R5 ;  /* 0x0000000704057c24 */ /* 0x040fe4000f8e0205 */
[----:B------:R-:W-:-:S03]  /*1130*/  IMAD.WIDE.U32 R2, R4, UR12, R2 ;  /* 0x0000000c04027c25 */ /* 0x000fc6000f8e0002 */
[----:B0-----:R-:W-:Y:S02]  /*1140*/  LEA R4, P0, R2, UR10, 0x2 ;  /* 0x0000000a02047c11 */ /* 0x001fe4000f8010ff */
[----:B------:R-:W-:-:S04]  /*1150*/  IADD3 R3, PT, PT, R3, R5, RZ ;  /* 0x0000000503037210 */ /* 0x000fc80007ffe0ff */
[----:B------:R-:W-:-:S05]  /*1160*/  LEA.HI.X R5, R2, UR11, R3, 0x2, P0 ;  /* 0x0000000b02057c11 */ /* 0x000fca00080f1403 */
[----:B------:R-:W-:Y:S01]  /*1170*/  STG.E desc[UR8][R4.64], R20 ;  /* 0x0000001404007986 */ /* 0x000fe2000c101908 */
[----:B------:R-:W-:Y:S05]  /*1180*/  EXIT ;  /* 0x000000000000794d */ /* 0x000fea0003800000 */
.L_x_5:
[----:B------:R-:W-:-:S00]  /*1190*/  BRA `(.L_x_5) ;  /* 0xfffffffc00fc7947 */ /* 0x000fc0000383ffff */
[----:B------:R-:W-:-:S00]  /*11a0*/  NOP ;  /* 0x0000000000007918 */ /* 0x000fc00000000000 */
        /* <DEDUP_REMOVED lines=13> */
.L_x_146:


//--------------------- .text._Z17Convolution__on_YPfS_S_iiiiiij --------------------------
	.section	.text._Z17Convolution__on_YPfS_S_iiiiiij,"ax",@progbits
	.align	128
        .global         _Z17Convolution__on_YPfS_S_iiiiiij
        .type           _Z17Convolution__on_YPfS_S_iiiiiij,@function
        .size           _Z17Convolution__on_YPfS_S_iiiiiij,(.L_x_147 - _Z17Convolution__on_YPfS_S_iiiiiij)
        .other          _Z17Convolution__on_YPfS_S_iiiiiij,@"STO_CUDA_ENTRY STV_DEFAULT"
_Z17Convolution__on_YPfS_S_iiiiiij:
.text._Z17Convolution__on_YPfS_S_iiiiiij:
        /* <DEDUP_REMOVED lines=27> */
[----:B------:R-:W-:Y:S01]  /*01b0*/  IMAD.MOV.U32 R26, RZ, RZ, RZ ;  /* 0x000000ffff1a7224 */ /* 0x000fe200078e00ff */
[----:B------:R-:W-:Y:S01]  /*01c0*/  MOV R4, RZ ;  /* 0x000000ff00047202 */ /* 0x000fe20000000f00 */
[----:B------:R-:W1:Y:S01]  /*01d0*/  LDCU UR13, c[0x0][0x398] ;  /* 0x00007300ff0d77ac */ /* 0x000e620008000800 */
[----:B------:R-:W-:Y:S02]  /*01e0*/  UISETP.GE.U32.AND UP0, UPT, UR4, 0x8, UPT ;  /* 0x000000080400788c */ /* 0x000fe4000bf06070 */
[----:B------:R-:W-:-:S04]  /*01f0*/  ULOP3.LUT UR5, UR4, 0x7, URZ, 0xc0, !UPT ;  /* 0x0000000704057892 */ /* 0x000fc8000f8ec0ff */
[----:B------:R-:W-:Y:S02]  /*0200*/  UISETP.NE.AND UP1, UPT, UR5, URZ, UPT ;  /* 0x000000ff0500728c */ /* 0x000fe4000bf25270 */
[----:B0-----:R-:W-:Y:S02]  /*0210*/  USHF.R.S32.HI UR6, URZ, 0x1f, UR10 ;  /* 0x0000001fff067899 */ /* 0x001fe4000801140a */
[----:B------:R-:W-:Y:S01]  /*0220*/  IMAD.WIDE.U32 R10, R2, UR10, RZ ;  /* 0x0000000a020a7c25 */ /* 0x000fe2000f8e00ff */
[----:B-1----:R-:W-:-:S03]  /*0230*/  USHF.R.S32.HI UR10, URZ, 0x1f, UR13 ;  /* 0x0000001fff0a7899 */ /* 0x002fc6000801140d */
[----:B------:R-:W-:-:S04]  /*0240*/  IMAD R5, R2, UR6, RZ ;  /* 0x0000000602057c24 */ /* 0x000fc8000f8e02ff */
[----:B------:R-:W-:Y:S01]  /*0250*/  IMAD.IADD R5, R11, 0x1, R5 ;  /* 0x000000010b057824 */ /* 0x000fe200078e0205 */
[----:B------:R-:W-:Y:S06]  /*0260*/  BRA.U !UP0, `(.L_x_7) ;  /* 0x0000000508b07547 */ /* 0x000fec000b800000 */
[----:B------:R-:W0:Y:S01]  /*0270*/  LDC.64 R12, c[0x0][0x390] ;  /* 0x0000e400ff0c7b82 */ /* 0x000e220000000a00 */
[----:B------:R-:W-:Y:S01]  /*0280*/  ULOP3.LUT UR6, UR4, 0xfffffff8, URZ, 0xc0, !UPT ;  /* 0xfffffff804067892 */ /* 0x000fe2000f8ec0ff */
[----:B------:R-:W-:Y:S01]  /*0290*/  MOV R26, RZ ;  /* 0x000000ff001a7202 */ /* 0x000fe20000000f00 */
[----:B------:R-:W-:Y:S01]  /*02a0*/  IMAD.MOV.U32 R3, RZ, RZ, RZ ;  /* 0x000000ffff037224 */ /* 0x000fe200078e00ff */
[----:B------:R-:W1:Y:S03]  /*02b0*/  LDCU.64 UR14, c[0x0][0x388] ;  /* 0x00007100ff0e77ac */ /* 0x000e660008000a00 */
[----:B------:R-:W-:-:S07]  /*02c0*/  MOV R4, UR6 ;  /* 0x0000000600047c02 */ /* 0x000fce0008000f00 */
.L_x_8:
[----:B------:R-:W-:Y:S01]  /*02d0*/  IADD3 R25, PT, PT, R8, R3, RZ ;  /* 0x0000000308197210 */ /* 0x000fe20007ffe0ff */
[----:B------:R-:W-:Y:S01]  /*02e0*/  HFMA2 R15, -RZ, RZ, 0, 0 ;  /* 0x00000000ff0f7431 */ /* 0x000fe200000001ff */
[----:B------:R-:W-:Y:S02]  /*02f0*/  MOV R14, R0 ;  /* 0x00000000000e7202 */ /* 0x000fe40000000f00 */
[----:B------:R-:W-:-:S05]  /*0300*/  IADD3 R17, P0, PT, R25, R10, RZ ;  /* 0x0000000a19117210 */ /* 0x000fca0007f1e0ff */
[----:B------:R-:W-:-:S04]  /*0310*/  IMAD.X R6, RZ, RZ, R5, P0 ;  /* 0x000000ffff067224 */ /* 0x000fc800000e0605 */
[----:B------:R-:W-:Y:S02]  /*0320*/  IMAD R16, R6, UR13, RZ ;  /* 0x0000000d06107c24 */ /* 0x000fe4000f8e02ff */
[----:B------:R-:W-:-:S04]  /*0330*/  IMAD.WIDE.U32 R6, R17, UR13, R14 ;  /* 0x0000000d11067c25 */ /* 0x000fc8000f8e000e */
[----:B------:R-:W-:Y:S01]  /*0340*/  IMAD R19, R17, UR10, R16 ;  /* 0x0000000a11137c24 */ /* 0x000fe2000f8e0210 */
[----:B-1----:R-:W-:Y:S01]  /*0350*/  LEA R18, P0, R6, UR14, 0x2 ;  /* 0x0000000e06127c11 */ /* 0x002fe2000f8010ff */
[----:B0-----:R-:W-:-:S04]  /*0360*/  IMAD.WIDE.U32 R16, R3, 0x4, R12 ;  /* 0x0000000403107825 */ /* 0x001fc800078e000c */
[----:B------:R-:W-:Y:S01]  /*0370*/  IMAD.IADD R19, R7, 0x1, R19 ;  /* 0x0000000107137824 */ /* 0x000fe200078e0213 */
[----:B------:R-:W-:Y:S01]  /*0380*/  IADD3 R7, PT, PT, R25, 0x1, RZ ;  /* 0x0000000119077810 */ /* 0x000fe20007ffe0ff */
[----:B------:R-:W2:Y:S03]  /*0390*/  LDG.E R29, desc[UR8][R16.64] ;  /* 0x00000008101d7981 */ /* 0x000ea6000c1e1900 */
[----:B------:R-:W-:Y:S01]  /*03a0*/  LEA.HI.X R19, R6, UR15, R19, 0x2, P0 ;  /* 0x0000000f06137c11 */ /* 0x000fe200080f1413 */
[----:B------:R-:W3:Y:S01]  /*03b0*/  LDG.E R27, desc[UR8][R16.64+0x8] ;  /* 0x00000808101b7981 */ /* 0x000ee2000c1e1900 */
[----:B------:R-:W-:Y:S02]  /*03c0*/  IADD3 R21, P0, PT, R7, R10, RZ ;  /* 0x0000000a07157210 */ /* 0x000fe40007f1e0ff */
[----:B------:R-:W-:Y:S01]  /*03d0*/  IADD3 R23, PT, PT, R25, 0x2, RZ ;  /* 0x0000000219177810 */ /* 0x000fe20007ffe0ff */
[----:B------:R0:W2:Y:S01]  /*03e0*/  LDG.E R28, desc[UR8][R18.64] ;  /* 0x00000008121c7981 */ /* 0x0000a2000c1e1900 */
[----:B------:R-:W-:-:S05]  /*03f0*/  IADD3.X R6, PT, PT, RZ, R5, RZ, P0, !PT ;  /* 0x00000005ff067210 */ /* 0x000fca00007fe4ff */
[----:B------:R-:W-:Y:S02]  /*0400*/  IMAD R20, R6, UR13, RZ ;  /* 0x0000000d06147c24 */ /* 0x000fe4000f8e02ff */
[----:B------:R-:W-:-:S04]  /*0410*/  IMAD.WIDE.U32 R6, R21, UR13, R14 ;  /* 0x0000000d15067c25 */ /* 0x000fc8000f8e000e */
[----:B------:R-:W-:Y:S01]  /*0420*/  IMAD R21, R21, UR10, R20 ;  /* 0x0000000a15157c24 */ /* 0x000fe2000f8e0214 */
[----:B------:R-:W-:-:S03]  /*0430*/  LEA R20, P0, R6, UR14, 0x2 ;  /* 0x0000000e06147c11 */ /* 0x000fc6000f8010ff */
[----:B------:R-:W-:-:S05]  /*0440*/  IMAD.IADD R7, R7, 0x1, R21 ;  /* 0x0000000107077824 */ /* 0x000fca00078e0215 */
[----:B------:R-:W-:Y:S02]  /*0450*/  LEA.HI.X R21, R6, UR15, R7, 0x2, P0 ;  /* 0x0000000f06157c11 */ /* 0x000fe400080f1407 */
[----:B------:R-:W-:Y:S01]  /*0460*/  IADD3 R23, P0, PT, R23, R10, RZ ;  /* 0x0000000a17177210 */ /* 0x000fe20007f1e0ff */
[----:B------:R-:W4:Y:S03]  /*0470*/  LDG.E R6, desc[UR8][R16.64+0x4] ;  /* 0x0000040810067981 */ /* 0x000f26000c1e1900 */
[----:B0-----:R-:W-:Y:S01]  /*0480*/  IADD3.X R18, PT, PT, RZ, R5, RZ, P0, !PT ;  /* 0x00000005ff127210 */ /* 0x001fe200007fe4ff */
[----:B------:R0:W4:Y:S04]  /*0490*/  LDG.E R7, desc[UR8][R20.64] ;  /* 0x0000000814077981 */ /* 0x000128000c1e1900 */
[----:B------:R-:W-:-:S02]  /*04a0*/  IMAD R22, R18, UR13, RZ ;  /* 0x0000000d12167c24 */ /* 0x000fc4000f8e02ff */
[----:B------:R-:W-:-:S04]  /*04b0*/  IMAD.WIDE.U32 R18, R23, UR13, R14 ;  /* 0x0000000d17127c25 */ /* 0x000fc8000f8e000e */
[----:B------:R-:W-:Y:S01]  /*04c0*/  IMAD R23, R23, UR10, R22 ;  /* 0x0000000a17177c24 */ /* 0x000fe2000f8e0216 */
[----:B------:R-:W-:-:S03]  /*04d0*/  LEA R22, P0, R18, UR14, 0x2 ;  /* 0x0000000e12167c11 */ /* 0x000fc6000f8010ff */
[----:B------:R-:W-:-:S05]  /*04e0*/  IMAD.IADD R19, R19, 0x1, R23 ;  /* 0x0000000113137824 */ /* 0x000fca00078e0217 */
[----:B------:R-:W-:-:S05]  /*04f0*/  LEA.HI.X R23, R18, UR15, R19, 0x2, P0 ;  /* 0x0000000f12177c11 */ /* 0x000fca00080f1413 */
[----:B------:R1:W3:Y:S01]  /*0500*/  LDG.E R24, desc[UR8][R22.64] ;  /* 0x0000000816187981 */ /* 0x0002e2000c1e1900 */
[----:B------:R-:W-:-:S04]  /*0510*/  IADD3 R19, PT, PT, R25, 0x3, RZ ;  /* 0x0000000319137810 */ /* 0x000fc80007ffe0ff */
[----:B------:R-:W-:-:S04]  /*0520*/  IADD3 R19, P0, PT, R19, R10, RZ ;  /* 0x0000000a13137210 */ /* 0x000fc80007f1e0ff */
[----:B------:R-:W-:Y:S01]  /*0530*/  IADD3.X R18, PT, PT, RZ, R5, RZ, P0, !PT ;  /* 0x00000005ff127210 */ /* 0x000fe200007fe4ff */
[----:B0-----:R-:W-:-:S04]  /*0540*/  IMAD.WIDE.U32 R20, R19, UR13, R14 ;  /* 0x0000000d13147c25 */ /* 0x001fc8000f8e000e */
[----:B------:R-:W-:-:S04]  /*0550*/  IMAD R18, R18, UR13, RZ ;  /* 0x0000000d12127c24 */ /* 0x000fc8000f8e02ff */
[----:B------:R-:W-:-:S04]  /*0560*/  IMAD R18, R19, UR10, R18 ;  /* 0x0000000a13127c24 */ /* 0x000fc8000f8e0212 */
[----:B------:R-:W-:Y:S01]  /*0570*/  IMAD.IADD R19, R21, 0x1, R18 ;  /* 0x0000000115137824 */ /* 0x000fe200078e0212 */
[C---:B------:R-:W-:Y:S02]  /*0580*/  LEA R18, P0, R20.reuse, UR14, 0x2 ;  /* 0x0000000e14127c11 */ /* 0x040fe4000f8010ff */
[----:B------:R-:W-:Y:S02]  /*0590*/  IADD3 R21, PT, PT, R25, 0x4, RZ ;  /* 0x0000000419157810 */ /* 0x000fe40007ffe0ff */
[----:B------:R-:W-:Y:S02]  /*05a0*/  LEA.HI.X R19, R20, UR15, R19, 0x2, P0 ;  /* 0x0000000f14137c11 */ /* 0x000fe400080f1413 */
[----:B------:R-:W-:-:S04]  /*05b0*/  IADD3 R21, P0, PT, R21, R10, RZ ;  /* 0x0000000a15157210 */ /* 0x000fc80007f1e0ff */
[----:B------:R-:W-:Y:S01]  /*05c0*/  IADD3.X R20, PT, PT, RZ, R5, RZ, P0, !PT ;  /* 0x00000005ff147210 */ /* 0x000fe200007fe4ff */
[----:B------:R-:W5:Y:S04]  /*05d0*/  LDG.E R19, desc[UR8][R18.64] ;  /* 0x0000000812137981 */ /* 0x000f68000c1e1900 */
[----:B------:R-:W-:-:S04]  /*05e0*/  IMAD R20, R20, UR13, RZ ;  /* 0x0000000d14147c24 */ /* 0x000fc8000f8e02ff */
[C---:B-1----:R-:W-:Y:S02]  /*05f0*/  IMAD R23, R21.reuse, UR10, R20 ;  /* 0x0000000a15177c24 */ /* 0x042fe4000f8e0214 */
[----:B------:R-:W-:-:S04]  /*0600*/  IMAD.WIDE.U32 R20, R21, UR13, R14 ;  /* 0x0000000d15147c25 */ /* 0x000fc8000f8e000e */
[----:B------:R-:W-:Y:S01]  /*0610*/  IMAD.IADD R21, R21, 0x1, R23 ;  /* 0x0000000115157824 */ /* 0x000fe200078e0217 */
[----:B------:R-:W-:-:S04]  /*0620*/  LEA R22, P0, R20, UR14, 0x2 ;  /* 0x0000000e14167c11 */ /* 0x000fc8000f8010ff */
[----:B------:R-:W-:Y:S02]  /*0630*/  LEA.HI.X R23, R20, UR15, R21, 0x2, P0 ;  /* 0x0000000f14177c11 */ /* 0x000fe400080f1415 */
[----:B------:R-:W-:-:S03]  /*0640*/  IADD3 R21, PT, PT, R25, 0x5, RZ ;  /* 0x0000000519157810 */ /* 0x000fc60007ffe0ff */
[----:B------:R-:W5:Y:S01]  /*0650*/  LDG.E R22, desc[UR8][R22.64] ;  /* 0x0000000816167981 */ /* 0x000f62000c1e1900 */
[----:B------:R-:W-:-:S04]  /*0660*/  IADD3 R21, P0, PT, R21, R10, RZ ;  /* 0x0000000a15157210 */ /* 0x000fc80007f1e0ff */
[----:B------:R-:W-:-:S05]  /*0670*/  IADD3.X R20, PT, PT, RZ, R5, RZ, P0, !PT ;  /* 0x00000005ff147210 */ /* 0x000fca00007fe4ff */
[----:B------:R-:W-:Y:S02]  /*0680*/  IMAD R20, R20, UR13, RZ ;  /* 0x0000000d14147c24 */ /* 0x000fe4000f8e02ff */
[----:B--2---:R-:W-:-:S04]  /*0690*/  FFMA R28, R28, R29, R26 ;  /* 0x0000001d1c1c7223 */ /* 0x004fc8000000001a */
[----:B----4-:R-:W-:Y:S01]  /*06a0*/  FFMA R29, R7, R6, R28 ;  /* 0x00000006071d7223 */ /* 0x010fe2000000001c */
[C---:B------:R-:W-:Y:S02]  /*06b0*/  IMAD R7, R21.reuse, UR10, R20 ;  /* 0x0000000a15077c24 */ /* 0x040fe4000f8e0214 */
[----:B------:R-:W-:-:S04]  /*06c0*/  IMAD.WIDE.U32 R20, R21, UR13, R14 ;  /* 0x0000000d15147c25 */ /* 0x000fc8000f8e000e */
[----:B------:R-:W-:Y:S01]  /*06d0*/  IMAD.IADD R7, R21, 0x1, R7 ;  /* 0x0000000115077824 */ /* 0x000fe200078e0207 */
[C---:B------:R-:W-:Y:S02]  /*06e0*/  LEA R6, P0, R20.reuse, UR14, 0x2 ;  /* 0x0000000e14067c11 */ /* 0x040fe4000f8010ff */
[----:B------:R-:W-:Y:S02]  /*06f0*/  IADD3 R21, PT, PT, R25, 0x6, RZ ;  /* 0x0000000619157810 */ /* 0x000fe40007ffe0ff */
[----:B------:R-:W-:Y:S02]  /*0700*/  LEA.HI.X R7, R20, UR15, R7, 0x2, P0 ;  /* 0x0000000f14077c11 */ /* 0x000fe400080f1407 */
[----:B------:R-:W-:Y:S02]  /*0710*/  IADD3 R21, P0, PT, R21, R10, RZ ;  /* 0x0000000a15157210 */ /* 0x000fe40007f1e0ff */
[----:B------:R-:W-:Y:S01]  /*0720*/  IADD3 R25, PT, PT, R25, 0x7, RZ ;  /* 0x0000000719197810 */ /* 0x000fe20007ffe0ff */
[----:B------:R-:W2:Y:S01]  /*0730*/  LDG.E R6, desc[UR8][R6.64] ;  /* 0x0000000806067981 */ /* 0x000ea2000c1e1900 */
[----:B------:R-:W-:-:S05]  /*0740*/  IADD3.X R20, PT, PT, RZ, R5, RZ, P0, !PT ;  /* 0x00000005ff147210 */ /* 0x000fca00007fe4ff */
[----:B------:R-:W-:Y:S02]  /*0750*/  IMAD R20, R20, UR13, RZ ;  /* 0x0000000d14147c24 */ /* 0x000fe4000f8e02ff */
[----:B---3--:R-:W-:Y:S01]  /*0760*/  FFMA R24, R24, R27, R29 ;  /* 0x0000001b18187223 */ /* 0x008fe2000000001d */
[----:B------:R-:W-:-:S04]  /*0770*/  IMAD.WIDE.U32 R26, R21, UR13, R14 ;  /* 0x0000000d151a7c25 */ /* 0x000fc8000f8e000e */
[----:B------:R-:W-:Y:S01]  /*0780*/  IMAD R29, R21, UR10, R20 ;  /* 0x0000000a151d7c24 */ /* 0x000fe2000f8e0214 */
[----:B------:R-:W-:-:S03]  /*0790*/  LEA R20, P0, R26, UR14, 0x2 ;  /* 0x0000000e1a147c11 */ /* 0x000fc6000f8010ff */
[----:B------:R-:W-:Y:S02]  /*07a0*/  IMAD.IADD R21, R27, 0x1, R29 ;  /* 0x000000011b157824 */ /* 0x000fe400078e021d */
[----:B------:R-:W2:Y:S03]  /*07b0*/  LDG.E R29, desc[UR8][R16.64+0x14] ;  /* 0x00001408101d7981 */ /* 0x000ea6000c1e1900 */
[----:B------:R-:W-:Y:S02]  /*07c0*/  LEA.HI.X R21, R26, UR15, R21, 0x2, P0 ;  /* 0x0000000f1a157c11 */ /* 0x000fe400080f1415 */
[----:B------:R-:W-:-:S03]  /*07d0*/  IADD3 R25, P0, PT, R25, R10, RZ ;  /* 0x0000000a19197210 */ /* 0x000fc60007f1e0ff */
[----:B------:R-:W3:Y:S01]  /*07e0*/  LDG.E R20, desc[UR8][R20.64] ;  /* 0x0000000814147981 */ /* 0x000ee2000c1e1900 */
[----:B------:R-:W-:-:S05]  /*07f0*/  IADD3.X R26, PT, PT, RZ, R5, RZ, P0, !PT ;  /* 0x00000005ff1a7210 */ /* 0x000fca00007fe4ff */
[----:B------:R-:W-:Y:S02]  /*0800*/  IMAD R28, R26, UR13, RZ ;  /* 0x0000000d1a1c7c24 */ /* 0x000fe4000f8e02ff */
[----:B------:R-:W-:-:S04]  /*0810*/  IMAD.WIDE.U32 R26, R25, UR13, R14 ;  /* 0x0000000d191a7c25 */ /* 0x000fc8000f8e000e */
[----:B------:R-:W-:Y:S02]  /*0820*/  IMAD R15, R25, UR10, R28 ;  /* 0x0000000a190f7c24 */ /* 0x000fe4000f8e021c */
[----:B------:R-:W5:Y:S02]  /*0830*/  LDG.E R25, desc[UR8][R16.64+0xc] ;  /* 0x00000c0810197981 */ /* 0x000f64000c1e1900 */
[----:B------:R-:W-:Y:S02]  /*0840*/  IMAD.IADD R15, R27, 0x1, R15 ;  /* 0x000000011b0f7824 */ /* 0x000fe400078e020f */
[----:B------:R-:W4:Y:S01]  /*0850*/  LDG.E R27, desc[UR8][R16.64+0x10] ;  /* 0x00001008101b7981 */ /* 0x000f22000c1e1900 */
[----:B------:R-:W-:-:S03]  /*0860*/  LEA R14, P0, R26, UR14, 0x2 ;  /* 0x0000000e1a0e7c11 */ /* 0x000fc6000f8010ff */
[----:B------:R-:W3:Y:S01]  /*0870*/  LDG.E R28, desc[UR8][R16.64+0x1c] ;  /* 0x00001c08101c7981 */ /* 0x000ee2000c1e1900 */
[----:B------:R-:W-:-:S03]  /*0880*/  LEA.HI.X R15, R26, UR15, R15, 0x2, P0 ;  /* 0x0000000f1a0f7c11 */ /* 0x000fc600080f140f */
[----:B------:R-:W3:Y:S04]  /*0890*/  LDG.E R26, desc[UR8][R16.64+0x18] ;  /* 0x00001808101a7981 */ /* 0x000ee8000c1e1900 */
[----:B------:R-:W3:Y:S01]  /*08a0*/  LDG.E R15, desc[UR8][R14.64] ;  /* 0x000000080e0f7981 */ /* 0x000ee2000c1e1900 */
[----:B------:R-:W-:-:S04]  /*08b0*/  IADD3 R3, PT, PT, R3, 0x8, RZ ;  /* 0x0000000803037810 */ /* 0x000fc80007ffe0ff */
[----:B------:R-:W-:Y:S01]  /*08c0*/  ISETP.NE.AND P0, PT, R3, R4, PT ;  /* 0x000000040300720c */ /* 0x000fe20003f05270 */
[----:B-----5:R-:W-:-:S04]  /*08d0*/  FFMA R25, R19, R25, R24 ;  /* 0x0000001913197223 */ /* 0x020fc80000000018 */
[----:B----4-:R-:W-:-:S04]  /*08e0*/  FFMA R25, R22, R27, R25 ;  /* 0x0000001b16197223 */ /* 0x010fc80000000019 */
[----:B--2---:R-:W-:-:S04]  /*08f0*/  FFMA R25, R6, R29, R25 ;  /* 0x0000001d06197223 */ /* 0x004fc80000000019 */
[----:B---3--:R-:W-:-:S04]  /*0900*/  FFMA R26, R20, R26, R25 ;  /* 0x0000001a141a7223 */ /* 0x008fc80000000019 */
[----:B------:R-:W-:Y:S01]  /*0910*/  FFMA R26, R15, R28, R26 ;  /* 0x0000001c0f1a7223 */ /* 0x000fe2000000001a */
[----:B------:R-:W-:Y:S06]  /*0920*/  @P0 BRA `(.L_x_8) ;  /* 0xfffffff800680947 */ /* 0x000fec000383ffff */
.L_x_7:
[----:B------:R-:W-:Y:S05]  /*0930*/  BRA.U !UP1, `(.L_x_6) ;  /* 0x0000000509bc7547 */ /* 0x000fea000b800000 */
[----:B------:R-:W-:Y:S02]  /*0940*/  UISETP.GE.U32.AND UP0, UPT, UR5, 0x4, UPT ;  /* 0x000000040500788c */ /* 0x000fe4000bf06070 */
[----:B------:R-:W-:-:S04]  /*0950*/  ULOP3.LUT UR6, UR4, 0x3, URZ, 0xc0, !UPT ;  /* 0x0000000304067892 */ /* 0x000fc8000f8ec0ff */
[----:B------:R-:W-:-:S03]  /*0960*/  UISETP.NE.AND UP1, UPT, UR6, URZ, UPT ;  /* 0x000000ff0600728c */ /* 0x000fc6000bf25270 */
[----:B------:R-:W-:Y:S08]  /*0970*/  BRA.U !UP0, `(.L_x_9) ;  /* 0x0000000108d87547 */ /* 0x000ff0000b800000 */
[----:B------:R-:W-:Y:S01]  /*0980*/  IADD3 R3, PT, PT, R8, R4, RZ ;  /* 0x0000000408037210 */ /* 0x000fe20007ffe0ff */
[----:B------:R-:W0:Y:S01]  /*0990*/  LDC.64 R6, c[0x0][0x390] ;  /* 0x0000e400ff067b82 */ /* 0x000e220000000a00 */
[----:B------:R-:W1:Y:S01]  /*09a0*/  LDCU.64 UR14, c[0x0][0x388] ;  /* 0x00007100ff0e77ac */ /* 0x000e620008000a00 */
[----:B------:R-:W-:Y:S01]  /*09b0*/  MOV R19, RZ ;  /* 0x000000ff00137202 */ /* 0x000fe20000000f00 */
[----:B------:R-:W-:Y:S01]  /*09c0*/  IMAD.MOV.U32 R18, RZ, RZ, R0 ;  /* 0x000000ffff127224 */ /* 0x000fe200078e0000 */
[CC--:B------:R-:W-:Y:S01]  /*09d0*/  IADD3 R21, P0, PT, R3.reuse, R10.reuse, RZ ;  /* 0x0000000a03157210 */ /* 0x0c0fe20007f1e0ff */
[C---:B------:R-:W-:Y:S01]  /*09e0*/  VIADD R15, R3.reuse, 0x1 ;  /* 0x00000001030f7836 */ /* 0x040fe20000000000 */
[C---:B------:R-:W-:Y:S01]  /*09f0*/  IADD3 R17, PT, PT, R3.reuse, 0x2, RZ ;  /* 0x0000000203117810 */ /* 0x040fe20007ffe0ff */
[----:B------:R-:W-:Y:S01]  /*0a00*/  VIADD R3, R3, 0x3 ;  /* 0x0000000303037836 */ /* 0x000fe20000000000 */
[----:B------:R-:W-:Y:S01]  /*0a10*/  IADD3.X R12, PT, PT, RZ, R5, RZ, P0, !PT ;  /* 0x00000005ff0c7210 */ /* 0x000fe200007fe4ff */
[----:B------:R-:W-:Y:S01]  /*0a20*/  IMAD.WIDE.U32 R22, R21, UR13, R18 ;  /* 0x0000000d15167c25 */ /* 0x000fe2000f8e0012 */
[----:B------:R-:W-:-:S02]  /*0a30*/  IADD3 R15, P0, PT, R15, R10, RZ ;  /* 0x0000000a0f0f7210 */ /* 0x000fc40007f1e0ff */
[-C--:B------:R-:W-:Y:S01]  /*0a40*/  IADD3 R17, P1, PT, R17, R10.reuse, RZ ;  /* 0x0000000a11117210 */ /* 0x080fe20007f3e0ff */
[----:B------:R-:W-:Y:S01]  /*0a50*/  IMAD R14, R12, UR13, RZ ;  /* 0x0000000d0c0e7c24 */ /* 0x000fe2000f8e02ff */
[-C--:B------:R-:W-:Y:S02]  /*0a60*/  IADD3.X R12, PT, PT, RZ, R5.reuse, RZ, P0, !PT ;  /* 0x00000005ff0c7210 */ /* 0x080fe400007fe4ff */
[----:B------:R-:W-:Y:S01]  /*0a70*/  IADD3.X R13, PT, PT, RZ, R5, RZ, P1, !PT ;  /* 0x00000005ff0d7210 */ /* 0x000fe20000ffe4ff */
[----:B------:R-:W-:Y:S01]  /*0a80*/  IMAD R25, R21, UR10, R14 ;  /* 0x0000000a15197c24 */ /* 0x000fe2000f8e020e */
[----:B------:R-:W-:Y:S01]  /*0a90*/  IADD3 R3, P1, PT, R3, R10, RZ ;  /* 0x0000000a03037210 */ /* 0x000fe20007f3e0ff */
[----:B------:R-:W-:Y:S01]  /*0aa0*/  IMAD R14, R12, UR13, RZ ;  /* 0x0000000d0c0e7c24 */ /* 0x000fe2000f8e02ff */
[----:B-1----:R-:W-:Y:S01]  /*0ab0*/  LEA R12, P0, R22, UR14, 0x2 ;  /* 0x0000000e160c7c11 */ /* 0x002fe2000f8010ff */
[----:B------:R-:W-:Y:S01]  /*0ac0*/  IMAD R16, R13, UR13, RZ ;  /* 0x0000000d0d107c24 */ /* 0x000fe2000f8e02ff */
[----:B------:R-:W-:Y:S01]  /*0ad0*/  IADD3 R13, PT, PT, R23, R25, RZ ;  /* 0x00000019170d7210 */ /* 0x000fe20007ffe0ff */
[----:B------:R-:W-:-:S02]  /*0ae0*/  IMAD R21, R15, UR10, R14 ;  /* 0x0000000a0f157c24 */ /* 0x000fc4000f8e020e */
[----:B------:R-:W-:Y:S01]  /*0af0*/  IMAD R23, R17, UR10, R16 ;  /* 0x0000000a11177c24 */ /* 0x000fe2000f8e0210 */
[----:B------:R-:W-:Y:S01]  /*0b00*/  LEA.HI.X R13, R22, UR15, R13, 0x2, P0 ;  /* 0x0000000f160d7c11 */ /* 0x000fe200080f140d */
[----:B------:R-:W-:-:S04]  /*0b10*/  IMAD.WIDE.U32 R14, R15, UR13, R18 ;  /* 0x0000000d0f0e7c25 */ /* 0x000fc8000f8e0012 */
[----:B------:R-:W-:Y:S01]  /*0b20*/  IMAD.X R20, RZ, RZ, R5, P1 ;  /* 0x000000ffff147224 */ /* 0x000fe200008e0605 */
[----:B------:R-:W-:Y:S01]  /*0b30*/  IADD3 R21, PT, PT, R15, R21, RZ ;  /* 0x000000150f157210 */ /* 0x000fe20007ffe0ff */
[----:B------:R-:W-:Y:S01]  /*0b40*/  IMAD.WIDE.U32 R16, R17, UR13, R18 ;  /* 0x0000000d11107c25 */ /* 0x000fe2000f8e0012 */
[----:B------:R-:W2:Y:S03]  /*0b50*/  LDG.E R13, desc[UR8][R12.64] ;  /* 0x000000080c0d7981 */ /* 0x000ea6000c1e1900 */
[----:B------:R-:W-:Y:S01]  /*0b60*/  IMAD R24, R20, UR13, RZ ;  /* 0x0000000d14187c24 */ /* 0x000fe2000f8e02ff */
[----:B------:R-:W-:Y:S01]  /*0b70*/  LEA R20, P0, R14, UR14, 0x2 ;  /* 0x0000000e0e147c11 */ /* 0x000fe2000f8010ff */
[----:B0-----:R-:W-:Y:S01]  /*0b80*/  IMAD.WIDE.U32 R6, R4, 0x4, R6 ;  /* 0x0000000404067825 */ /* 0x001fe200078e0006 */
[----:B------:R-:W-:Y:S02]  /*0b90*/  LEA R22, P1, R16, UR14, 0x2 ;  /* 0x0000000e10167c11 */ /* 0x000fe4000f8210ff */
[----:B------:R-:W-:Y:S01]  /*0ba0*/  IADD3 R23, PT, PT, R17, R23, RZ ;  /* 0x0000001711177210 */ /* 0x000fe20007ffe0ff */
[C---:B------:R-:W-:Y:S01]  /*0bb0*/  IMAD.WIDE.U32 R18, R3.reuse, UR13, R18 ;  /* 0x0000000d03127c25 */ /* 0x040fe2000f8e0012 */
[----:B------:R-:W-:Y:S01]  /*0bc0*/  LEA.HI.X R21, R14, UR15, R21, 0x2, P0 ;  /* 0x0000000f0e157c11 */ /* 0x000fe200080f1415 */
[----:B------:R-:W3:Y:S01]  /*0bd0*/  LDG.E R17, desc[UR8][R6.64+0x8] ;  /* 0x0000080806117981 */ /* 0x000ee2000c1e1900 */
[----:B------:R-:W-:Y:S01]  /*0be0*/  LEA.HI.X R23, R16, UR15, R23, 0x2, P1 ;  /* 0x0000000f10177c11 */ /* 0x000fe200088f1417 */
[----:B------:R-:W-:-:S02]  /*0bf0*/  IMAD R3, R3, UR10, R24 ;  /* 0x0000000a03037c24 */ /* 0x000fc4000f8e0218 */
[----:B------:R-:W2:Y:S01]  /*0c00*/  LDG.E R16, desc[UR8][R6.64] ;  /* 0x0000000806107981 */ /* 0x000ea2000c1e1900 */
[C---:B------:R-:W-:Y:S01]  /*0c10*/  LEA R14, P0, R18.reuse, UR14, 0x2 ;  /* 0x0000000e120e7c11 */ /* 0x040fe2000f8010ff */
[----:B------:R-:W-:Y:S02]  /*0c20*/  IMAD.IADD R15, R19, 0x1, R3 ;  /* 0x00000001130f7824 */ /* 0x000fe400078e0203 */
[----:B------:R-:W4:Y:S04]  /*0c30*/  LDG.E R20, desc[UR8][R20.64] ;  /* 0x0000000814147981 */ /* 0x000f28000c1e1900 */
[----:B------:R-:W4:Y:S01]  /*0c40*/  LDG.E R3, desc[UR8][R6.64+0x4] ;  /* 0x0000040806037981 */ /* 0x000f22000c1e1900 */
[----:B------:R-:W-:-:S03]  /*0c50*/  LEA.HI.X R15, R18, UR15, R15, 0x2, P0 ;  /* 0x0000000f120f7c11 */ /* 0x000fc600080f140f */
[----:B------:R-:W3:Y:S04]  /*0c60*/  LDG.E R22, desc[UR8][R22.64] ;  /* 0x0000000816167981 */ /* 0x000ee8000c1e1900 */
[----:B------:R-:W5:Y:S04]  /*0c70*/  LDG.E R14, desc[UR8][R14.64] ;  /* 0x000000080e0e7981 */ /* 0x000f68000c1e1900 */
[----:B------:R-:W5:Y:S01]  /*0c80*/  LDG.E R18, desc[UR8][R6.64+0xc] ;  /* 0x00000c0806127981 */ /* 0x000f62000c1e1900 */
[----:B------:R-:W-:Y:S01]  /*0c90*/  IADD3 R4, PT, PT, R4, 0x4, RZ ;  /* 0x0000000404047810 */ /* 0x000fe20007ffe0ff */
[----:B--2---:R-:W-:-:S04]  /*0ca0*/  FFMA R13, R13, R16, R26 ;  /* 0x000000100d0d7223 */ /* 0x004fc8000000001a */
[----:B----4-:R-:W-:-:S04]  /*0cb0*/  FFMA R3, R20, R3, R13 ;  /* 0x0000000314037223 */ /* 0x010fc8000000000d */
[----:B---3--:R-:W-:-:S04]  /*0cc0*/  FFMA R3, R22, R17, R3 ;  /* 0x0000001116037223 */ /* 0x008fc80000000003 */
[----:B-----5:R-:W-:-:S07]  /*0cd0*/  FFMA R26, R14, R18, R3 ;  /* 0x000000120e1a7223 */ /* 0x020fce0000000003 */
.L_x_9:
[----:B------:R-:W-:Y:S05]  /*0ce0*/  BRA.U !UP1, `(.L_x_6) ;  /* 0x0000000109d07547 */ /* 0x000fea000b800000 */
[----:B------:R-:W-:Y:S02]  /*0cf0*/  UISETP.NE.AND UP0, UPT, UR6, 0x1, UPT ;  /* 0x000000010600788c */ /* 0x000fe4000bf05270 */
[----:B------:R-:W-:-:S04]  /*0d00*/  ULOP3.LUT UR4, UR4, 0x1, URZ, 0xc0, !UPT ;  /* 0x0000000104047892 */ /* 0x000fc8000f8ec0ff */
[----:B------:R-:W-:-:S03]  /*0d10*/  UISETP.NE.U32.AND UP1, UPT, UR4, 0x1, UPT ;  /* 0x000000010400788c */ /* 0x000fc6000bf25070 */
[----:B------:R-:W-:Y:S08]  /*0d20*/  BRA.U !UP0, `(.L_x_10) ;  /* 0x0000000108787547 */ /* 0x000ff0000b800000 */
[----:B------:R-:W-:Y:S01]  /*0d30*/  IADD3 R3, PT, PT, R8, R4, RZ ;  /* 0x0000000408037210 */ /* 0x000fe20007ffe0ff */
[----:B------:R-:W0:Y:S01]  /*0d40*/  LDC.64 R12, c[0x0][0x390] ;  /* 0x0000e400ff0c7b82 */ /* 0x000e220000000a00 */
[----:B------:R-:W1:Y:S01]  /*0d50*/  LDCU.64 UR4, c[0x0][0x388] ;  /* 0x00007100ff0477ac */ /* 0x000e620008000a00 */
[----:B------:R-:W-:Y:S02]  /*0d60*/  HFMA2 R15, -RZ, RZ, 0, 0 ;  /* 0x00000000ff0f7431 */ /* 0x000fe400000001ff */
[----:B------:R-:W-:Y:S02]  /*0d70*/  IMAD.MOV.U32 R14, RZ, RZ, R0 ;  /* 0x000000ffff0e7224 */ /* 0x000fe400078e0000 */
[C---:B------:R-:W-:Y:S01]  /*0d80*/  VIADD R7, R3.reuse, 0x1 ;  /* 0x0000000103077836 */ /* 0x040fe20000000000 */
[----:B------:R-:W-:-:S04]  /*0d90*/  IADD3 R3, P0, PT, R3, R10, RZ ;  /* 0x0000000a03037210 */ /* 0x000fc80007f1e0ff */
[----:B------:R-:W-:Y:S02]  /*0da0*/  IADD3.X R6, PT, PT, RZ, R5, RZ, P0, !PT ;  /* 0x00000005ff067210 */ /* 0x000fe400007fe4ff */
[----:B------:R-:W-:-:S03]  /*0db0*/  IADD3 R19, P1, PT, R7, R10, RZ ;  /* 0x0000000a07137210 */ /* 0x000fc60007f3e0ff */
[----:B------:R-:W-:Y:S01]  /*0dc0*/  IMAD R16, R6, UR13, RZ ;  /* 0x0000000d06107c24 */ /* 0x000fe2000f8e02ff */
[----:B------:R-:W-:Y:S01]  /*0dd0*/  IADD3.X R17, PT, PT, RZ, R5, RZ, P1, !PT ;  /* 0x00000005ff117210 */ /* 0x000fe20000ffe4ff */
[----:B------:R-:W-:-:S04]  /*0de0*/  IMAD.WIDE.U32 R6, R3, UR13, R14 ;  /* 0x0000000d03067c25 */ /* 0x000fc8000f8e000e */
[----:B------:R-:W-:Y:S02]  /*0df0*/  IMAD R3, R3, UR10, R16 ;  /* 0x0000000a03037c24 */ /* 0x000fe4000f8e0210 */
[----:B------:R-:W-:Y:S02]  /*0e00*/  IMAD R18, R17, UR13, RZ ;  /* 0x0000000d11127c24 */ /* 0x000fe4000f8e02ff */
[----:B------:R-:W-:Y:S01]  /*0e10*/  IMAD.WIDE.U32 R16, R19, UR13, R14 ;  /* 0x0000000d13107c25 */ /* 0x000fe2000f8e000e */
[----:B-1----:R-:W-:Y:S02]  /*0e20*/  LEA R14, P0, R6, UR4, 0x2 ;  /* 0x00000004060e7c11 */ /* 0x002fe4000f8010ff */
[----:B------:R-:W-:Y:S01]  /*0e30*/  IADD3 R3, PT, PT, R7, R3, RZ ;  /* 0x0000000307037210 */ /* 0x000fe20007ffe0ff */
[----:B------:R-:W-:Y:S01]  /*0e40*/  IMAD R19, R19, UR10, R18 ;  /* 0x0000000a13137c24 */ /* 0x000fe2000f8e0212 */
[----:B------:R-:W-:Y:S01]  /*0e50*/  LEA R18, P1, R16, UR4, 0x2 ;  /* 0x0000000410127c11 */ /* 0x000fe2000f8210ff */
[----:B0-----:R-:W-:Y:S01]  /*0e60*/  IMAD.WIDE.U32 R12, R4, 0x4, R12 ;  /* 0x00000004040c7825 */ /* 0x001fe200078e000c */
[----:B------:R-:W-:-:S03]  /*0e70*/  LEA.HI.X R15, R6, UR5, R3, 0x2, P0 ;  /* 0x00000005060f7c11 */ /* 0x000fc600080f1403 */
[----:B------:R-:W-:Y:S01]  /*0e80*/  IMAD.IADD R19, R17, 0x1, R19 ;  /* 0x0000000111137824 */ /* 0x000fe200078e0213 */
[----:B------:R-:W2:Y:S04]  /*0e90*/  LDG.E R3, desc[UR8][R12.64] ;  /* 0x000000080c037981 */ /* 0x000ea8000c1e1900 */
[----:B------:R-:W-:Y:S01]  /*0ea0*/  LEA.HI.X R19, R16, UR5, R19, 0x2, P1 ;  /* 0x0000000510137c11 */ /* 0x000fe200088f1413 */
[----:B------:R-:W2:Y:S04]  /*0eb0*/  LDG.E R15, desc[UR8][R14.64] ;  /* 0x000000080e0f7981 */ /* 0x000ea8000c1e1900 */
[----:B------:R-:W3:Y:S04]  /*0ec0*/  LDG.E R18, desc[UR8][R18.64] ;  /* 0x0000000812127981 */ /* 0x000ee8000c1e1900 */
[----:B------:R-:W3:Y:S01]  /*0ed0*/  LDG.E R6, desc[UR8][R12.64+0x4] ;  /* 0x000004080c067981 */ /* 0x000ee2000c1e1900 */
[----:B------:R-:W-:Y:S01]  /*0ee0*/  IADD3 R4, PT, PT, R4, 0x2, RZ ;  /* 0x0000000204047810 */ /* 0x000fe20007ffe0ff */
[----:B--2---:R-:W-:-:S04]  /*0ef0*/  FFMA R3, R15, R3, R26 ;  /* 0x000000030f037223 */ /* 0x004fc8000000001a */
[----:B---3--:R-:W-:-:S07]  /*0f00*/  FFMA R26, R18, R6, R3 ;  /* 0x00000006121a7223 */ /* 0x008fce0000000003 */
.L_x_10:
[----:B------:R-:W-:Y:S05]  /*0f10*/  BRA.U UP1, `(.L_x_6) ;  /* 0x0000000101447547 */ /* 0x000fea000b800000 */
[----:B------:R-:W-:Y:S01]  /*0f20*/  IADD3 R3, PT, PT, R8, R4, RZ ;  /* 0x0000000408037210 */ /* 0x000fe20007ffe0ff */
[----:B------:R-:W0:Y:S01]  /*0f30*/  LDC.64 R6, c[0x0][0x390] ;  /* 0x0000e400ff067b82 */ /* 0x000e220000000a00 */
[----:B------:R-:W1:Y:S01]  /*0f40*/  LDCU.64 UR4, c[0x0][0x388] ;  /* 0x00007100ff0477ac */ /* 0x000e620008000a00 */
[----:B------:R-:W-:Y:S01]  /*0f50*/  HFMA2 R11, -RZ, RZ, 0, 0 ;  /* 0x00000000ff0b7431 */ /* 0x000fe200000001ff */
[----:B------:R-:W-:Y:S02]  /*0f60*/  IADD3 R3, P0, PT, R3, R10, RZ ;  /* 0x0000000a03037210 */ /* 0x000fe40007f1e0ff */
[----:B------:R-:W-:-:S03]  /*0f70*/  MOV R10, R0 ;  /* 0x00000000000a7202 */ /* 0x000fc60000000f00 */
[----:B------:R-:W-:-:S04]  /*0f80*/  IMAD.X R5, RZ, RZ, R5, P0 ;  /* 0x000000ffff057224 */ /* 0x000fc800000e0605 */
[----:B------:R-:W-:Y:S02]  /*0f90*/  IMAD R12, R5, UR13, RZ ;  /* 0x0000000d050c7c24 */ /* 0x000fe4000f8e02ff */
[----:B------:R-:W-:-:S04]  /*0fa0*/  IMAD.WIDE.U32 R10, R3, UR13, R10 ;  /* 0x0000000d030a7c25 */ /* 0x000fc8000f8e000a */
[----:B------:R-:W-:Y:S01]  /*0fb0*/  IMAD R3, R3, UR10, R12 ;  /* 0x0000000a03037c24 */ /* 0x000fe2000f8e020c */
[----:B-1----:R-:W-:-:S03]  /*0fc0*/  LEA R12, P0, R10, UR4, 0x2 ;  /* 0x000000040a0c7c11 */ /* 0x002fc6000f8010ff */
[----:B------:R-:W-:Y:S02]  /*0fd0*/  IMAD.IADD R3, R11, 0x1, R3 ;  /* 0x000000010b037824 */ /* 0x000fe400078e0203 */
[----:B0-----:R-:W-:-:S03]  /*0fe0*/  IMAD.WIDE.U32 R6, R4, 0x4, R6 ;  /* 0x0000000404067825 */ /* 0x001fc600078e0006 */
[----:B------:R-:W-:-:S03]  /*0ff0*/  LEA.HI.X R13, R10, UR5, R3, 0x2, P0 ;  /* 0x000000050a0d7c11 */ /* 0x000fc600080f1403 */
[----:B------:R-:W2:Y:S04]  /*1000*/  LDG.E R6, desc[UR8][R6.64] ;  /* 0x0000000806067981 */ /* 0x000ea8000c1e1900 */
[----:B------:R-:W2:Y:S02]  /*1010*/  LDG.E R13, desc[UR8][R12.64] ;  /* 0x000000080c0d7981 */ /* 0x000ea4000c1e1900 */
[----:B--2---:R-:W-:-:S07]  /*1020*/  FFMA R26, R13, R6, R26 ;  /* 0x000000060d1a7223 */ /* 0x004fce000000001a */
.L_x_6:
[----:B------:R-:W-:Y:S01]  /*1030*/  USHF.R.S32.HI UR4, URZ, 0x1f, UR12 ;  /* 0x0000001fff047899 */ /* 0x000fe2000801140c */
[----:B------:R-:W-:Y:S01]  /*1040*/  MOV R9, RZ ;  /* 0x000000ff00097202 */ /* 0x000fe20000000f00 */
[----:B------:R-:W0:Y:S02]  /*1050*/  LDCU.64 UR14, c[0x0][0x380] ;  /* 0x00007000ff0e77ac */ /* 0x000e240008000a00 */
[----:B------:R-:W-:-:S04]  /*1060*/  IMAD.WIDE.U32 R8, R2, UR12, R8 ;  /* 0x0000000c02087c25 */ /* 0x000fc8000f8e0008 */
[----:B------:R-:W-:-:S05]  /*1070*/  IMAD R3, R2, UR4, RZ ;  /* 0x0000000402037c24 */ /* 0x000fca000f8e02ff */
[----:B------:R-:W-:Y:S02]  /*1080*/  IADD3 R2, PT, PT, R9, R3, RZ ;  /* 0x0000000309027210 */ /* 0x000fe40007ffe0ff */
[----:B------:R-:W-:-:S03]  /*1090*/  MOV R3, RZ ;  /* 0x000000ff00037202 */ /* 0x000fc60000000f00 */
[----:B------:R-:W-:Y:S02]  /*10a0*/  IMAD R5, R2, UR11, RZ ;  /* 0x0000000b02057c24 */ /* 0x000fe4000f8e02ff */
[----:B------:R-:W-:Y:S02]  /*10b0*/  IMAD.MOV.U32 R2, RZ, RZ, R0 ;  /* 0x000000ffff027224 */ /* 0x000fe400078e0000 */
[C---:B------:R-:W-:Y:S02]  /*10c0*/  IMAD R5, R8.reuse, UR7, R5 ;  /* 0x0000000708057c24 */ /* 0x040fe4000f8e0205 */
[----:B------:R-:W-:-:S03]  /*10d0*/  IMAD.WIDE.U32 R2, R8, UR11, R2 ;  /* 0x0000000b08027c25 */ /* 0x000fc6000f8e0002 */
[----:B0-----:R-:W-:Y:S02]  /*10e0*/  LEA R4, P0, R2, UR14, 0x2 ;  /* 0x0000000e02047c11 */ /* 0x001fe4000f8010ff */
[----:B------:R-:W-:-:S04]  /*10f0*/  IADD3 R3, PT, PT, R3, R5, RZ ;  /* 0x0000000503037210 */ /* 0x000fc80007ffe0ff */
[----:B------:R-:W-:-:S05]  /*1100*/  LEA.HI.X R5, R2, UR15, R3, 0x2, P0 ;  /* 0x0000000f02057c11 */ /* 0x000fca00080f1403 */
[----:B------:R-:W-:Y:S01]  /*1110*/  STG.E desc[UR8][R4.64], R26 ;  /* 0x0000001a04007986 */ /* 0x000fe2000c101908 */
[----:B------:R-:W-:Y:S05]  /*1120*/  EXIT ;  /* 0x000000000000794d */ /* 0x000fea0003800000 */
.L_x_11:
        /* <DEDUP_REMOVED lines=13> */
.L_x_147:


//--------------------- .text._Z17Convolution__on_XPfS_S_iiiiiij --------------------------
	.section	.text._Z17Convolution__on_XPfS_S_iiiiiij,"ax",@progbits
	.align	128
        .global         _Z17Convolution__on_XPfS_S_iiiiiij
        .type           _Z17Convolution__on_XPfS_S_iiiiiij,@function
        .size           _Z17Convolution__on_XPfS_S_iiiiiij,(.L_x_148 - _Z17Convolution__on_XPfS_S_iiiiiij)
        .other          _Z17Convolution__on_XPfS_S_iiiiiij,@"STO_CUDA_ENTRY STV_DEFAULT"
_Z17Convolution__on_XPfS_S_iiiiiij:
.text._Z17Convolution__on_XPfS_S_iiiiiij:
        /* <DEDUP_REMOVED lines=30> */
[----:B------:R-:W-:Y:S01]  /*01e0*/  MOV R15, RZ ;  /* 0x000000ff000f7202 */ /* 0x000fe20000000f00 */
[----:B------:R-:W-:Y:S02]  /*01f0*/  UISETP.GE.U32.AND UP1, UPT, UR6, 0x10, UPT ;  /* 0x000000100600788c */ /* 0x000fe4000bf26070 */
[----:B------:R-:W-:-:S04]  /*0200*/  ULOP3.LUT UR7, UR6, 0xf, URZ, 0xc0, !UPT ;  /* 0x0000000f06077892 */ /* 0x000fc8000f8ec0ff */
[----:B------:R-:W-:Y:S02]  /*0210*/  UISETP.NE.AND UP0, UPT, UR7, URZ, UPT ;  /* 0x000000ff0700728c */ /* 0x000fe4000bf05270 */
[----:B0-----:R-:W-:Y:S02]  /*0220*/  USHF.R.S32.HI UR4, URZ, 0x1f, UR5 ;  /* 0x0000001fff047899 */ /* 0x001fe40008011405 */
[----:B------:R-:W-:-:S04]  /*0230*/  IMAD.WIDE.U32 R6, R13, UR5, R4 ;  /* 0x000000050d067c25 */ /* 0x000fc8000f8e0004 */
[----:B------:R-:W-:Y:S01]  /*0240*/  IMAD R9, R13, UR4, RZ ;  /* 0x000000040d097c24 */ /* 0x000fe2000f8e02ff */
[----:B-1----:R-:W-:-:S04]  /*0250*/  USHF.R.S32.HI UR4, URZ, 0x1f, UR8 ;  /* 0x0000001fff047899 */ /* 0x002fc80008011408 */
[----:B------:R-:W-:Y:S01]  /*0260*/  IADD3 R0, PT, PT, R7, R9, RZ ;  /* 0x0000000907007210 */ /* 0x000fe20007ffe0ff */
[----:B------:R-:W-:-:S04]  /*0270*/  IMAD.WIDE.U32 R8, R6, UR8, RZ ;  /* 0x0000000806087c25 */ /* 0x000fc8000f8e00ff */
[----:B------:R-:W-:Y:S01]  /*0280*/  IMAD R7, R0, UR8, RZ ;  /* 0x0000000800077c24 */ /* 0x000fe2000f8e02ff */
[----:B------:R-:W-:-:S03]  /*0290*/  IADD3 R0, P0, PT, R2, R8, RZ ;  /* 0x0000000802007210 */ /* 0x000fc60007f1e0ff */
[----:B------:R-:W-:-:S05]  /*02a0*/  IMAD R7, R6, UR4, R7 ;  /* 0x0000000406077c24 */ /* 0x000fca000f8e0207 */
[----:B------:R-:W-:-:S05]  /*02b0*/  IADD3 R12, PT, PT, R9, R7, RZ ;  /* 0x00000007090c7210 */ /* 0x000fca0007ffe0ff */
[----:B------:R-:W-:Y:S01]  /*02c0*/  IMAD.X R17, RZ, RZ, R12, P0 ;  /* 0x000000ffff117224 */ /* 0x000fe200000e060c */
[----:B------:R-:W-:Y:S06]  /*02d0*/  BRA.U !UP1, `(.L_x_13) ;  /* 0x0000000509187547 */ /* 0x000fec000b800000 */
[----:B------:R-:W0:Y:S01]  /*02e0*/  LDCU.64 UR4, c[0x0][0x390] ;  /* 0x00007200ff0477ac */ /* 0x000e220008000a00 */
[----:B------:R-:W-:Y:S01]  /*02f0*/  MOV R16, RZ ;  /* 0x000000ff00107202 */ /* 0x000fe20000000f00 */
[----:B------:R-:W1:Y:S01]  /*0300*/  LDCU.64 UR8, c[0x0][0x388] ;  /* 0x00007100ff0877ac */ /* 0x000e620008000a00 */
[----:B0-----:R-:W-:Y:S01]  /*0310*/  UIADD3 UR4, UP1, UPT, UR4, 0x20, URZ ;  /* 0x0000002004047890 */ /* 0x001fe2000ff3e0ff */
[----:B-1----:R-:W-:Y:S01]  /*0320*/  LEA R6, P0, R0, UR8, 0x2 ;  /* 0x0000000800067c11 */ /* 0x002fe2000f8010ff */
[----:B------:R-:W-:-:S04]  /*0330*/  ULOP3.LUT UR8, UR6, 0xfffffff0, URZ, 0xc0, !UPT ;  /* 0xfffffff006087892 */ /* 0x000fc8000f8ec0ff */
[----:B------:R-:W-:Y:S01]  /*0340*/  MOV R14, UR4 ;  /* 0x00000004000e7c02 */ /* 0x000fe20008000f00 */
[----:B------:R-:W-:Y:S01]  /*0350*/  UIADD3.X UR5, UPT, UPT, URZ, UR5, URZ, UP1, !UPT ;  /* 0x00000005ff057290 */ /* 0x000fe20008ffe4ff */
[----:B------:R-:W-:Y:S01]  /*0360*/  LEA.HI.X R7, R0, UR9, R17, 0x2, P0 ;  /* 0x0000000900077c11 */ /* 0x000fe200080f1411 */
[----:B------:R-:W-:Y:S01]  /*0370*/  UIADD3 UR9, UPT, UPT, -UR8, URZ, URZ ;  /* 0x000000ff08097290 */ /* 0x000fe2000fffe1ff */
[----:B------:R-:W-:Y:S02]  /*0380*/  IADD3 R6, P0, PT, R6, 0x20, RZ ;  /* 0x0000002006067810 */ /* 0x000fe40007f1e0ff */
[----:B------:R-:W-:Y:S01]  /*0390*/  MOV R15, UR8 ;  /* 0x00000008000f7c02 */ /* 0x000fe20008000f00 */
[----:B------:R-:W-:Y:S01]  /*03a0*/  IMAD.U32 R11, RZ, RZ, UR5 ;  /* 0x00000005ff0b7e24 */ /* 0x000fe2000f8e00ff */
[----:B------:R-:W-:-:S09]  /*03b0*/  IADD3.X R7, PT, PT, RZ, R7, RZ, P0, !PT ;  /* 0x00000007ff077210 */ /* 0x000fd200007fe4ff */
.L_x_14:
[----:B------:R-:W-:Y:S01]  /*03c0*/  MOV R10, R14 ;  /* 0x0000000e000a7202 */ /* 0x000fe20000000f00 */
[----:B------:R-:W2:Y:S04]  /*03d0*/  LDG.E R23, desc[UR10][R6.64+-0x20] ;  /* 0xffffe00a06177981 */ /* 0x000ea8000c1e1900 */
[----:B------:R-:W2:Y:S04]  /*03e0*/  LDG.E R20, desc[UR10][R10.64+-0x20] ;  /* 0xffffe00a0a147981 */ /* 0x000ea8000c1e1900 */
[----:B------:R-:W3:Y:S04]  /*03f0*/  LDG.E R25, desc[UR10][R6.64+-0x1c] ;  /* 0xffffe40a06197981 */ /* 0x000ee8000c1e1900 */
[----:B------:R-:W3:Y:S04]  /*0400*/  LDG.E R26, desc[UR10][R10.64+-0x1c] ;  /* 0xffffe40a0a1a7981 */ /* 0x000ee8000c1e1900 */
[----:B------:R-:W4:Y:S04]  /*0410*/  LDG.E R18, desc[UR10][R6.64+-0x18] ;  /* 0xffffe80a06127981 */ /* 0x000f28000c1e1900 */
[----:B------:R-:W4:Y:S04]  /*0420*/  LDG.E R21, desc[UR10][R10.64+-0x18] ;  /* 0xffffe80a0a157981 */ /* 0x000f28000c1e1900 */
[----:B------:R-:W5:Y:S04]  /*0430*/  LDG.E R22, desc[UR10][R6.64+-0x14] ;  /* 0xffffec0a06167981 */ /* 0x000f68000c1e1900 */
[----:B------:R-:W5:Y:S04]  /*0440*/  LDG.E R27, desc[UR10][R10.64+-0x14] ;  /* 0xffffec0a0a1b7981 */ /* 0x000f68000c1e1900 */
[----:B------:R-:W5:Y:S04]  /*0450*/  LDG.E R14, desc[UR10][R6.64+-0x10] ;  /* 0xfffff00a060e7981 */ /* 0x000f68000c1e1900 */
[----:B------:R-:W5:Y:S04]  /*0460*/  LDG.E R19, desc[UR10][R10.64+-0x10] ;  /* 0xfffff00a0a137981 */ /* 0x000f68000c1e1900 */
[----:B------:R-:W5:Y:S04]  /*0470*/  LDG.E R24, desc[UR10][R6.64+-0xc] ;  /* 0xfffff40a06187981 */ /* 0x000f68000c1e1900 */
[----:B------:R-:W5:Y:S01]  /*0480*/  LDG.E R29, desc[UR10][R10.64+-0xc] ;  /* 0xfffff40a0a1d7981 */ /* 0x000f62000c1e1900 */
[----:B--2---:R-:W-:-:S03]  /*0490*/  FFMA R20, R23, R20, R16 ;  /* 0x0000001417147223 */ /* 0x004fc60000000010 */
[----:B------:R-:W2:Y:S01]  /*04a0*/  LDG.E R16, desc[UR10][R10.64+-0x4] ;  /* 0xfffffc0a0a107981 */ /* 0x000ea2000c1e1900 */
[----:B---3--:R-:W-:-:S03]  /*04b0*/  FFMA R23, R25, R26, R20 ;  /* 0x0000001a19177223 */ /* 0x008fc60000000014 */
[----:B------:R-:W3:Y:S04]  /*04c0*/  LDG.E R20, desc[UR10][R6.64+-0x8] ;  /* 0xfffff80a06147981 */ /* 0x000ee8000c1e1900 */
[----:B------:R-:W3:Y:S01]  /*04d0*/  LDG.E R25, desc[UR10][R10.64+-0x8] ;  /* 0xfffff80a0a197981 */ /* 0x000ee2000c1e1900 */
[----:B----4-:R-:W-:-:S03]  /*04e0*/  FFMA R26, R18, R21, R23 ;  /* 0x00000015121a7223 */ /* 0x010fc60000000017 */
[----:B------:R-:W2:Y:S04]  /*04f0*/  LDG.E R21, desc[UR10][R6.64+-0x4] ;  /* 0xfffffc0a06157981 */ /* 0x000ea8000c1e1900 */
[----:B------:R-:W4:Y:S04]  /*0500*/  LDG.E R23, desc[UR10][R6.64] ;  /* 0x0000000a06177981 */ /* 0x000f28000c1e1900 */
[----:B------:R-:W4:Y:S01]  /*0510*/  LDG.E R18, desc[UR10][R10.64] ;  /* 0x0000000a0a127981 */ /* 0x000f22000c1e1900 */
[----:B-----5:R-:W-:-:S03]  /*0520*/  FFMA R26, R22, R27, R26 ;  /* 0x0000001b161a7223 */ /* 0x020fc6000000001a */
[----:B------:R-:W5:Y:S04]  /*0530*/  LDG.E R27, desc[UR10][R6.64+0x4] ;  /* 0x0000040a061b7981 */ /* 0x000f68000c1e1900 */
[----:B------:R-:W5:Y:S01]  /*0540*/  LDG.E R22, desc[UR10][R10.64+0x4] ;  /* 0x0000040a0a167981 */ /* 0x000f62000c1e1900 */
[----:B------:R-:W-:-:S03]  /*0550*/  FFMA R19, R14, R19, R26 ;  /* 0x000000130e137223 */ /* 0x000fc6000000001a */
[----:B------:R-:W5:Y:S01]  /*0560*/  LDG.E R14, desc[UR10][R10.64+0x8] ;  /* 0x0000080a0a0e7981 */ /* 0x000f62000c1e1900 */
[----:B------:R-:W-:-:S03]  /*0570*/  FFMA R29, R24, R29, R19 ;  /* 0x0000001d181d7223 */ /* 0x000fc60000000013 */
[----:B------:R-:W5:Y:S01]  /*0580*/  LDG.E R19, desc[UR10][R6.64+0x8] ;  /* 0x0000080a06137981 */ /* 0x000f62000c1e1900 */
[----:B---3--:R-:W-:-:S03]  /*0590*/  FFMA R24, R20, R25, R29 ;  /* 0x0000001914187223 */ /* 0x008fc6000000001d */
[----:B------:R-:W3:Y:S04]  /*05a0*/  LDG.E R20, desc[UR10][R6.64+0xc] ;  /* 0x00000c0a06147981 */ /* 0x000ee8000c1e1900 */
[----:B------:R-:W3:Y:S01]  /*05b0*/  LDG.E R25, desc[UR10][R10.64+0xc] ;  /* 0x00000c0a0a197981 */ /* 0x000ee2000c1e1900 */
[----:B--2---:R-:W-:-:S03]  /*05c0*/  FFMA R24, R21, R16, R24 ;  /* 0x0000001015187223 */ /* 0x004fc60000000018 */
[----:B------:R-:W2:Y:S04]  /*05d0*/  LDG.E R16, desc[UR10][R6.64+0x10] ;  /* 0x0000100a06107981 */ /* 0x000ea8000c1e1900 */
[----:B------:R-:W2:Y:S01]  /*05e0*/  LDG.E R21, desc[UR10][R10.64+0x10] ;  /* 0x0000100a0a157981 */ /* 0x000ea2000c1e1900 */
[----:B----4-:R-:W-:-:S03]  /*05f0*/  FFMA R26, R23, R18, R24 ;  /* 0x00000012171a7223 */ /* 0x010fc60000000018 */
[----:B------:R-:W4:Y:S04]  /*0600*/  LDG.E R18, desc[UR10][R6.64+0x14] ;  /* 0x0000140a06127981 */ /* 0x000f28000c1e1900 */
[----:B------:R-:W4:Y:S01]  /*0610*/  LDG.E R23, desc[UR10][R10.64+0x14] ;  /* 0x0000140a0a177981 */ /* 0x000f22000c1e1900 */
[----:B-----5:R-:W-:-:S03]  /*0620*/  FFMA R26, R27, R22, R26 ;  /* 0x000000161b1a7223 */ /* 0x020fc6000000001a */
[----:B------:R-:W5:Y:S04]  /*0630*/  LDG.E R24, desc[UR10][R6.64+0x18] ;  /* 0x0000180a06187981 */ /* 0x000f68000c1e1900 */
[----:B------:R-:W5:Y:S04]  /*0640*/  LDG.E R29, desc[UR10][R10.64+0x18] ;  /* 0x0000180a0a1d7981 */ /* 0x000f68000c1e1900 */
[----:B------:R0:W5:Y:S04]  /*0650*/  LDG.E R22, desc[UR10][R6.64+0x1c] ;  /* 0x00001c0a06167981 */ /* 0x000168000c1e1900 */
[----:B------:R1:W5:Y:S01]  /*0660*/  LDG.E R27, desc[UR10][R10.64+0x1c] ;  /* 0x00001c0a0a1b7981 */ /* 0x000362000c1e1900 */
[----:B------:R-:W-:Y:S01]  /*0670*/  FFMA R19, R19, R14, R26 ;  /* 0x0000000e13137223 */ /* 0x000fe2000000001a */
[----:B------:R-:W-:-:S04]  /*0680*/  UIADD3 UR9, UPT, UPT, UR9, 0x10, URZ ;  /* 0x0000001009097890 */ /* 0x000fc8000fffe0ff */
[----:B------:R-:W-:Y:S01]  /*0690*/  UISETP.NE.AND UP1, UPT, UR9, URZ, UPT ;  /* 0x000000ff0900728c */ /* 0x000fe2000bf25270 */
[----:B------:R-:W-:Y:S02]  /*06a0*/  IADD3 R14, P0, PT, R10, 0x40, RZ ;  /* 0x000000400a0e7810 */ /* 0x000fe40007f1e0ff */
[----:B0-----:R-:W-:Y:S02]  /*06b0*/  IADD3 R6, P1, PT, R6, 0x40, RZ ;  /* 0x0000004006067810 */ /* 0x001fe40007f3e0ff */
[----:B-1----:R-:W-:Y:S02]  /*06c0*/  IADD3.X R11, PT, PT, RZ, R11, RZ, P0, !PT ;  /* 0x0000000bff0b7210 */ /* 0x002fe400007fe4ff */
[----:B------:R-:W-:Y:S01]  /*06d0*/  IADD3.X R7, PT, PT, RZ, R7, RZ, P1, !PT ;  /* 0x00000007ff077210 */ /* 0x000fe20000ffe4ff */
[----:B---3--:R-:W-:-:S04]  /*06e0*/  FFMA R19, R20, R25, R19 ;  /* 0x0000001914137223 */ /* 0x008fc80000000013 */
[----:B--2---:R-:W-:-:S04]  /*06f0*/  FFMA R19, R16, R21, R19 ;  /* 0x0000001510137223 */ /* 0x004fc80000000013 */
[----:B----4-:R-:W-:-:S04]  /*0700*/  FFMA R19, R18, R23, R19 ;  /* 0x0000001712137223 */ /* 0x010fc80000000013 */
[----:B-----5:R-:W-:-:S04]  /*0710*/  FFMA R19, R24, R29, R19 ;  /* 0x0000001d18137223 */ /* 0x020fc80000000013 */
[----:B------:R-:W-:Y:S01]  /*0720*/  FFMA R16, R22, R27, R19 ;  /* 0x0000001b16107223 */ /* 0x000fe20000000013 */
[----:B------:R-:W-:Y:S06]  /*0730*/  BRA.U UP1, `(.L_x_14) ;  /* 0xfffffffd01207547 */ /* 0x000fec000b83ffff */
.L_x_13:
[----:B------:R-:W-:Y:S05]  /*0740*/  BRA.U !UP0, `(.L_x_12) ;  /* 0x0000000508507547 */ /* 0x000fea000b800000 */
[----:B------:R-:W-:Y:S02]  /*0750*/  UISETP.GE.U32.AND UP0, UPT, UR7, 0x8, UPT ;  /* 0x000000080700788c */ /* 0x000fe4000bf06070 */
[----:B------:R-:W-:-:S04]  /*0760*/  ULOP3.LUT UR5, UR6, 0x7, URZ, 0xc0, !UPT ;  /* 0x0000000706057892 */ /* 0x000fc8000f8ec0ff */
[----:B------:R-:W-:-:S03]  /*0770*/  UISETP.NE.AND UP1, UPT, UR5, URZ, UPT ;  /* 0x000000ff0500728c */ /* 0x000fc6000bf25270 */
[----:B------:R-:W-:Y:S08]  /*0780*/  BRA.U !UP0, `(.L_x_15) ;  /* 0x0000000108807547 */ /* 0x000ff0000b800000 */
[----:B------:R-:W0:Y:S01]  /*0790*/  LDC.64 R10, c[0x0][0x390] ;  /* 0x0000e400ff0a7b82 */ /* 0x000e220000000a00 */
[----:B------:R-:W1:Y:S01]  /*07a0*/  LDCU.64 UR8, c[0x0][0x388] ;  /* 0x00007100ff0877ac */ /* 0x000e620008000a00 */
[----:B------:R-:W-:-:S04]  /*07b0*/  IADD3 R7, P0, PT, R15, R0, RZ ;  /* 0x000000000f077210 */ /* 0x000fc80007f1e0ff */
[----:B------:R-:W-:Y:S02]  /*07c0*/  IADD3.X R14, PT, PT, RZ, R17, RZ, P0, !PT ;  /* 0x00000011ff0e7210 */ /* 0x000fe400007fe4ff */
[----:B-1----:R-:W-:-:S04]  /*07d0*/  LEA R6, P0, R7, UR8, 0x2 ;  /* 0x0000000807067c11 */ /* 0x002fc8000f8010ff */
[----:B------:R-:W-:Y:S01]  /*07e0*/  LEA.HI.X R7, R7, UR9, R14, 0x2, P0 ;  /* 0x0000000907077c11 */ /* 0x000fe200080f140e */
[----:B0-----:R-:W-:-:S04]  /*07f0*/  IMAD.WIDE.U32 R10, R15, 0x4, R10 ;  /* 0x000000040f0a7825 */ /* 0x001fc800078e000a */
        /* <DEDUP_REMOVED lines=11> */
[----:B------:R-:W5:Y:S04]  /*08b0*/  LDG.E R28, desc[UR10][R10.64+0x18] ;  /* 0x0000180a0a1c7981 */ /* 0x000f68000c1e1900 */
[----:B------:R-:W5:Y:S04]  /*08c0*/  LDG.E R26, desc[UR10][R6.64+0x1c] ;  /* 0x00001c0a061a7981 */ /* 0x000f68000c1e1900 */
[----:B------:R-:W5:Y:S01]  /*08d0*/  LDG.E R11, desc[UR10][R10.64+0x1c] ;  /* 0x00001c0a0a0b7981 */ /* 0x000f62000c1e1900 */
[----:B--2---:R-:W-:-:S03]  /*08e0*/  FFMA R29, R29, R24, R16 ;  /* 0x000000181d1d7223 */ /* 0x004fc60000000010 */
[----:B------:R-:W2:Y:S04]  /*08f0*/  LDG.E R24, desc[UR10][R6.64+0x14] ;  /* 0x0000140a06187981 */ /* 0x000ea8000c1e1900 */
[----:B------:R-:W2:Y:S01]  /*0900*/  LDG.E R16, desc[UR10][R6.64+0x18] ;  /* 0x0000180a06107981 */ /* 0x000ea2000c1e1900 */
[----:B---3--:R-:W-:-:S04]  /*0910*/  FFMA R25, R22, R25, R29 ;  /* 0x0000001916197223 */ /* 0x008fc8000000001d */
[----:B----4-:R-:W-:-:S04]  /*0920*/  FFMA R23, R20, R23, R25 ;  /* 0x0000001714177223 */ /* 0x010fc80000000019 */
[----:B-----5:R-:W-:-:S04]  /*0930*/  FFMA R21, R18, R21, R23 ;  /* 0x0000001512157223 */ /* 0x020fc80000000017 */
[----:B------:R-:W-:Y:S01]  /*0940*/  FFMA R19, R14, R19, R21 ;  /* 0x000000130e137223 */ /* 0x000fe20000000015 */
[----:B------:R-:W-:-:S03]  /*0950*/  IADD3 R15, PT, PT, R15, 0x8, RZ ;  /* 0x000000080f0f7810 */ /* 0x000fc60007ffe0ff */
[----:B--2---:R-:W-:-:S04]  /*0960*/  FFMA R19, R24, R27, R19 ;  /* 0x0000001b18137223 */ /* 0x004fc80000000013 */
[----:B------:R-:W-:-:S04]  /*0970*/  FFMA R19, R16, R28, R19 ;  /* 0x0000001c10137223 */ /* 0x000fc80000000013 */
[----:B------:R-:W-:-:S07]  /*0980*/  FFMA R16, R26, R11, R19 ;  /* 0x0000000b1a107223 */ /* 0x000fce0000000013 */
.L_x_15:
[----:B------:R-:W-:Y:S05]  /*0990*/  BRA.U !UP1, `(.L_x_12) ;  /* 0x0000000109bc7547 */ /* 0x000fea000b800000 */
[----:B------:R-:W-:Y:S02]  /*09a0*/  UISETP.GE.U32.AND UP0, UPT, UR5, 0x4, UPT ;  /* 0x000000040500788c */ /* 0x000fe4000bf06070 */
[----:B------:R-:W-:-:S04]  /*09b0*/  ULOP3.LUT UR4, UR6, 0x3, URZ, 0xc0, !UPT ;  /* 0x0000000306047892 */ /* 0x000fc8000f8ec0ff */
[----:B------:R-:W-:-:S03]  /*09c0*/  UISETP.NE.AND UP1, UPT, UR4, URZ, UPT ;  /* 0x000000ff0400728c */ /* 0x000fc6000bf25270 */
[----:B------:R-:W-:Y:S08]  /*09d0*/  BRA.U !UP0, `(.L_x_16) ;  /* 0x0000000108507547 */ /* 0x000ff0000b800000 */
[----:B------:R-:W0:Y:S01]  /*09e0*/  LDC.64 R10, c[0x0][0x390] ;  /* 0x0000e400ff0a7b82 */ /* 0x000e220000000a00 */
[----:B------:R-:W1:Y:S01]  /*09f0*/  LDCU.64 UR6, c[0x0][0x388] ;  /* 0x00007100ff0677ac */ /* 0x000e620008000a00 */
[----:B------:R-:W-:-:S05]  /*0a00*/  IADD3 R0, P0, PT, R15, R0, RZ ;  /* 0x000000000f007210 */ /* 0x000fca0007f1e0ff */
[----:B------:R-:W-:Y:S01]  /*0a10*/  IMAD.X R17, RZ, RZ, R17, P0 ;  /* 0x000000ffff117224 */ /* 0x000fe200000e0611 */
        /* <DEDUP_REMOVED lines=16> */
.L_x_16:
[----:B------:R-:W-:Y:S05]  /*0b20*/  BRA.U !UP1, `(.L_x_12) ;  /* 0x0000000109587547 */ /* 0x000fea000b800000 */
[----:B------:R-:W0:Y:S01]  /*0b30*/  LDC.64 R6, c[0x0][0x390] ;  /* 0x0000e400ff067b82 */ /* 0x000e220000000a00 */
[----:B------:R-:W1:Y:S01]  /*0b40*/  LDCU.64 UR6, c[0x0][0x388] ;  /* 0x00007100ff0677ac */ /* 0x000e620008000a00 */
[----:B------:R-:W-:Y:S01]  /*0b50*/  IADD3 R8, P0, P1, R2, R8, R15 ;  /* 0x0000000802087210 */ /* 0x000fe2000791e00f */
[----:B------:R-:W-:-:S03]  /*0b60*/  UIADD3 UR4, UPT, UPT, -UR4, URZ, URZ ;  /* 0x000000ff04047290 */ /* 0x000fc6000fffe1ff */
[----:B------:R-:W-:Y:S02]  /*0b70*/  IADD3.X R11, PT, PT, RZ, R12, RZ, P0, P1 ;  /* 0x0000000cff0b7210 */ /* 0x000fe400007e24ff */
[----:B-1----:R-:W-:-:S04]  /*0b80*/  LEA R10, P0, R8, UR6, 0x2 ;  /* 0x00000006080a7c11 */ /* 0x002fc8000f8010ff */
[----:B------:R-:W-:Y:S01]  /*0b90*/  LEA.HI.X R11, R8, UR7, R11, 0x2, P0 ;  /* 0x00000007080b7c11 */ /* 0x000fe200080f140b */
[----:B0-----:R-:W-:-:S03]  /*0ba0*/  IMAD.WIDE.U32 R6, R15, 0x4, R6 ;  /* 0x000000040f067825 */ /* 0x001fc600078e0006 */
[----:B------:R-:W-:Y:S02]  /*0bb0*/  MOV R8, R6 ;  /* 0x0000000600087202 */ /* 0x000fe40000000f00 */
[----:B------:R-:W-:-:S07]  /*0bc0*/  MOV R9, R7 ;  /* 0x0000000700097202 */ /* 0x000fce0000000f00 */
.L_x_17:
[----:B------:R-:W-:Y:S01]  /*0bd0*/  MOV R7, R11 ;  /* 0x0000000b00077202 */ /* 0x000fe20000000f00 */
[----:B------:R0:W2:Y:S01]  /*0be0*/  LDG.E R0, desc[UR10][R8.64] ;  /* 0x0000000a08007981 */ /* 0x0000a2000c1e1900 */
[----:B------:R-:W-:-:S05]  /*0bf0*/  MOV R6, R10 ;  /* 0x0000000a00067202 */ /* 0x000fca0000000f00 */
[----:B------:R-:W2:Y:S01]  /*0c00*/  LDG.E R7, desc[UR10][R6.64] ;  /* 0x0000000a06077981 */ /* 0x000ea2000c1e1900 */
[----:B------:R-:W-:-:S04]  /*0c10*/  UIADD3 UR4, UPT, UPT, UR4, 0x1, URZ ;  /* 0x0000000104047890 */ /* 0x000fc8000fffe0ff */
[----:B------:R-:W-:Y:S01]  /*0c20*/  UISETP.NE.AND UP0, UPT, UR4, URZ, UPT ;  /* 0x000000ff0400728c */ /* 0x000fe2000bf05270 */
[----:B0-----:R-:W-:Y:S02]  /*0c30*/  IADD3 R8, P0, PT, R8, 0x4, RZ ;  /* 0x0000000408087810 */ /* 0x001fe40007f1e0ff */
[----:B------:R-:W-:-:S03]  /*0c40*/  IADD3 R10, P1, PT, R10, 0x4, RZ ;  /* 0x000000040a0a7810 */ /* 0x000fc60007f3e0ff */
[----:B------:R-:W-:Y:S01]  /*0c50*/  IMAD.X R9, RZ, RZ, R9, P0 ;  /* 0x000000ffff097224 */ /* 0x000fe200000e0609 */
[----:B------:R-:W-:Y:S01]  /*0c60*/  IADD3.X R11, PT, PT, RZ, R11, RZ, P1, !PT ;  /* 0x0000000bff0b7210 */ /* 0x000fe20000ffe4ff */
[----:B--2---:R-:W-:Y:S01]  /*0c70*/  FFMA R16, R7, R0, R16 ;  /* 0x0000000007107223 */ /* 0x004fe20000000010 */
[----:B------:R-:W-:Y:S07]  /*0c80*/  BRA.U UP0, `(.L_x_17) ;  /* 0xfffffffd00d07547 */ /* 0x000fee000b83ffff */
.L_x_12:
[----:B------:R-:W-:Y:S01]  /*0c90*/  USHF.R.S32.HI UR4, URZ, 0x1f, UR14 ;  /* 0x0000001fff047899 */ /* 0x000fe2000801140e */
[----:B------:R-:W-:Y:S01]  /*0ca0*/  MOV R5, RZ ;  /* 0x000000ff00057202 */ /* 0x000fe20000000f00 */
[----:B------:R-:W0:Y:S01]  /*0cb0*/  LDCU.64 UR6, c[0x0][0x380] ;  /* 0x00007000ff0677ac */ /* 0x000e220008000a00 */
[----:B------:R-:W-:Y:S01]  /*0cc0*/  MOV R3, RZ ;  /* 0x000000ff00037202 */ /* 0x000fe20000000f00 */
[----:B------:R-:W-:-:S04]  /*0cd0*/  IMAD.WIDE.U32 R4, R13, UR14, R4 ;  /* 0x0000000e0d047c25 */ /* 0x000fc8000f8e0004 */
[----:B------:R-:W-:Y:S02]  /*0ce0*/  IMAD R13, R13, UR4, RZ ;  /* 0x000000040d0d7c24 */ /* 0x000fe4000f8e02ff */
[----:B------:R-:W-:-:S03]  /*0cf0*/  IMAD.WIDE.U32 R2, R4, UR13, R2 ;  /* 0x0000000d04027c25 */ /* 0x000fc6000f8e0002 */
[----:B------:R-:W-:-:S05]  /*0d00*/  IADD3 R0, PT, PT, R5, R13, RZ ;  /* 0x0000000d05007210 */ /* 0x000fca0007ffe0ff */
[----:B------:R-:W-:-:S04]  /*0d10*/  IMAD R5, R0, UR13, RZ ;  /* 0x0000000d00057c24 */ /* 0x000fc8000f8e02ff */
[----:B------:R-:W-:Y:S01]  /*0d20*/  IMAD R5, R4, UR12, R5 ;  /* 0x0000000c04057c24 */ /* 0x000fe2000f8e0205 */
[----:B0-----:R-:W-:-:S04]  /*0d30*/  LEA R4, P0, R2, UR6, 0x2 ;  /* 0x0000000602047c11 */ /* 0x001fc8000f8010ff */
[----:B------:R-:W-:-:S04]  /*0d40*/  IADD3 R3, PT, PT, R3, R5, RZ ;  /* 0x0000000503037210 */ /* 0x000fc80007ffe0ff */
[----:B------:R-:W-:-:S05]  /*0d50*/  LEA.HI.X R5, R2, UR7, R3, 0x2, P0 ;  /* 0x0000000702057c11 */ /* 0x000fca00080f1403 */
[----:B------:R-:W-:Y:S01]  /*0d60*/  STG.E desc[UR10][R4.64], R16 ;  /* 0x0000001004007986 */ /* 0x000fe2000c10190a */
[----:B------:R-:W-:Y:S05]  /*0d70*/  EXIT ;  /* 0x000000000000794d */ /* 0x000fea0003800000 */
.L_x_18:
        /* <DEDUP_REMOVED lines=16> */
.L_x_148:


//--------------------- .text._Z22Convolution__on_devicePfS_S_iiiiiii --------------------------
	.section	.text._Z22Convolution__on_devicePfS_S_iiiiiii,"ax",@progbits
	.align	128
        .global         _Z22Convolution__on_devicePfS_S_iiiiiii
        .type           _Z22Convolution__on_devicePfS_S_iiiiiii,@function
        .size           _Z22Convolution__on_devicePfS_S_iiiiiii,(.L_x_149 - _Z22Convolution__on_devicePfS_S_iiiiiii)
        .other          _Z22Convolution__on_devicePfS_S_iiiiiii,@"STO_CUDA_ENTRY STV_DEFAULT"
_Z22Convolution__on_devicePfS_S_iiiiiii:
.text._Z22Convolution__on_devicePfS_S_iiiiiii:
        /* <DEDUP_REMOVED lines=12> */
[----:B0-----:R-:W-:Y:S01]  /*00c0*/  IMAD R0, R0, UR5, R5 ;  /* 0x0000000500007c24 */ /* 0x001fe2000f8e0205 */
[----:B--2---:R-:W-:-:S04]  /*00d0*/  USHF.R.S32.HI UR5, URZ, 0x1f, UR6 ;  /* 0x0000001fff057899 */ /* 0x004fc80008011406 */
        /* <DEDUP_REMOVED lines=10> */
[----:B0-----:R-:W-:-:S09]  /*0180*/  UISETP.GE.AND UP0, UPT, UR6, 0x1, UPT ;  /* 0x000000010600788c */ /* 0x001fd2000bf06270 */
[----:B-1----:R-:W-:Y:S05]  /*0190*/  BRA.U !UP0, `(.L_x_19) ;  /* 0x0000000908747547 */ /* 0x002fea000b800000 */
[----:B------:R-:W0:Y:S01]  /*01a0*/  LDCU.64 UR4, c[0x0][0x390] ;  /* 0x00007200ff0477ac */ /* 0x000e220008000a00 */
[----:B------:R-:W-:Y:S01]  /*01b0*/  IMAD.MOV.U32 R5, RZ, RZ, RZ ;  /* 0x000000ffff057224 */ /* 0x000fe200078e00ff */
[----:B------:R-:W-:Y:S01]  /*01c0*/  MOV R14, RZ ;  /* 0x000000ff000e7202 */ /* 0x000fe20000000f00 */
[----:B------:R-:W1:Y:S01]  /*01d0*/  LDCU UR8, c[0x0][0x398] ;  /* 0x00007300ff0877ac */ /* 0x000e620008000800 */
[----:B------:R-:W-:Y:S01]  /*01e0*/  IMAD.WIDE.U32 R4, R7, UR16, R4 ;  /* 0x0000001007047c25 */ /* 0x000fe2000f8e0004 */
[----:B------:R-:W-:Y:S02]  /*01f0*/  ULOP3.LUT UR13, UR6, 0x7, URZ, 0xc0, !UPT ;  /* 0x00000007060d7892 */ /* 0x000fe4000f8ec0ff */
[----:B------:R-:W-:Y:S02]  /*0200*/  ULOP3.LUT UR14, UR6, 0x3, URZ, 0xc0, !UPT ;  /* 0x00000003060e7892 */ /* 0x000fe4000f8ec0ff */
[----:B------:R-:W-:Y:S02]  /*0210*/  ULOP3.LUT UR6, UR6, 0x7ffffff8, URZ, 0xc0, !UPT ;  /* 0x7ffffff806067892 */ /* 0x000fe4000f8ec0ff */
[----:B0-----:R-:W-:-:S03]  /*0220*/  UIADD3 UR9, UP0, UPT, UR4, 0x10, URZ ;  /* 0x0000001004097890 */ /* 0x001fc6000ff1e0ff */
[----:B------:R-:W-:Y:S01]  /*0230*/  UMOV UR4, URZ ;  /* 0x000000ff00047c82 */ /* 0x000fe20008000000 */
[----:B------:R-:W-:Y:S02]  /*0240*/  UIADD3.X UR10, UPT, UPT, URZ, UR5, URZ, UP0, !UPT ;  /* 0x00000005ff0a7290 */ /* 0x000fe400087fe4ff */
[----:B-1----:R-:W-:-:S12]  /*0250*/  USHF.R.S32.HI UR8, URZ, 0x1f, UR8 ;  /* 0x0000001fff087899 */ /* 0x002fd80008011408 */
.L_x_26:
[----:B------:R-:W0:Y:S01]  /*0260*/  LDCU UR7, c[0x0][0x3a0] ;  /* 0x00007400ff0777ac */ /* 0x000e220008000800 */
[----:B------:R-:W-:Y:S01]  /*0270*/  MOV R6, R0 ;  /* 0x0000000000067202 */ /* 0x000fe20000000f00 */
[----:B------:R-:W-:Y:S01]  /*0280*/  VIADD R9, R3, UR4 ;  /* 0x0000000403097c36 */ /* 0x000fe20008000000 */
[----:B------:R-:W1:Y:S01]  /*0290*/  LDCU UR5, c[0x0][0x3a0] ;  /* 0x00007400ff0577ac */ /* 0x000e620008000800 */
[----:B------:R-:W-:Y:S01]  /*02a0*/  IMAD.MOV.U32 R7, RZ, RZ, RZ ;  /* 0x000000ffff077224 */ /* 0x000fe200078e00ff */
[----:B------:R-:W2:Y:S01]  /*02b0*/  LDCU UR15, c[0x0][0x3b0] ;  /* 0x00007600ff0f77ac */ /* 0x000ea20008000800 */
[----:B------:R-:W-:Y:S01]  /*02c0*/  UMOV UR11, UR4 ;  /* 0x00000004000b7c82 */ /* 0x000fe20008000000 */
[----:B------:R-:W-:Y:S01]  /*02d0*/  UIADD3 UR4, UPT, UPT, UR4, 0x1, URZ ;  /* 0x0000000104047890 */ /* 0x000fe2000fffe0ff */
[----:B0-----:R-:W-:Y:S01]  /*02e0*/  IMAD.WIDE.U32 R6, R9, UR7, R6 ;  /* 0x0000000709067c25 */ /* 0x001fe2000f8e0006 */
[----:B-1----:R-:W-:-:S03]  /*02f0*/  USHF.R.S32.HI UR12, URZ, 0x1f, UR5 ;  /* 0x0000001fff0c7899 */ /* 0x002fc60008011405 */
[----:B------:R-:W-:Y:S01]  /*0300*/  UMOV UR5, URZ ;  /* 0x000000ff00057c82 */ /* 0x000fe20008000000 */
[----:B--2---:R-:W-:-:S11]  /*0310*/  UISETP.NE.AND UP0, UPT, UR4, UR15, UPT ;  /* 0x0000000f0400728c */ /* 0x004fd6000bf05270 */
.L_x_25:
[----:B------:R-:W0:Y:S01]  /*0320*/  LDCU UR17, c[0x0][0x3b0] ;  /* 0x00007600ff1177ac */ /* 0x000e220008000800 */
[----:B------:R-:W-:Y:S01]  /*0330*/  IADD3 R9, PT, PT, R3, UR11, RZ ;  /* 0x0000000b03097c10 */ /* 0x000fe2000fffe0ff */
[----:B------:R-:W-:Y:S01]  /*0340*/  HFMA2 R11, -RZ, RZ, 0, 0 ;  /* 0x00000000ff0b7431 */ /* 0x000fe200000001ff */
[----:B------:R-:W-:Y:S01]  /*0350*/  IADD3 R8, P0, PT, R6, UR5, RZ ;  /* 0x0000000506087c10 */ /* 0x000fe2000ff1e0ff */
[----:B------:R-:W1:Y:S02]  /*0360*/  LDCU UR15, c[0x0][0x398] ;  /* 0x00007300ff0f77ac */ /* 0x000e640008000800 */
[----:B------:R-:W-:-:S04]  /*0370*/  IMAD R9, R9, UR12, R7 ;  /* 0x0000000c09097c24 */ /* 0x000fc8000f8e0207 */
[----:B------:R-:W-:Y:S01]  /*0380*/  IMAD.X R9, RZ, RZ, R9, P0 ;  /* 0x000000ffff097224 */ /* 0x000fe200000e0609 */
[----:B0-----:R-:W-:Y:S02]  /*0390*/  UISETP.GE.U32.AND UP2, UPT, UR17, 0x8, UPT ;  /* 0x000000081100788c */ /* 0x001fe4000bf46070 */
[----:B------:R-:W-:Y:S01]  /*03a0*/  UIMAD UR7, UR11, UR17, UR5 ;  /* 0x000000110b0772a4 */ /* 0x000fe2000f8e0205 */
[----:B-1----:R-:W-:Y:S01]  /*03b0*/  IMAD R9, R9, UR15, RZ ;  /* 0x0000000f09097c24 */ /* 0x002fe2000f8e02ff */
[----:B------:R-:W-:Y:S02]  /*03c0*/  UIADD3 UR5, UPT, UPT, UR5, 0x1, URZ ;  /* 0x0000000105057890 */ /* 0x000fe4000fffe0ff */
[----:B------:R-:W-:Y:S01]  /*03d0*/  UIMAD UR7, UR7, UR17, URZ ;  /* 0x00000011070772a4 */ /* 0x000fe2000f8e02ff */
[C---:B------:R-:W-:Y:S01]  /*03e0*/  IMAD R15, R8.reuse, UR8, R9 ;  /* 0x00000008080f7c24 */ /* 0x040fe2000f8e0209 */
[----:B------:R-:W-:Y:S01]  /*03f0*/  UISETP.NE.AND UP1, UPT, UR5, UR17, UPT ;  /* 0x000000110500728c */ /* 0x000fe2000bf25270 */
[----:B------:R-:W-:-:S04]  /*0400*/  IMAD.WIDE.U32 R8, R8, UR15, RZ ;  /* 0x0000000f08087c25 */ /* 0x000fc8000f8e00ff */
[----:B------:R-:W-:Y:S01]  /*0410*/  IMAD.IADD R15, R9, 0x1, R15 ;  /* 0x00000001090f7824 */ /* 0x000fe200078e020f */
[----:B------:R-:W-:Y:S06]  /*0420*/  BRA.U !UP2, `(.L_x_20) ;  /* 0x000000010ab47547 */ /* 0x000fec000b800000 */
[----:B------:R-:W0:Y:S01]  /*0430*/  LDCU.64 UR20, c[0x0][0x388] ;  /* 0x00007100ff1477ac */ /* 0x000e220008000a00 */
[----:B------:R-:W-:Y:S01]  /*0440*/  IADD3 R18, P0, PT, R4, R8, RZ ;  /* 0x0000000804127210 */ /* 0x000fe20007f1e0ff */
[----:B------:R-:W-:Y:S01]  /*0450*/  IMAD.U32 R16, RZ, RZ, UR7 ;  /* 0x00000007ff107e24 */ /* 0x000fe2000f8e00ff */
[----:B------:R-:W-:Y:S02]  /*0460*/  UIADD3 UR15, UPT, UPT, -UR6, URZ, URZ ;  /* 0x000000ff060f7290 */ /* 0x000fe4000fffe1ff */
[----:B------:R-:W-:Y:S02]  /*0470*/  IADD3.X R11, PT, PT, R5, R15, RZ, P0, !PT ;  /* 0x0000000f050b7210 */ /* 0x000fe400007fe4ff */
[----:B0-----:R-:W-:-:S04]  /*0480*/  LEA R17, P1, R18, UR20, 0x2 ;  /* 0x0000001412117c11 */ /* 0x001fc8000f8210ff */
[----:B------:R-:W-:Y:S02]  /*0490*/  IADD3 R17, P0, PT, R17, 0x10, RZ ;  /* 0x0000001011117810 */ /* 0x000fe40007f1e0ff */
[----:B------:R-:W-:-:S04]  /*04a0*/  LEA.HI.X R18, R18, UR21, R11, 0x2, P1 ;  /* 0x0000001512127c11 */ /* 0x000fc800088f140b */
[----:B------:R-:W-:-:S07]  /*04b0*/  IADD3.X R18, PT, PT, RZ, R18, RZ, P0, !PT ;  /* 0x00000012ff127210 */ /* 0x000fce00007fe4ff */
.L_x_21:
[----:B------:R-:W-:Y:S01]  /*04c0*/  MOV R11, UR10 ;  /* 0x0000000a000b7c02 */ /* 0x000fe20008000f00 */
[----:B------:R-:W-:Y:S01]  /*04d0*/  IMAD.U32 R10, RZ, RZ, UR9 ;  /* 0x00000009ff0a7e24 */ /* 0x000fe2000f8e00ff */
[----:B------:R-:W-:Y:S01]  /*04e0*/  MOV R13, R18 ;  /* 0x00000012000d7202 */ /* 0x000fe20000000f00 */
[----:B------:R-:W-:Y:S02]  /*04f0*/  IMAD.MOV.U32 R12, RZ, RZ, R17 ;  /* 0x000000ffff0c7224 */ /* 0x000fe400078e0011 */
[----:B------:R-:W-:-:S03]  /*0500*/  IMAD.WIDE R10, R16, 0x4, R10 ;  /* 0x00000004100a7825 */ /* 0x000fc600078e020a */
        /* <DEDUP_REMOVED lines=14> */
[----:B---3--:R-:W-:-:S03]  /*05f0*/  FFMA R28, R23, R24, R22 ;  /* 0x00000018171c7223 */ /* 0x008fc60000000016 */
[----:B------:R-:W3:Y:S04]  /*0600*/  LDG.E R23, desc[UR18][R12.64+0x4] ;  /* 0x000004120c177981 */ /* 0x000ee8000c1e1900 */
[----:B------:R-:W3:Y:S04]  /*0610*/  LDG.E R24, desc[UR18][R10.64+0x4] ;  /* 0x000004120a187981 */ /* 0x000ee8000c1e1900 */
[----:B------:R-:W3:Y:S01]  /*0620*/  LDG.E R22, desc[UR18][R10.64+0x8] ;  /* 0x000008120a167981 */ /* 0x000ee2000c1e1900 */
[----:B----4-:R-:W-:Y:S01]  /*0630*/  FFMA R18, R17, R18, R28 ;  /* 0x0000001211127223 */ /* 0x010fe2000000001c */
[----:B------:R-:W-:-:S03]  /*0640*/  UIADD3 UR15, UPT, UPT, UR15, 0x8, URZ ;  /* 0x000000080f0f7890 */ /* 0x000fc6000fffe0ff */
[----:B-----5:R-:W-:Y:S01]  /*0650*/  FFMA R19, R19, R20, R18 ;  /* 0x0000001413137223 */ /* 0x020fe20000000012 */
[----:B------:R-:W-:Y:S01]  /*0660*/  UISETP.NE.AND UP2, UPT, UR15, URZ, UPT ;  /* 0x000000ff0f00728c */ /* 0x000fe2000bf45270 */
[----:B------:R-:W-:Y:S02]  /*0670*/  IADD3 R17, P0, PT, R12, 0x20, RZ ;  /* 0x000000200c117810 */ /* 0x000fe40007f1e0ff */
[----:B------:R-:W-:-:S03]  /*0680*/  IADD3 R16, PT, PT, R16, 0x8, RZ ;  /* 0x0000000810107810 */ /* 0x000fc60007ffe0ff */
[----:B------:R-:W-:Y:S02]  /*0690*/  IMAD.X R18, RZ, RZ, R13, P0 ;  /* 0x000000ffff127224 */ /* 0x000fe400000e060d */
[----:B--2---:R-:W-:-:S04]  /*06a0*/  FFMA R14, R14, R21, R19 ;  /* 0x000000150e0e7223 */ /* 0x004fc80000000013 */
[----:B---3--:R-:W-:-:S04]  /*06b0*/  FFMA R14, R23, R24, R14 ;  /* 0x00000018170e7223 */ /* 0x008fc8000000000e */
[----:B------:R-:W-:-:S04]  /*06c0*/  FFMA R14, R27, R22, R14 ;  /* 0x000000161b0e7223 */ /* 0x000fc8000000000e */
[----:B------:R-:W-:Y:S01]  /*06d0*/  FFMA R14, R25, R26, R14 ;  /* 0x0000001a190e7223 */ /* 0x000fe2000000000e */
[----:B------:R-:W-:Y:S06]  /*06e0*/  BRA.U UP2, `(.L_x_21) ;  /* 0xfffffffd02747547 */ /* 0x000fec000b83ffff */
[----:B------:R-:W-:-:S07]  /*06f0*/  IMAD.U32 R11, RZ, RZ, UR6 ;  /* 0x00000006ff0b7e24 */ /* 0x000fce000f8e00ff */
.L_x_20:
[----:B------:R-:W-:-:S09]  /*0700*/  UISETP.NE.AND UP2, UPT, UR13, URZ, UPT ;  /* 0x000000ff0d00728c */ /* 0x000fd2000bf45270 */
[----:B------:R-:W-:Y:S05]  /*0710*/  BRA.U !UP2, `(.L_x_22) ;  /* 0x000000050a0c7547 */ /* 0x000fea000b800000 */
[----:B------:R-:W-:Y:S02]  /*0720*/  UIADD3 UR15, UPT, UPT, UR13, -0x1, URZ ;  /* 0xffffffff0d0f7890 */ /* 0x000fe4000fffe0ff */
[----:B------:R-:W-:Y:S02]  /*0730*/  UISETP.NE.AND UP3, UPT, UR14, URZ, UPT ;  /* 0x000000ff0e00728c */ /* 0x000fe4000bf65270 */
[----:B------:R-:W-:-:S09]  /*0740*/  UISETP.GE.U32.AND UP2, UPT, UR15, 0x3, UPT ;  /* 0x000000030f00788c */ /* 0x000fd2000bf46070 */
[----:B------:R-:W-:Y:S05]  /*0750*/  BRA.U !UP2, `(.L_x_23) ;  /* 0x000000010a687547 */ /* 0x000fea000b800000 */
[----:B------:R-:W0:Y:S01]  /*0760*/  LDC.64 R16, c[0x0][0x390] ;  /* 0x0000e400ff107b82 */ /* 0x000e220000000a00 */
[----:B------:R-:W1:Y:S01]  /*0770*/  LDCU.64 UR20, c[0x0][0x388] ;  /* 0x00007100ff1477ac */ /* 0x000e620008000a00 */
[-C--:B------:R-:W-:Y:S02]  /*0780*/  IADD3 R13, PT, PT, R2, R11.reuse, RZ ;  /* 0x0000000b020d7210 */ /* 0x080fe40007ffe0ff */
[----:B------:R-:W-:Y:S02]  /*0790*/  IADD3 R10, P0, P1, R8, R11, R2 ;  /* 0x0000000b080a7210 */ /* 0x000fe4000791e002 */
[----:B------:R-:W-:Y:S01]  /*07a0*/  IADD3 R20, P2, PT, R13, R8, RZ ;  /* 0x000000080d147210 */ /* 0x000fe20007f5e0ff */
[----:B------:R-:W-:Y:S01]  /*07b0*/  VIADD R13, R11, UR7 ;  /* 0x000000070b0d7c36 */ /* 0x000fe20008000000 */
[----:B------:R-:W-:Y:S02]  /*07c0*/  IADD3.X R19, PT, PT, R15, RZ, RZ, P0, P1 ;  /* 0x000000ff0f137210 */ /* 0x000fe400007e24ff */
[----:B------:R-:W-:-:S02]  /*07d0*/  IADD3.X R21, PT, PT, RZ, R15, RZ, P2, !PT ;  /* 0x0000000fff157210 */ /* 0x000fc400017fe4ff */
[----:B-1----:R-:W-:Y:S02]  /*07e0*/  LEA R12, P2, R20, UR20, 0x2 ;  /* 0x00000014140c7c11 */ /* 0x002fe4000f8410ff */
[----:B------:R-:W-:Y:S01]  /*07f0*/  LEA R18, P0, R10, UR20, 0x2 ;  /* 0x000000140a127c11 */ /* 0x000fe2000f8010ff */
[----:B0-----:R-:W-:Y:S01]  /*0800*/  IMAD.WIDE R16, R13, 0x4, R16 ;  /* 0x000000040d107825 */ /* 0x001fe200078e0210 */
[----:B------:R-:W-:Y:S02]  /*0810*/  LEA.HI.X R13, R20, UR21, R21, 0x2, P2 ;  /* 0x00000015140d7c11 */ /* 0x000fe400090f1415 */
[----:B------:R-:W-:Y:S02]  /*0820*/  LEA.HI.X R19, R10, UR21, R19, 0x2, P0 ;  /* 0x000000150a137c11 */ /* 0x000fe400080f1413 */
        /* <DEDUP_REMOVED lines=8> */
[----:B------:R-:W-:-:S02]  /*08b0*/  VIADD R11, R11, 0x4 ;  /* 0x000000040b0b7836 */ /* 0x000fc40000000000 */
[----:B--2---:R-:W-:-:S04]  /*08c0*/  FFMA R10, R13, R10, R14 ;  /* 0x0000000a0d0a7223 */ /* 0x004fc8000000000e */
[----:B---3--:R-:W-:-:S04]  /*08d0*/  FFMA R10, R21, R20, R10 ;  /* 0x00000014150a7223 */ /* 0x008fc8000000000a */
[----:B----4-:R-:W-:-:S04]  /*08e0*/  FFMA R10, R23, R22, R10 ;  /* 0x00000016170a7223 */ /* 0x010fc8000000000a */
[----:B-----5:R-:W-:-:S07]  /*08f0*/  FFMA R14, R25, R24, R10 ;  /* 0x00000018190e7223 */ /* 0x020fce000000000a */
.L_x_23:
[----:B------:R-:W-:Y:S05]  /*0900*/  BRA.U !UP3, `(.L_x_22) ;  /* 0x000000010b907547 */ /* 0x000fea000b800000 */
[----:B------:R-:W-:Y:S02]  /*0910*/  UISETP.NE.AND UP2, UPT, UR14, 0x1, UPT ;  /* 0x000000010e00788c */ /* 0x000fe4000bf45270 */
[----:B------:R-:W-:-:S07]  /*0920*/  ULOP3.LUT UP3, URZ, UR17, 0x1, URZ, 0xc0, !UPT ;  /* 0x0000000111ff7892 */ /* 0x000fce000f86c0ff */
[----:B------:R-:W-:Y:S05]  /*0930*/  BRA.U !UP2, `(.L_x_24) ;  /* 0x000000010a507547 */ /* 0x000fea000b800000 */
[----:B------:R-:W0:Y:S01]  /*0940*/  LDC.64 R16, c[0x0][0x390] ;  /* 0x0000e400ff107b82 */ /* 0x000e220000000a00 */
[----:B------:R-:W1:Y:S01]  /*0950*/  LDCU.64 UR20, c[0x0][0x388] ;  /* 0x00007100ff1477ac */ /* 0x000e620008000a00 */
[-C--:B------:R-:W-:Y:S01]  /*0960*/  IADD3 R13, PT, PT, R2, R11.reuse, RZ ;  /* 0x0000000b020d7210 */ /* 0x080fe20007ffe0ff */
[----:B------:R-:W-:Y:S01]  /*0970*/  VIADD R19, R11, UR7 ;  /* 0x000000070b137c36 */ /* 0x000fe20008000000 */
[----:B------:R-:W-:Y:S02]  /*0980*/  IADD3 R20, P0, P1, R8, R11, R2 ;  /* 0x0000000b08147210 */ /* 0x000fe4000791e002 */
[----:B------:R-:W-:-:S04]  /*0990*/  IADD3 R13, P2, PT, R13, R8, RZ ;  /* 0x000000080d0d7210 */ /* 0x000fc80007f5e0ff */
[----:B------:R-:W-:Y:S02]  /*09a0*/  IADD3.X R10, PT, PT, RZ, R15, RZ, P2, !PT ;  /* 0x0000000fff0a7210 */ /* 0x000fe400017fe4ff */
[----:B-1----:R-:W-:-:S04]  /*09b0*/  LEA R12, P2, R13, UR20, 0x2 ;  /* 0x000000140d0c7c11 */ /* 0x002fc8000f8410ff */
[----:B------:R-:W-:Y:S01]  /*09c0*/  LEA.HI.X R13, R13, UR21, R10, 0x2, P2 ;  /* 0x000000150d0d7c11 */ /* 0x000fe200090f140a */
[----:B0-----:R-:W-:Y:S01]  /*09d0*/  IMAD.WIDE R16, R19, 0x4, R16 ;  /* 0x0000000413107825 */ /* 0x001fe200078e0210 */
[----:B------:R-:W-:Y:S02]  /*09e0*/  IADD3.X R19, PT, PT, R15, RZ, RZ, P0, P1 ;  /* 0x000000ff0f137210 */ /* 0x000fe400007e24ff */
[C---:B------:R-:W-:Y:S02]  /*09f0*/  LEA R18, P0, R20.reuse, UR20, 0x2 ;  /* 0x0000001414127c11 */ /* 0x040fe4000f8010ff */
[----:B------:R-:W2:Y:S02]  /*0a00*/  LDG.E R10, desc[UR18][R16.64] ;  /* 0x00000012100a7981 */ /* 0x000ea4000c1e1900 */
[----:B------:R-:W-:Y:S02]  /*0a10*/  LEA.HI.X R19, R20, UR21, R19, 0x2, P0 ;  /* 0x0000001514137c11 */ /* 0x000fe400080f1413 */
[----:B------:R-:W2:Y:S04]  /*0a20*/  LDG.E R13, desc[UR18][R12.64] ;  /* 0x000000120c0d7981 */ /* 0x000ea8000c1e1900 */
[----:B------:R-:W3:Y:S04]  /*0a30*/  LDG.E R19, desc[UR18][R18.64+0x4] ;  /* 0x0000041212137981 */ /* 0x000ee8000c1e1900 */
[----:B------:R-:W3:Y:S01]  /*0a40*/  LDG.E R20, desc[UR18][R16.64+0x4] ;  /* 0x0000041210147981 */ /* 0x000ee2000c1e1900 */
[----:B------:R-:W-:-:S02]  /*0a50*/  VIADD R11, R11, 0x2 ;  /* 0x000000020b0b7836 */ /* 0x000fc40000000000 */
[----:B--2---:R-:W-:-:S04]  /*0a60*/  FFMA R10, R13, R10, R14 ;  /* 0x0000000a0d0a7223 */ /* 0x004fc8000000000e */
[----:B---3--:R-:W-:-:S07]  /*0a70*/  FFMA R14, R19, R20, R10 ;  /* 0x00000014130e7223 */ /* 0x008fce000000000a */
.L_x_24:
[----:B------:R-:W-:Y:S05]  /*0a80*/  BRA.U !UP3, `(.L_x_22) ;  /* 0x000000010b307547 */ /* 0x000fea000b800000 */
[----:B------:R-:W0:Y:S01]  /*0a90*/  LDC.64 R12, c[0x0][0x390] ;  /* 0x0000e400ff0c7b82 */ /* 0x000e220000000a00 */
[----:B------:R-:W1:Y:S01]  /*0aa0*/  LDCU.64 UR20, c[0x0][0x388] ;  /* 0x00007100ff1477ac */ /* 0x000e620008000a00 */
[----:B------:R-:W-:Y:S02]  /*0ab0*/  IADD3 R9, PT, PT, R2, R11, RZ ;  /* 0x0000000b02097210 */ /* 0x000fe40007ffe0ff */
[----:B------:R-:W-:Y:S02]  /*0ac0*/  IADD3 R11, PT, PT, R11, UR7, RZ ;  /* 0x000000070b0b7c10 */ /* 0x000fe4000fffe0ff */
[----:B------:R-:W-:-:S05]  /*0ad0*/  IADD3 R9, P0, PT, R9, R8, RZ ;  /* 0x0000000809097210 */ /* 0x000fca0007f1e0ff */
[----:B------:R-:W-:Y:S01]  /*0ae0*/  IMAD.X R10, RZ, RZ, R15, P0 ;  /* 0x000000ffff0a7224 */ /* 0x000fe200000e060f */
[----:B-1----:R-:W-:-:S04]  /*0af0*/  LEA R8, P0, R9, UR20, 0x2 ;  /* 0x0000001409087c11 */ /* 0x002fc8000f8010ff */
[----:B------:R-:W-:Y:S01]  /*0b00*/  LEA.HI.X R9, R9, UR21, R10, 0x2, P0 ;  /* 0x0000001509097c11 */ /* 0x000fe200080f140a */
[----:B0-----:R-:W-:-:S05]  /*0b10*/  IMAD.WIDE R12, R11, 0x4, R12 ;  /* 0x000000040b0c7825 */ /* 0x001fca00078e020c */
[----:B------:R-:W2:Y:S04]  /*0b20*/  LDG.E R9, desc[UR18][R8.64] ;  /* 0x0000001208097981 */ /* 0x000ea8000c1e1900 */
[----:B------:R-:W2:Y:S02]  /*0b30*/  LDG.E R12, desc[UR18][R12.64] ;  /* 0x000000120c0c7981 */ /* 0x000ea4000c1e1900 */
[----:B--2---:R-:W-:-:S07]  /*0b40*/  FFMA R14, R9, R12, R14 ;  /* 0x0000000c090e7223 */ /* 0x004fce000000000e */
.L_x_22:
[----:B------:R-:W-:Y:S05]  /*0b50*/  BRA.U UP1, `(.L_x_25) ;  /* 0xfffffff501f07547 */ /* 0x000fea000b83ffff */
[----:B------:R-:W-:Y:S05]  /*0b60*/  BRA.U UP0, `(.L_x_26) ;  /* 0xfffffff500bc7547 */ /* 0x000fea000b83ffff */
.L_x_19:
[----:B------:R-:W0:Y:S01]  /*0b70*/  LDCU UR8, c[0x0][0x3a8] ;  /* 0x00007500ff0877ac */ /* 0x000e220008000800 */
[----:B------:R-:W-:Y:S02]  /*0b80*/  MOV R4, R0 ;  /* 0x0000000000047202 */ /* 0x000fe40000000f00 */
[----:B------:R-:W-:Y:S01]  /*0b90*/  MOV R5, RZ ;  /* 0x000000ff00057202 */ /* 0x000fe20000000f00 */
[----:B------:R-:W1:Y:S01]  /*0ba0*/  LDCU UR4, c[0x0][0x3a4] ;  /* 0x00007480ff0477ac */ /* 0x000e620008000800 */
[----:B------:R-:W2:Y:S01]  /*0bb0*/  LDCU UR9, c[0x0][0x3a4] ;  /* 0x00007480ff0977ac */ /* 0x000ea20008000800 */
[----:B------:R-:W3:Y:S01]  /*0bc0*/  LDCU.64 UR6, c[0x0][0x380] ;  /* 0x00007000ff0677ac */ /* 0x000ee20008000a00 */
[----:B0-----:R-:W-:Y:S02]  /*0bd0*/  USHF.R.S32.HI UR5, URZ, 0x1f, UR8 ;  /* 0x0000001fff057899 */ /* 0x001fe40008011408 */
[----:B------:R-:W-:Y:S01]  /*0be0*/  IMAD.WIDE.U32 R4, R3, UR8, R4 ;  /* 0x0000000803047c25 */ /* 0x000fe2000f8e0004 */
[----:B-1----:R-:W-:-:S03]  /*0bf0*/  USHF.R.S32.HI UR4, URZ, 0x1f, UR4 ;  /* 0x0000001fff047899 */ /* 0x002fc60008011404 */
[----:B------:R-:W-:-:S04]  /*0c00*/  IMAD R3, R3, UR5, RZ ;  /* 0x0000000503037c24 */ /* 0x000fc8000f8e02ff */
[----:B------:R-:W-:Y:S01]  /*0c10*/  IMAD.IADD R0, R5, 0x1, R3 ;  /* 0x0000000105007824 */ /* 0x000fe200078e0203 */
[----:B------:R-:W-:-:S03]  /*0c20*/  MOV R3, RZ ;  /* 0x000000ff00037202 */ /* 0x000fc60000000f00 */
[----:B--2---:R-:W-:Y:S02]  /*0c30*/  IMAD R5, R0, UR9, RZ ;  /* 0x0000000900057c24 */ /* 0x004fe4000f8e02ff */
[----:B------:R-:W-:-:S04]  /*0c40*/  IMAD.WIDE.U32 R2, R4, UR9, R2 ;  /* 0x0000000904027c25 */ /* 0x000fc8000f8e0002 */
[----:B------:R-:W-:Y:S01]  /*0c50*/  IMAD R5, R4, UR4, R5 ;  /* 0x0000000404057c24 */ /* 0x000fe2000f8e0205 */
[----:B---3--:R-:W-:-:S04]  /*0c60*/  LEA R4, P0, R2, UR6, 0x2 ;  /* 0x0000000602047c11 */ /* 0x008fc8000f8010ff */
[----:B------:R-:W-:-:S04]  /*0c70*/  IADD3 R3, PT, PT, R3, R5, RZ ;  /* 0x0000000503037210 */ /* 0x000fc80007ffe0ff */
[----:B------:R-:W-:-:S05]  /*0c80*/  LEA.HI.X R5, R2, UR7, R3, 0x2, P0 ;  /* 0x0000000702057c11 */ /* 0x000fca00080f1403 */
[----:B------:R-:W-:Y:S01]  /*0c90*/  STG.E desc[UR18][R4.64], R14 ;  /* 0x0000000e04007986 */ /* 0x000fe2000c101912 */
[----:B------:R-:W-:Y:S05]  /*0ca0*/  EXIT ;  /* 0x000000000000794d */ /* 0x000fea0003800000 */
.L_x_27:
        /* <DEDUP_REMOVED lines=13> */
.L_x_149:


//--------------------- .text._Z17gradientmagnitudePfS_S_S_iii --------------------------
	.section	.text._Z17gradientmagnitudePfS_S_S_iii,"ax",@progbits
	.align	128
        .global         _Z17gradientmagnitudePfS_S_S_iii
        .type           _Z17gradientmagnitudePfS_S_S_iii,@function
        .size           _Z17gradientmagnitudePfS_S_S_iii,(.L_x_139 - _Z17gradientmagnitudePfS_S_S_iii)
        .other          _Z17gradientmagnitudePfS_S_S_iii,@"STO_CUDA_ENTRY STV_DEFAULT"
_Z17gradientmagnitudePfS_S_S_iii:
.text._Z17gradientmagnitudePfS_S_S_iii:
[----:B------:R-:W-:Y:S01]  /*0000*/  LDC R1, c[0x0][0x37c] ;  /* 0x0000df00ff017b82 */ /* 0x000fe20000000800 */
[----:B------:R-:W0:Y:S01]  /*0010*/  S2R R2, SR_CTAID.X ;  /* 0x0000000000027919 */ /* 0x000e220000002500 */
[----:B------:R-:W1:Y:S01]  /*0020*/  LDCU UR4, c[0x0][0x364] ;  /* 0x00006c80ff0477ac */ /* 0x000e620008000800 */
[----:B------:R-:W0:Y:S01]  /*0030*/  S2R R3, SR_TID.X ;  /* 0x0000000000037919 */ /* 0x000e220000002100 */
[----:B------:R-:W0:Y:S01]  /*0040*/  LDCU UR5, c[0x0][0x360] ;  /* 0x00006c00ff0577ac */ /* 0x000e220008000800 */
[----:B------:R-:W1:Y:S01]  /*0050*/  S2R R5, SR_CTAID.Y ;  /* 0x0000000000057919 */ /* 0x000e620000002600 */
[----:B------:R-:W2:Y:S01]  /*0060*/  LDCU.64 UR8, c[0x0][0x3a0] ;  /* 0x00007400ff0877ac */ /* 0x000ea20008000a00 */
[----:B------:R-:W1:Y:S01]  /*0070*/  S2R R0, SR_TID.Y ;  /* 0x0000000000007919 */ /* 0x000e620000002200 */
[----:B------:R-:W3:Y:S01]  /*0080*/  LDCU UR6, c[0x0][0x368] ;  /* 0x00006d00ff0677ac */ /* 0x000ee20008000800 */
[----:B------:R-:W3:Y:S01]  /*0090*/  S2R R4, SR_CTAID.Z ;  /* 0x0000000000047919 */ /* 0x000ee20000002700 */
[----:B------:R-:W4:Y:S01]  /*00a0*/  LDCU UR7, c[0x0][0x3a8] ;  /* 0x00007500ff0777ac */ /* 0x000f220008000800 */
[----:B------:R-:W3:Y:S01]  /*00b0*/  S2R R7, SR_TID.Z ;  /* 0x0000000000077919 */ /* 0x000ee20000002300 */
[----:B0-----:R-:W-:Y:S01]  /*00c0*/  IMAD R2, R2, UR5, R3 ;  /* 0x0000000502027c24 */ /* 0x001fe2000f8e0203 */
[----:B--2---:R-:W-:-:S04]  /*00d0*/  USHF.R.S32.HI UR5, URZ, 0x1f, UR8 ;  /* 0x0000001fff057899 */ /* 0x004fc80008011408 */
[----:B------:R-:W-:Y:S01]  /*00e0*/  ISETP.GE.U32.AND P0, PT, R2, UR8, PT ;  /* 0x0000000802007c0c */ /* 0x000fe2000bf06070 */
[----:B-1----:R-:W-:-:S03]  /*00f0*/  IMAD R5, R5, UR4, R0 ;  /* 0x0000000405057c24 */ /* 0x002fc6000f8e0200 */
[----:B------:R-:W-:-:S04]  /*0100*/  ISETP.GE.U32.AND.EX P0, PT, RZ, UR5, PT, P0 ;  /* 0x00000005ff007c0c */ /* 0x000fc8000bf06100 */
[----:B------:R-:W-:Y:S01]  /*0110*/  ISETP.GE.U32.OR P0, PT, R5, UR9, P0 ;  /* 0x0000000905007c0c */ /* 0x000fe20008706470 */
[----:B---3--:R-:W-:-:S05]  /*0120*/  IMAD R4, R4, UR6, R7 ;  /* 0x0000000604047c24 */ /* 0x008fca000f8e0207 */
[----:B----4-:R-:W-:-:S13]  /*0130*/  ISETP.GE.U32.OR P0, PT, R4, UR7, P0 ;  /* 0x0000000704007c0c */ /* 0x010fda0008706470 */
[----:B------:R-:W-:Y:S05]  /*0140*/  @P0 EXIT ;  /* 0x000000000000094d */ /* 0x000fea0003800000 */
[----:B------:R-:W-:Y:S02]  /*0150*/  HFMA2 R3, -RZ, RZ, 0, 0 ;  /* 0x00000000ff037431 */ /* 0x000fe400000001ff */
[C---:B------:R-:W-:Y:S01]  /*0160*/  IMAD R7, R5.reuse, UR5, RZ ;  /* 0x0000000505077c24 */ /* 0x040fe2000f8e02ff */
[----:B------:R-:W-:Y:S01]  /*0170*/  USHF.R.S32.HI UR4, URZ, 0x1f, UR7 ;  /* 0x0000001fff047899 */ /* 0x000fe20008011407 */
[----:B------:R-:W0:Y:S01]  /*0180*/  LDCU.128 UR12, c[0x0][0x390] ;  /* 0x00007200ff0c77ac */ /* 0x000e220008000c00 */
[----:B------:R-:W-:Y:S01]  /*0190*/  IMAD.WIDE.U32 R2, R5, UR8, R2 ;  /* 0x0000000805027c25 */ /* 0x000fe2000f8e0002 */
[----:B------:R-:W1:Y:S03]  /*01a0*/  LDCU.64 UR8, c[0x0][0x388] ;  /* 0x00007100ff0877ac */ /* 0x000e660008000a00 */
[----:B------:R-:W-:Y:S01]  /*01b0*/  IMAD.MOV.U32 R5, RZ, RZ, RZ ;  /* 0x000000ffff057224 */ /* 0x000fe200078e00ff */
[----:B------:R-:W-:Y:S01]  /*01c0*/  IADD3 R0, PT, PT, R3, R7, RZ ;  /* 0x0000000703007210 */ /* 0x000fe20007ffe0ff */
[----:B------:R-:W-:-:S04]  /*01d0*/  IMAD.WIDE.U32 R4, R2, UR7, R4 ;  /* 0x0000000702047c25 */ /* 0x000fc8000f8e0004 */
[----:B------:R-:W-:-:S04]  /*01e0*/  IMAD R3, R0, UR7, RZ ;  /* 0x0000000700037c24 */ /* 0x000fc8000f8e02ff */
[----:B------:R-:W-:Y:S01]  /*01f0*/  IMAD R3, R2, UR4, R3 ;  /* 0x0000000402037c24 */ /* 0x000fe2000f8e0203 */
[----:B------:R-:W2:Y:S01]  /*0200*/  LDCU.64 UR4, c[0x0][0x358] ;  /* 0x00006b00ff0477ac */ /* 0x000ea20008000a00 */
[----:B------:R-:W-:-:S03]  /*0210*/  IMAD.SHL.U32 R2, R4, 0x4, RZ ;  /* 0x0000000404027824 */ /* 0x000fc600078e00ff */
[----:B------:R-:W-:Y:S02]  /*0220*/  IADD3 R3, PT, PT, R5, R3, RZ ;  /* 0x0000000305037210 */ /* 0x000fe40007ffe0ff */
[----:B0-----:R-:W-:Y:S02]  /*0230*/  IADD3 R6, P1, PT, R2, UR12, RZ ;  /* 0x0000000c02067c10 */ /* 0x001fe4000ff3e0ff */
[----:B------:R-:W-:Y:S02]  /*0240*/  SHF.L.U64.HI R3, R4, 0x2, R3 ;  /* 0x0000000204037819 */ /* 0x000fe40000010203 */
[----:B-1----:R-:W-:Y:S02]  /*0250*/  IADD3 R4, P0, PT, R2, UR8, RZ ;  /* 0x0000000802047c10 */ /* 0x002fe4000ff1e0ff */
[C---:B------:R-:W-:Y:S02]  /*0260*/  IADD3.X R7, PT, PT, R3.reuse, UR13, RZ, P1, !PT ;  /* 0x0000000d03077c10 */ /* 0x040fe40008ffe4ff */
[----:B------:R-:W-:-:S02]  /*0270*/  IADD3.X R5, PT, PT, R3, UR9, RZ, P0, !PT ;  /* 0x0000000903057c10 */ /* 0x000fc400087fe4ff */
[----:B------:R-:W-:Y:S01]  /*0280*/  IADD3 R8, P0, PT, R2, UR14, RZ ;  /* 0x0000000e02087c10 */ /* 0x000fe2000ff1e0ff */
[----:B--2---:R-:W2:Y:S03]  /*0290*/  LDG.E R6, desc[UR4][R6.64] ;  /* 0x0000000406067981 */ /* 0x004ea6000c1e1900 */
[----:B------:R-:W-:Y:S01]  /*02a0*/  IADD3.X R9, PT, PT, R3, UR15, RZ, P0, !PT ;  /* 0x0000000f03097c10 */ /* 0x000fe200087fe4ff */
[----:B------:R-:W3:Y:S04]  /*02b0*/  LDG.E R4, desc[UR4][R4.64] ;  /* 0x0000000404047981 */ /* 0x000ee8000c1e1900 */
[----:B------:R-:W4:Y:S01]  /*02c0*/  LDG.E R8, desc[UR4][R8.64] ;  /* 0x0000000408087981 */ /* 0x000f22000c1e1900 */
[----:B------:R-:W-:Y:S01]  /*02d0*/  BSSY.RECONVERGENT B0, `(.L_x_28) ;  /* 0x0000010000007945 */ /* 0x000fe20003800200 */
[----:B--2---:R-:W-:-:S04]  /*02e0*/  FMUL R11, R6, R6 ;  /* 0x00000006060b7220 */ /* 0x004fc80000400000 */
[----:B---3--:R-:W-:-:S04]  /*02f0*/  FFMA R11, R4, R4, R11 ;  /* 0x00000004040b7223 */ /* 0x008fc8000000000b */
[----:B----4-:R-:W-:-:S04]  /*0300*/  FFMA R0, R8, R8, R11 ;  /* 0x0000000808007223 */ /* 0x010fc8000000000b */
[----:B------:R0:W1:Y:S01]  /*0310*/  MUFU.RSQ R11, R0 ;  /* 0x00000000000b7308 */ /* 0x0000620000001400 */
[----:B------:R-:W-:-:S04]  /*0320*/  IADD3 R10, PT, PT, R0, -0xd000000, RZ ;  /* 0xf3000000000a7810 */ /* 0x000fc80007ffe0ff */
[----:B------:R-:W-:-:S13]  /*0330*/  ISETP.GT.U32.AND P0, PT, R10, 0x727fffff, PT ;  /* 0x727fffff0a00780c */ /* 0x000fda0003f04070 */
[----:B01----:R-:W-:Y:S05]  /*0340*/  @!P0 BRA `(.L_x_29) ;  /* 0x0000000000108947 */ /* 0x003fea0003800000 */
[----:B------:R-:W-:-:S07]  /*0350*/  MOV R9, 0x370 ;  /* 0x0000037000097802 */ /* 0x000fce0000000f00 */
[----:B------:R-:W-:Y:S05]  /*0360*/  CALL.REL.NOINC `($__internal_0_$__cuda_sm20_sqrt_rn_f32_slowpath) ;  /* 0x0000000000307944 */ /* 0x000fea0003c00000 */
[----:B------:R-:W-:Y:S01]  /*0370*/  MOV R5, R0 ;  /* 0x0000000000057202 */ /* 0x000fe20000000f00 */
[----:B------:R-:W-:Y:S06]  /*0380*/  BRA `(.L_x_30) ;  /* 0x0000000000107947 */ /* 0x000fec0003800000 */
.L_x_29:
[----:B------:R-:W-:Y:S01]  /*0390*/  FMUL.FTZ R5, R0, R11 ;  /* 0x0000000b00057220 */ /* 0x000fe20000410000 */
[----:B------:R-:W-:-:S03]  /*03a0*/  FMUL.FTZ R11, R11, 0.5 ;  /* 0x3f0000000b0b7820 */ /* 0x000fc60000410000 */
[----:B------:R-:W-:-:S04]  /*03b0*/  FFMA R0, -R5, R5, R0 ;  /* 0x0000000505007223 */ /* 0x000fc80000000100 */
[----:B------:R-:W-:-:S07]  /*03c0*/  FFMA R5, R0, R11, R5 ;  /* 0x0000000b00057223 */ /* 0x000fce0000000005 */
.L_x_30:
[----:B------:R-:W-:Y:S05]  /*03d0*/  BSYNC.RECONVERGENT B0 ;  /* 0x0000000000007941 */ /* 0x000fea0003800200 */
.L_x_28:
[----:B------:R-:W0:Y:S02]  /*03e0*/  LDCU.64 UR6, c[0x0][0x380] ;  /* 0x00007000ff0677ac */ /* 0x000e240008000a00 */
[----:B0-----:R-:W-:-:S04]  /*03f0*/  IADD3 R2, P0, PT, R2, UR6, RZ ;  /* 0x0000000602027c10 */ /* 0x001fc8000ff1e0ff */
[----:B------:R-:W-:-:S05]  /*0400*/  IADD3.X R3, PT, PT, R3, UR7, RZ, P0, !PT ;  /* 0x0000000703037c10 */ /* 0x000fca00087fe4ff */
[----:B------:R-:W-:Y:S01]  /*0410*/  STG.E desc[UR4][R2.64], R5 ;  /* 0x0000000502007986 */ /* 0x000fe2000c101904 */
[----:B------:R-:W-:Y:S05]  /*0420*/  EXIT ;  /* 0x000000000000794d */ /* 0x000fea0003800000 */
        .weak           $__internal_0_$__cuda_sm20_sqrt_rn_f32_slowpath
        .type           $__internal_0_$__cuda_sm20_sqrt_rn_f32_slowpath,@function
        .size           $__internal_0_$__cuda_sm20_sqrt_rn_f32_slowpath,(.L_x_139 - $__internal_0_$__cuda_sm20_sqrt_rn_f32_slowpath)
$__internal_0_$__cuda_sm20_sqrt_rn_f32_slowpath:
[----:B------:R-:W-:-:S13]  /*0430*/  LOP3.LUT P0, RZ, R0, 0x7fffffff, RZ, 0xc0, !PT ;  /* 0x7fffffff00ff7812 */ /* 0x000fda000780c0ff */
[----:B------:R-:W-:Y:S01]  /*0440*/  @!P0 IMAD.MOV.U32 R4, RZ, RZ, R0 ;  /* 0x000000ffff048224 */ /* 0x000fe200078e0000 */
[----:B------:R-:W-:Y:S06]  /*0450*/  @!P0 BRA `(.L_x_31) ;  /* 0x0000000000408947 */ /* 0x000fec0003800000 */
[----:B------:R-:W-:-:S13]  /*0460*/  FSETP.GEU.FTZ.AND P0, PT, R0, RZ, PT ;  /* 0x000000ff0000720b */ /* 0x000fda0003f1e000 */
[----:B------:R-:W-:Y:S01]  /*0470*/  @!P0 MOV R4, 0x7fffffff ;  /* 0x7fffffff00048802 */ /* 0x000fe20000000f00 */
[----:B------:R-:W-:Y:S06]  /*0480*/  @!P0 BRA `(.L_x_31) ;  /* 0x0000000000348947 */ /* 0x000fec0003800000 */
[----:B------:R-:W-:-:S13]  /*0490*/  FSETP.GTU.FTZ.AND P0, PT, |R0|, +INF , PT ;  /* 0x7f8000000000780b */ /* 0x000fda0003f1c200 */
[----:B------:R-:W-:Y:S01]  /*04a0*/  @P0 FADD.FTZ R4, R0, 1 ;  /* 0x3f80000000040421 */ /* 0x000fe20000010000 */
[----:B------:R-:W-:Y:S06]  /*04b0*/  @P0 BRA `(.L_x_31) ;  /* 0x0000000000280947 */ /* 0x000fec0003800000 */
[----:B------:R-:W-:-:S13]  /*04c0*/  FSETP.NEU.FTZ.AND P0, PT, |R0|, +INF , PT ;  /* 0x7f8000000000780b */ /* 0x000fda0003f1d200 */
[----:B------:R-:W-:-:S04]  /*04d0*/  @P0 FFMA R5, R0, 1.84467440737095516160e+19, RZ ;  /* 0x5f80000000050823 */ /* 0x000fc800000000ff */
[----:B------:R-:W0:Y:S02]  /*04e0*/  @P0 MUFU.RSQ R4, R5 ;  /* 0x0000000500040308 */ /* 0x000e240000001400 */
[----:B0-----:R-:W-:Y:S01]  /*04f0*/  @P0 FMUL.FTZ R6, R5, R4 ;  /* 0x0000000405060220 */ /* 0x001fe20000410000 */
[----:B------:R-:W-:Y:S01]  /*0500*/  @P0 FMUL.FTZ R8, R4, 0.5 ;  /* 0x3f00000004080820 */ /* 0x000fe20000410000 */
[----:B------:R-:W-:Y:S02]  /*0510*/  @!P0 MOV R4, R0 ;  /* 0x0000000000048202 */ /* 0x000fe40000000f00 */
[----:B------:R-:W-:-:S04]  /*0520*/  @P0 FADD.FTZ R7, -R6, -RZ ;  /* 0x800000ff06070221 */ /* 0x000fc80000010100 */
[----:B------:R-:W-:-:S04]  /*0530*/  @P0 FFMA R7, R6, R7, R5 ;  /* 0x0000000706070223 */ /* 0x000fc80000000005 */
[----:B------:R-:W-:-:S04]  /*0540*/  @P0 FFMA R7, R7, R8, R6 ;  /* 0x0000000807070223 */ /* 0x000fc80000000006 */
[----:B------:R-:W-:-:S07]  /*0550*/  @P0 FMUL.FTZ R4, R7, 2.3283064365386962891e-10 ;  /* 0x2f80000007040820 */ /* 0x000fce0000410000 */
.L_x_31:
[----:B------:R-:W-:Y:S02]  /*0560*/  HFMA2 R5, -RZ, RZ, 0, 0 ;  /* 0x00000000ff057431 */ /* 0x000fe400000001ff */
[----:B------:R-:W-:Y:S01]  /*0570*/  IMAD.MOV.U32 R0, RZ, RZ, R4 ;  /* 0x000000ffff007224 */ /* 0x000fe200078e0004 */
[----:B------:R-:W-:-:S04]  /*0580*/  MOV R4, R9 ;  /* 0x0000000900047202 */ /* 0x000fc80000000f00 */
[----:B------:R-:W-:Y:S05]  /*0590*/  RET.REL.NODEC R4 `(_Z17gradientmagnitudePfS_S_S_iii) ;  /* 0xfffffff804987950 */ /* 0x000fea0003c3ffff */
.L_x_32:
        /* <DEDUP_REMOVED lines=14> */
.L_x_139:


//--------------------- .text._Z9Final_phiPfS_S_S_S_S_S_ffffiii --------------------------
	.section	.text._Z9Final_phiPfS_S_S_S_S_S_ffffiii,"ax",@progbits
	.align	128
        .global         _Z9Final_phiPfS_S_S_S_S_S_ffffiii
        .type           _Z9Final_phiPfS_S_S_S_S_S_ffffiii,@function
        .size           _Z9Final_phiPfS_S_S_S_S_S_ffffiii,(.L_x_151 - _Z9Final_phiPfS_S_S_S_S_S_ffffiii)
        .other          _Z9Final_phiPfS_S_S_S_S_S_ffffiii,@"STO_CUDA_ENTRY STV_DEFAULT"
_Z9Final_phiPfS_S_S_S_S_S_ffffiii:
.text._Z9Final_phiPfS_S_S_S_S_S_ffffiii:
        /* <DEDUP_REMOVED lines=12> */
[----:B--2---:R-:W-:Y:S01]  /*00c0*/  USHF.R.S32.HI UR7, URZ, 0x1f, UR8 ;  /* 0x0000001fff077899 */ /* 0x004fe20008011408 */
[----:B0-----:R-:W-:-:S05]  /*00d0*/  IMAD R2, R2, UR5, R3 ;  /* 0x0000000502027c24 */ /* 0x001fca000f8e0203 */
[----:B------:R-:W-:Y:S01]  /*00e0*/  ISETP.GE.U32.AND P0, PT, R2, UR8, PT ;  /* 0x0000000802007c0c */ /* 0x000fe2000bf06070 */
[----:B-1----:R-:W-:-:S03]  /*00f0*/  IMAD R5, R5, UR4, R0 ;  /* 0x0000000405057c24 */ /* 0x002fc6000f8e0200 */
[----:B------:R-:W-:-:S04]  /*0100*/  ISETP.GE.U32.AND.EX P0, PT, RZ, UR7, PT, P0 ;  /* 0x00000007ff007c0c */ /* 0x000fc8000bf06100 */
[----:B------:R-:W-:Y:S01]  /*0110*/  ISETP.GE.U32.OR P0, PT, R5, UR9, P0 ;  /* 0x0000000905007c0c */ /* 0x000fe20008706470 */
[----:B---3--:R-:W-:-:S05]  /*0120*/  IMAD R4, R4, UR6, R7 ;  /* 0x0000000604047c24 */ /* 0x008fca000f8e0207 */
[----:B----4-:R-:W-:-:S13]  /*0130*/  ISETP.GE.U32.OR P0, PT, R4, UR10, P0 ;  /* 0x0000000a04007c0c */ /* 0x010fda0008706470 */
[----:B------:R-:W-:Y:S05]  /*0140*/  @P0 EXIT ;  /* 0x000000000000094d */ /* 0x000fea0003800000 */
[----:B------:R-:W-:Y:S01]  /*0150*/  IMAD.MOV.U32 R3, RZ, RZ, RZ ;  /* 0x000000ffff037224 */ /* 0x000fe200078e00ff */
[----:B------:R-:W-:Y:S01]  /*0160*/  USHF.R.S32.HI UR4, URZ, 0x1f, UR10 ;  /* 0x0000001fff047899 */ /* 0x000fe2000801140a */
[C---:B------:R-:W-:Y:S01]  /*0170*/  IMAD R7, R5.reuse, UR7, RZ ;  /* 0x0000000705077c24 */ /* 0x040fe2000f8e02ff */
[----:B------:R-:W0:Y:S01]  /*0180*/  LDCU.128 UR12, c[0x0][0x390] ;  /* 0x00007200ff0c77ac */ /* 0x000e220008000c00 */
[----:B------:R-:W-:Y:S01]  /*0190*/  IMAD.WIDE.U32 R2, R5, UR8, R2 ;  /* 0x0000000805027c25 */ /* 0x000fe2000f8e0002 */
[----:B------:R-:W1:Y:S03]  /*01a0*/  LDCU.128 UR16, c[0x0][0x3a0] ;  /* 0x00007400ff1077ac */ /* 0x000e660008000c00 */
[----:B------:R-:W-:Y:S01]  /*01b0*/  IMAD.MOV.U32 R5, RZ, RZ, RZ ;  /* 0x000000ffff057224 */ /* 0x000fe200078e00ff */
[----:B------:R-:W-:Y:S01]  /*01c0*/  IADD3 R0, PT, PT, R3, R7, RZ ;  /* 0x0000000703007210 */ /* 0x000fe20007ffe0ff */
[----:B------:R-:W2:Y:S01]  /*01d0*/  LDCU.128 UR20, c[0x0][0x3b0] ;  /* 0x00007600ff1477ac */ /* 0x000ea20008000c00 */
[----:B------:R-:W-:Y:S01]  /*01e0*/  IMAD.WIDE.U32 R4, R2, UR10, R4 ;  /* 0x0000000a02047c25 */ /* 0x000fe2000f8e0004 */
[----:B------:R-:W3:Y:S03]  /*01f0*/  LDCU.128 UR24, c[0x0][0x380] ;  /* 0x00007000ff1877ac */ /* 0x000ee60008000c00 */
[----:B------:R-:W-:-:S02]  /*0200*/  IMAD R3, R0, UR10, RZ ;  /* 0x0000000a00037c24 */ /* 0x000fc4000f8e02ff */
[----:B------:R-:W-:Y:S02]  /*0210*/  IMAD.SHL.U32 R0, R4, 0x4, RZ ;  /* 0x0000000404007824 */ /* 0x000fe400078e00ff */
[----:B------:R-:W-:Y:S01]  /*0220*/  IMAD R3, R2, UR4, R3 ;  /* 0x0000000402037c24 */ /* 0x000fe2000f8e0203 */
[----:B------:R-:W4:Y:S02]  /*0230*/  LDCU.64 UR4, c[0x0][0x358] ;  /* 0x00006b00ff0477ac */ /* 0x000f240008000a00 */
[C---:B0-----:R-:W-:Y:S02]  /*0240*/  IADD3 R2, P1, PT, R0.reuse, UR14, RZ ;  /* 0x0000000e00027c10 */ /* 0x041fe4000ff3e0ff */
[----:B------:R-:W-:Y:S02]  /*0250*/  IADD3 R3, PT, PT, R5, R3, RZ ;  /* 0x0000000305037210 */ /* 0x000fe40007ffe0ff */
[----:B-1----:R-:W-:Y:S02]  /*0260*/  IADD3 R8, P2, PT, R0, UR16, RZ ;  /* 0x0000001000087c10 */ /* 0x002fe4000ff5e0ff */
[----:B------:R-:W-:-:S02]  /*0270*/  SHF.L.U64.HI R4, R4, 0x2, R3 ;  /* 0x0000000204047819 */ /* 0x000fc40000010203 */
[----:B------:R-:W-:Y:S02]  /*0280*/  IADD3 R6, P0, PT, R0, UR12, RZ ;  /* 0x0000000c00067c10 */ /* 0x000fe4000ff1e0ff */
[C---:B------:R-:W-:Y:S02]  /*0290*/  IADD3.X R3, PT, PT, R4.reuse, UR15, RZ, P1, !PT ;  /* 0x0000000f04037c10 */ /* 0x040fe40008ffe4ff */
[C---:B------:R-:W-:Y:S02]  /*02a0*/  IADD3.X R9, PT, PT, R4.reuse, UR17, RZ, P2, !PT ;  /* 0x0000001104097c10 */ /* 0x040fe400097fe4ff */
[----:B------:R-:W-:Y:S02]  /*02b0*/  IADD3.X R7, PT, PT, R4, UR13, RZ, P0, !PT ;  /* 0x0000000d04077c10 */ /* 0x000fe400087fe4ff */
[C---:B------:R-:W-:Y:S01]  /*02c0*/  IADD3 R10, P0, PT, R0.reuse, UR18, RZ ;  /* 0x00000012000a7c10 */ /* 0x040fe2000ff1e0ff */
[----:B----4-:R0:W4:Y:S01]  /*02d0*/  LDG.E R5, desc[UR4][R2.64] ;  /* 0x0000000402057981 */ /* 0x010122000c1e1900 */
[----:B--2---:R-:W-:-:S03]  /*02e0*/  IADD3 R12, P1, PT, R0, UR20, RZ ;  /* 0x00000014000c7c10 */ /* 0x004fc6000ff3e0ff */
[----:B------:R1:W4:Y:S01]  /*02f0*/  LDG.E R8, desc[UR4][R8.64] ;  /* 0x0000000408087981 */ /* 0x000322000c1e1900 */
[----:B------:R-:W-:Y:S02]  /*0300*/  IADD3.X R11, PT, PT, R4, UR19, RZ, P0, !PT ;  /* 0x00000013040b7c10 */ /* 0x000fe400087fe4ff */
[----:B---3--:R-:W-:Y:S01]  /*0310*/  IADD3 R14, P0, PT, R0, UR26, RZ ;  /* 0x0000001a000e7c10 */ /* 0x008fe2000ff1e0ff */
[----:B------:R-:W2:Y:S01]  /*0320*/  LDG.E R6, desc[UR4][R6.64] ;  /* 0x0000000406067981 */ /* 0x000ea2000c1e1900 */
[C---:B------:R-:W-:Y:S01]  /*0330*/  IADD3.X R13, PT, PT, R4.reuse, UR21, RZ, P1, !PT ;  /* 0x00000015040d7c10 */ /* 0x040fe20008ffe4ff */
[----:B0-----:R-:W1:Y:S01]  /*0340*/  LDC.64 R2, c[0x0][0x3c0] ;  /* 0x0000f000ff027b82 */ /* 0x001e620000000a00 */
[----:B------:R-:W-:Y:S01]  /*0350*/  IADD3.X R15, PT, PT, R4, UR27, RZ, P0, !PT ;  /* 0x0000001b040f7c10 */ /* 0x000fe200087fe4ff */
[----:B------:R-:W3:Y:S04]  /*0360*/  LDG.E R10, desc[UR4][R10.64] ;  /* 0x000000040a0a7981 */ /* 0x000ee8000c1e1900 */
[----:B------:R-:W3:Y:S04]  /*0370*/  LDG.E R13, desc[UR4][R12.64] ;  /* 0x000000040c0d7981 */ /* 0x000ee8000c1e1900 */
[----:B------:R-:W5:Y:S01]  /*0380*/  LDG.E R14, desc[UR4][R14.64] ;  /* 0x000000040e0e7981 */ /* 0x000f62000c1e1900 */
[----:B-1----:R-:W-:Y:S01]  /*0390*/  FMUL R9, R2, UR23 ;  /* 0x0000001702097c20 */ /* 0x002fe20008400000 */
[----:B----4-:R-:W-:-:S04]  /*03a0*/  FADD R5, R5, -R8 ;  /* 0x8000000805057221 */ /* 0x010fc80000000000 */
[----:B------:R-:W-:-:S04]  /*03b0*/  FMUL R5, R5, UR22 ;  /* 0x0000001605057c20 */ /* 0x000fc80008400000 */
[C---:B--2---:R-:W-:Y:S01]  /*03c0*/  FMUL R5, R6.reuse, R5 ;  /* 0x0000000506057220 */ /* 0x044fe20000400000 */
[----:B------:R-:W-:Y:S01]  /*03d0*/  FMUL R9, R6, R9 ;  /* 0x0000000906097220 */ /* 0x000fe20000400000 */
[----:B---3--:R-:W-:Y:S02]  /*03e0*/  FADD R2, -R10, R13 ;  /* 0x0000000d0a027221 */ /* 0x008fe40000000100 */
[----:B-----5:R-:W-:Y:S02]  /*03f0*/  FFMA R5, -R5, UR23, R14 ;  /* 0x0000001705057c23 */ /* 0x020fe4000800010e */
[----:B------:R-:W-:Y:S01]  /*0400*/  FMUL R11, R2, UR23 ;  /* 0x00000017020b7c20 */ /* 0x000fe20008400000 */
[----:B------:R-:W-:Y:S01]  /*0410*/  IADD3 R6, P0, PT, R0, UR24, RZ ;  /* 0x0000001800067c10 */ /* 0x000fe2000ff1e0ff */
[----:B------:R-:W-:-:S03]  /*0420*/  FFMA R10, R10, R9, R5 ;  /* 0x000000090a0a7223 */ /* 0x000fc60000000005 */
[----:B------:R-:W-:Y:S01]  /*0430*/  IADD3.X R7, PT, PT, R4, UR25, RZ, P0, !PT ;  /* 0x0000001904077c10 */ /* 0x000fe200087fe4ff */
[----:B------:R-:W-:-:S05]  /*0440*/  FFMA R3, R11, R3, R10 ;  /* 0x000000030b037223 */ /* 0x000fca000000000a */
[----:B------:R-:W-:Y:S01]  /*0450*/  STG.E desc[UR4][R6.64], R3 ;  /* 0x0000000306007986 */ /* 0x000fe2000c101904 */
[----:B------:R-:W-:Y:S05]  /*0460*/  EXIT ;  /* 0x000000000000794d */ /* 0x000fea0003800000 */
.L_x_33:
        /* <DEDUP_REMOVED lines=9> */
.L_x_151:


//--------------------- .text._Z10pad_borderPfPKfiiiiiii --------------------------
	.section	.text._Z10pad_borderPfPKfiiiiiii,"ax",@progbits
	.align	128
        .global         _Z10pad_borderPfPKfiiiiiii
        .type           _Z10pad_borderPfPKfiiiiiii,@function
        .size           _Z10pad_borderPfPKfiiiiiii,(.L_x_152 - _Z10pad_borderPfPKfiiiiiii)
        .other          _Z10pad_borderPfPKfiiiiiii,@"STO_CUDA_ENTRY STV_DEFAULT"
_Z10pad_borderPfPKfiiiiiii:
.text._Z10pad_borderPfPKfiiiiiii:
[----:B------:R-:W-:Y:S01]  /*0000*/  LDC R1, c[0x0][0x37c] ;  /* 0x0000df00ff017b82 */ /* 0x000fe20000000800 */
[----:B------:R-:W0:Y:S01]  /*0010*/  S2R R5, SR_CTAID.Y ;  /* 0x0000000000057919 */ /* 0x000e220000002600 */
[----:B------:R-:W1:Y:S01]  /*0020*/  LDCU UR4, c[0x0][0x360] ;  /* 0x00006c00ff0477ac */ /* 0x000e620008000800 */
[----:B------:R-:W0:Y:S01]  /*0030*/  S2R R2, SR_TID.Y ;  /* 0x0000000000027919 */ /* 0x000e220000002200 */
[----:B------:R-:W0:Y:S01]  /*0040*/  LDCU UR5, c[0x0][0x364] ;  /* 0x00006c80ff0577ac */ /* 0x000e220008000800 */
[----:B------:R-:W1:Y:S01]  /*0050*/  S2R R0, SR_CTAID.X ;  /* 0x0000000000007919 */ /* 0x000e620000002500 */
[----:B------:R-:W2:Y:S01]  /*0060*/  LDCU.64 UR8, c[0x0][0x3a0] ;  /* 0x00007400ff0877ac */ /* 0x000ea20008000a00 */
[----:B------:R-:W1:Y:S01]  /*0070*/  S2R R3, SR_TID.X ;  /* 0x0000000000037919 */ /* 0x000e620000002100 */
[----:B------:R-:W3:Y:S01]  /*0080*/  LDCU UR6, c[0x0][0x368] ;  /* 0x00006d00ff0677ac */ /* 0x000ee20008000800 */
[----:B------:R-:W3:Y:S01]  /*0090*/  S2R R4, SR_CTAID.Z ;  /* 0x0000000000047919 */ /* 0x000ee20000002700 */
[----:B------:R-:W4:Y:S01]  /*00a0*/  LDCU UR7, c[0x0][0x3a8] ;  /* 0x00007500ff0777ac */ /* 0x000f220008000800 */
[----:B------:R-:W3:Y:S01]  /*00b0*/  S2R R7, SR_TID.Z ;  /* 0x0000000000077919 */ /* 0x000ee20000002300 */
[----:B0-----:R-:W-:-:S05]  /*00c0*/  IMAD R5, R5, UR5, R2 ;  /* 0x0000000505057c24 */ /* 0x001fca000f8e0202 */
[----:B--2---:R-:W-:Y:S01]  /*00d0*/  ISETP.GE.AND P0, PT, R5, UR9, PT ;  /* 0x0000000905007c0c */ /* 0x004fe2000bf06270 */
[----:B-1----:R-:W-:-:S05]  /*00e0*/  IMAD R0, R0, UR4, R3 ;  /* 0x0000000400007c24 */ /* 0x002fca000f8e0203 */
[----:B------:R-:W-:Y:S01]  /*00f0*/  ISETP.GE.OR P0, PT, R0, UR8, P0 ;  /* 0x0000000800007c0c */ /* 0x000fe20008706670 */
[----:B---3--:R-:W-:-:S05]  /*0100*/  IMAD R4, R4, UR6, R7 ;  /* 0x0000000604047c24 */ /* 0x008fca000f8e0207 */
[----:B----4-:R-:W-:-:S13]  /*0110*/  ISETP.GE.OR P0, PT, R4, UR7, P0 ;  /* 0x0000000704007c0c */ /* 0x010fda0008706670 */
[----:B------:R-:W-:Y:S05]  /*0120*/  @P0 EXIT ;  /* 0x000000000000094d */ /* 0x000fea0003800000 */
[----:B------:R-:W0:Y:S01]  /*0130*/  LDCU UR6, c[0x0][0x39c] ;  /* 0x00007380ff0677ac */ /* 0x000e220008000800 */
[----:B------:R-:W-:Y:S01]  /*0140*/  VIMNMX R2, PT, PT, R0, R5, PT ;  /* 0x0000000500027248 */ /* 0x000fe20003fe0100 */
[----:B------:R-:W-:Y:S01]  /*0150*/  IMAD R7, R4, UR9, R5 ;  /* 0x0000000904077c24 */ /* 0x000fe2000f8e0205 */
[----:B------:R-:W0:Y:S03]  /*0160*/  LDCU UR7, c[0x0][0x390] ;  /* 0x00007200ff0777ac */ /* 0x000e260008000800 */
[----:B------:R-:W-:Y:S01]  /*0170*/  IMAD R7, R7, UR8, R0 ;  /* 0x0000000807077c24 */ /* 0x000fe2000f8e0200 */
[----:B0-----:R-:W-:-:S06]  /*0180*/  UIADD3 UR4, UPT, UPT, UR6, UR7, URZ ;  /* 0x0000000706047290 */ /* 0x001fcc000fffe0ff */
[----:B------:R-:W-:-:S04]  /*0190*/  ISETP.GE.AND P0, PT, R0, UR4, PT ;  /* 0x0000000400007c0c */ /* 0x000fc8000bf06270 */
[----:B------:R-:W-:Y:S01]  /*01a0*/  ISETP.LT.OR P0, PT, R2, UR6, P0 ;  /* 0x0000000602007c0c */ /* 0x000fe20008701670 */
[----:B------:R-:W0:-:S12]  /*01b0*/  LDCU UR4, c[0x0][0x398] ;  /* 0x00007300ff0477ac */ /* 0x000e180008000800 */
[----:B------:R-:W1:Y:S01]  /*01c0*/  @!P0 LDC R2, c[0x0][0x394] ;  /* 0x0000e500ff028b82 */ /* 0x000e620000000800 */
[----:B0-----:R-:W-:Y:S02]  /*01d0*/  UIADD3 UR4, UPT, UPT, UR6, UR4, URZ ;  /* 0x0000000406047290 */ /* 0x001fe4000fffe0ff */
[----:B-1----:R-:W-:-:S04]  /*01e0*/  @!P0 IADD3 R2, PT, PT, R2, UR6, RZ ;  /* 0x0000000602028c10 */ /* 0x002fc8000fffe0ff */
[----:B------:R-:W-:-:S04]  /*01f0*/  ISETP.GE.OR P0, PT, R5, R2, P0 ;  /* 0x000000020500720c */ /* 0x000fc80000706670 */
[----:B------:R-:W-:-:S04]  /*0200*/  ISETP.GE.AND P0, PT, R4, UR6, !P0 ;  /* 0x0000000604007c0c */ /* 0x000fc8000c706270 */
[----:B------:R-:W-:Y:S01]  /*0210*/  ISETP.LT.AND P0, PT, R4, UR4, P0 ;  /* 0x0000000404007c0c */ /* 0x000fe20008701270 */
[----:B------:R-:W0:-:S12]  /*0220*/  LDCU.64 UR4, c[0x0][0x358] ;  /* 0x00006b00ff0477ac */ /* 0x000e180008000a00 */
[----:B------:R-:W1:Y:S01]  /*0230*/  @!P0 LDC.64 R2, c[0x0][0x380] ;  /* 0x0000e000ff028b82 */ /* 0x000e620000000a00 */
[----:B------:R-:W-:Y:S01]  /*0240*/  @!P0 MOV R9, 0x41f00000 ;  /* 0x41f0000000098802 */ /* 0x000fe20000000f00 */
[----:B-1----:R-:W-:-:S05]  /*0250*/  @!P0 IMAD.WIDE R2, R7, 0x4, R2 ;  /* 0x0000000407028825 */ /* 0x002fca00078e0202 */
[----:B0-----:R0:W-:Y:S01]  /*0260*/  @!P0 STG.E desc[UR4][R2.64], R9 ;  /* 0x0000000902008986 */ /* 0x0011e2000c101904 */
[----:B------:R-:W-:Y:S05]  /*0270*/  @!P0 EXIT ;  /* 0x000000000000894d */ /* 0x000fea0003800000 */
[----:B------:R-:W1:Y:S01]  /*0280*/  LDCU UR8, c[0x0][0x394] ;  /* 0x00007280ff0877ac */ /* 0x000e620008000800 */
[----:B0-----:R-:W0:Y:S01]  /*0290*/  LDC.64 R2, c[0x0][0x388] ;  /* 0x0000e200ff027b82 */ /* 0x001e220000000a00 */
[----:B------:R-:W-:Y:S01]  /*02a0*/  IADD3 R4, PT, PT, R4, -UR6, RZ ;  /* 0x8000000604047c10 */ /* 0x000fe2000fffe0ff */
[----:B------:R-:W-:Y:S02]  /*02b0*/  VIADD R5, R5, -UR6 ;  /* 0x8000000605057c36 */ /* 0x000fe40008000000 */
[----:B------:R-:W-:Y:S02]  /*02c0*/  VIADD R0, R0, -UR6 ;  /* 0x8000000600007c36 */ /* 0x000fe40008000000 */
[----:B-1----:R-:W-:-:S04]  /*02d0*/  IMAD R5, R4, UR8, R5 ;  /* 0x0000000804057c24 */ /* 0x002fc8000f8e0205 */
[----:B------:R-:W-:-:S04]  /*02e0*/  IMAD R5, R5, UR7, R0 ;  /* 0x0000000705057c24 */ /* 0x000fc8000f8e0200 */
[----:B0-----:R-:W-:Y:S02]  /*02f0*/  IMAD.WIDE R2, R5, 0x4, R2 ;  /* 0x0000000405027825 */ /* 0x001fe400078e0202 */
[----:B------:R-:W0:Y:S04]  /*0300*/  LDC.64 R4, c[0x0][0x380] ;  /* 0x0000e000ff047b82 */ /* 0x000e280000000a00 */
[----:B------:R-:W2:Y:S01]  /*0310*/  LDG.E R3, desc[UR4][R2.64] ;  /* 0x0000000402037981 */ /* 0x000ea2000c1e1900 */
[----:B0-----:R-:W-:-:S05]  /*0320*/  IMAD.WIDE R4, R7, 0x4, R4 ;  /* 0x0000000407047825 */ /* 0x001fca00078e0204 */
[----:B--2---:R-:W-:Y:S01]  /*0330*/  STG.E desc[UR4][R4.64], R3 ;  /* 0x0000000304007986 */ /* 0x004fe2000c101904 */
[----:B------:R-:W-:Y:S05]  /*0340*/  EXIT ;  /* 0x000000000000794d */ /* 0x000fea0003800000 */
.L_x_34:
        /* <DEDUP_REMOVED lines=11> */
.L_x_152:


//--------------------- .text._Z7inversePfS_iii   --------------------------
	.section	.text._Z7inversePfS_iii,"ax",@progbits
	.align	128
        .global         _Z7inversePfS_iii
        .type           _Z7inversePfS_iii,@function
        .size           _Z7inversePfS_iii,(.L_x_153 - _Z7inversePfS_iii)
        .other          _Z7inversePfS_iii,@"STO_CUDA_ENTRY STV_DEFAULT"
_Z7inversePfS_iii:
.text._Z7inversePfS_iii:
        /* <DEDUP_REMOVED lines=25> */
[----:B------:R-:W-:-:S04]  /*0190*/  IMAD.WIDE.U32 R2, R5, UR8, R2 ;  /* 0x0000000805027c25 */ /* 0x000fc8000f8e0002 */
[----:B------:R-:W-:Y:S01]  /*01a0*/  IMAD.MOV.U32 R5, RZ, RZ, RZ ;  /* 0x000000ffff057224 */ /* 0x000fe200078e00ff */
[----:B------:R-:W-:Y:S01]  /*01b0*/  IADD3 R0, PT, PT, R3, R7, RZ ;  /* 0x0000000703007210 */ /* 0x000fe20007ffe0ff */
[----:B------:R-:W-:-:S04]  /*01c0*/  IMAD.WIDE.U32 R4, R2, UR10, R4 ;  /* 0x0000000a02047c25 */ /* 0x000fc8000f8e0004 */
[----:B------:R-:W-:Y:S01]  /*01d0*/  IMAD R3, R0, UR10, RZ ;  /* 0x0000000a00037c24 */ /* 0x000fe2000f8e02ff */
[----:B------:R-:W-:-:S03]  /*01e0*/  SHF.L.U32 R0, R4, 0x2, RZ ;  /* 0x0000000204007819 */ /* 0x000fc600000006ff */
[----:B------:R-:W-:Y:S01]  /*01f0*/  IMAD R3, R2, UR4, R3 ;  /* 0x0000000402037c24 */ /* 0x000fe2000f8e0203 */
[----:B------:R-:W1:Y:S01]  /*0200*/  LDCU.64 UR4, c[0x0][0x358] ;  /* 0x00006b00ff0477ac */ /* 0x000e620008000a00 */
[----:B0-----:R-:W-:Y:S02]  /*0210*/  IADD3 R2, P0, PT, R0, UR14, RZ ;  /* 0x0000000e00027c10 */ /* 0x001fe4000ff1e0ff */
[----:B------:R-:W-:-:S05]  /*0220*/  IMAD.IADD R5, R5, 0x1, R3 ;  /* 0x0000000105057824 */ /* 0x000fca00078e0203 */
[----:B------:R-:W-:-:S04]  /*0230*/  SHF.L.U64.HI R5, R4, 0x2, R5 ;  /* 0x0000000204057819 */ /* 0x000fc80000010205 */
[----:B------:R-:W-:-:S05]  /*0240*/  IADD3.X R3, PT, PT, R5, UR15, RZ, P0, !PT ;  /* 0x0000000f05037c10 */ /* 0x000fca00087fe4ff */
[----:B-1----:R-:W2:Y:S01]  /*0250*/  LDG.E R2, desc[UR4][R2.64] ;  /* 0x0000000402027981 */ /* 0x002ea2000c1e1900 */
[----:B------:R-:W-:-:S04]  /*0260*/  IADD3 R4, P0, PT, R0, UR12, RZ ;  /* 0x0000000c00047c10 */ /* 0x000fc8000ff1e0ff */
[----:B------:R-:W-:Y:S01]  /*0270*/  IADD3.X R5, PT, PT, R5, UR13, RZ, P0, !PT ;  /* 0x0000000d05057c10 */ /* 0x000fe200087fe4ff */
[----:B--2---:R-:W-:-:S05]  /*0280*/  FADD R7, -R2, 1 ;  /* 0x3f80000002077421 */ /* 0x004fca0000000100 */
[----:B------:R-:W-:Y:S01]  /*0290*/  STG.E desc[UR4][R4.64], R7 ;  /* 0x0000000704007986 */ /* 0x000fe2000c101904 */
[----:B------:R-:W-:Y:S05]  /*02a0*/  EXIT ;  /* 0x000000000000794d */ /* 0x000fea0003800000 */
.L_x_35:
        /* <DEDUP_REMOVED lines=13> */
.L_x_153:


//--------------------- .text._Z14deri_heavisidePfS_iii --------------------------
	.section	.text._Z14deri_heavisidePfS_iii,"ax",@progbits
	.align	128
        .global         _Z14deri_heavisidePfS_iii
        .type           _Z14deri_heavisidePfS_iii,@function
        .size           _Z14deri_heavisidePfS_iii,(.L_x_140 - _Z14deri_heavisidePfS_iii)
        .other          _Z14deri_heavisidePfS_iii,@"STO_CUDA_ENTRY STV_DEFAULT"
_Z14deri_heavisidePfS_iii:
.text._Z14deri_heavisidePfS_iii:
        /* <DEDUP_REMOVED lines=23> */
[C---:B------:R-:W-:Y:S02]  /*0170*/  IMAD R7, R5.reuse, UR5, RZ ;  /* 0x0000000505077c24 */ /* 0x040fe4000f8e02ff */
[----:B------:R-:W-:Y:S01]  /*0180*/  IMAD.WIDE.U32 R2, R5, UR8, R2 ;  /* 0x0000000805027c25 */ /* 0x000fe2000f8e0002 */
[----:B------:R-:W0:Y:S03]  /*0190*/  LDCU.64 UR8, c[0x0][0x388] ;  /* 0x00007100ff0877ac */ /* 0x000e260008000a00 */
[----:B------:R-:W-:Y:S02]  /*01a0*/  IMAD.IADD R0, R3, 0x1, R7 ;  /* 0x0000000103007824 */ /* 0x000fe400078e0207 */
[----:B------:R-:W-:-:S02]  /*01b0*/  IMAD.MOV.U32 R5, RZ, RZ, RZ ;  /* 0x000000ffff057224 */ /* 0x000fc400078e00ff */
[----:B------:R-:W-:Y:S02]  /*01c0*/  IMAD R3, R0, UR7, RZ ;  /* 0x0000000700037c24 */ /* 0x000fe4000f8e02ff */
[C---:B------:R-:W-:Y:S01]  /*01d0*/  IMAD.WIDE.U32 R4, R2.reuse, UR7, R4 ;  /* 0x0000000702047c25 */ /* 0x040fe2000f8e0004 */
[----:B------:R-:W1:Y:S03]  /*01e0*/  LDCU.64 UR6, c[0x0][0x358] ;  /* 0x00006b00ff0677ac */ /* 0x000e660008000a00 */
[----:B------:R-:W-:Y:S02]  /*01f0*/  IMAD R3, R2, UR4, R3 ;  /* 0x0000000402037c24 */ /* 0x000fe4000f8e0203 */
[----:B------:R-:W-:Y:S02]  /*0200*/  IMAD.SHL.U32 R2, R4, 0x4, RZ ;  /* 0x0000000404027824 */ /* 0x000fe400078e00ff */
[----:B------:R-:W-:-:S03]  /*0210*/  IMAD.IADD R3, R5, 0x1, R3 ;  /* 0x0000000105037824 */ /* 0x000fc600078e0203 */
[----:B0-----:R-:W-:Y:S02]  /*0220*/  IADD3 R6, P0, PT, R2, UR8, RZ ;  /* 0x0000000802067c10 */ /* 0x001fe4000ff1e0ff */
[----:B------:R-:W-:-:S04]  /*0230*/  SHF.L.U64.HI R3, R4, 0x2, R3 ;  /* 0x0000000204037819 */ /* 0x000fc80000010203 */
[----:B------:R-:W-:-:S05]  /*0240*/  IADD3.X R7, PT, PT, R3, UR9, RZ, P0, !PT ;  /* 0x0000000903077c10 */ /* 0x000fca00087fe4ff */
[----:B-1----:R-:W2:Y:S01]  /*0250*/  LDG.E R6, desc[UR6][R6.64] ;  /* 0x0000000606067981 */ /* 0x002ea2000c1e1900 */
[----:B------:R-:W-:Y:S01]  /*0260*/  UMOV UR4, 0x3e4ccccd ;  /* 0x3e4ccccd00047882 */ /* 0x000fe20000000000 */
[----:B------:R-:W-:Y:S01]  /*0270*/  BSSY.RECONVERGENT B1, `(.L_x_36) ;  /* 0x000000e000017945 */ /* 0x000fe20003800200 */
[----:B------:R-:W-:Y:S02]  /*0280*/  IMAD.U32 R8, RZ, RZ, UR4 ;  /* 0x00000004ff087e24 */ /* 0x000fe4000f8e00ff */
[----:B--2---:R-:W-:-:S04]  /*0290*/  FFMA R5, R6, R6, 0.040000002831220626831 ;  /* 0x3d23d70b06057423 */ /* 0x004fc80000000006 */
[----:B------:R-:W0:Y:S08]  /*02a0*/  MUFU.RCP R0, R5 ;  /* 0x0000000500007308 */ /* 0x000e300000001000 */
[----:B------:R-:W1:Y:S01]  /*02b0*/  FCHK P0, R8, R5 ;  /* 0x0000000508007302 */ /* 0x000e620000000000 */
[----:B0-----:R-:W-:-:S04]  /*02c0*/  FFMA R9, -R5, R0, 1 ;  /* 0x3f80000005097423 */ /* 0x001fc80000000100 */
[----:B------:R-:W-:-:S04]  /*02d0*/  FFMA R0, R0, R9, R0 ;  /* 0x0000000900007223 */ /* 0x000fc80000000000 */
[----:B------:R-:W-:-:S04]  /*02e0*/  FFMA R4, R0, 0.20000000298023223877, RZ ;  /* 0x3e4ccccd00047823 */ /* 0x000fc800000000ff */
[----:B------:R-:W-:-:S04]  /*02f0*/  FFMA R9, -R5, R4, 0.20000000298023223877 ;  /* 0x3e4ccccd05097423 */ /* 0x000fc80000000104 */
[----:B------:R-:W-:Y:S01]  /*0300*/  FFMA R0, R0, R9, R4 ;  /* 0x0000000900007223 */ /* 0x000fe20000000004 */
[----:B-1----:R-:W-:Y:S06]  /*0310*/  @!P0 BRA `(.L_x_37) ;  /* 0x00000000000c8947 */ /* 0x002fec0003800000 */
[----:B------:R-:W-:-:S07]  /*0320*/  MOV R4, 0x340 ;  /* 0x0000034000047802 */ /* 0x000fce0000000f00 */
[----:B------:R-:W-:Y:S05]  /*0330*/  CALL.REL.NOINC `($__internal_1_$__cuda_sm3x_div_rn_noftz_f32_slowpath) ;  /* 0x0000000000307944 */ /* 0x000fea0003c00000 */
[----:B------:R-:W-:-:S07]  /*0340*/  IMAD.MOV.U32 R0, RZ, RZ, R8 ;  /* 0x000000ffff007224 */ /* 0x000fce00078e0008 */
.L_x_37:
[----:B------:R-:W-:Y:S05]  /*0350*/  BSYNC.RECONVERGENT B1 ;  /* 0x0000000000017941 */ /* 0x000fea0003800200 */
.L_x_36:
[----:B------:R-:W0:Y:S01]  /*0360*/  F2F.F64.F32 R4, R0 ;  /* 0x0000000000047310 */ /* 0x000e220000201800 */
[----:B------:R-:W1:Y:S01]  /*0370*/  LDCU.64 UR8, c[0x0][0x380] ;  /* 0x00007000ff0877ac */ /* 0x000e620008000a00 */
[----:B------:R-:W-:Y:S01]  /*0380*/  UMOV UR4, 0x6dc9c883 ;  /* 0x6dc9c88300047882 */ /* 0x000fe20000000000 */
[----:B------:R-:W-:Y:S02]  /*0390*/  UMOV UR5, 0x3fd45f30 ;  /* 0x3fd45f3000057882 */ /* 0x000fe40000000000 */
[----:B0-----:R-:W-:Y:S01]  /*03a0*/  DMUL R4, R4, UR4 ;  /* 0x0000000404047c28 */ /* 0x001fe20008000000 */
[----:B-1----:R-:W-:-:S04]  /*03b0*/  IADD3 R2, P0, PT, R2, UR8, RZ ;  /* 0x0000000802027c10 */ /* 0x002fc8000ff1e0ff */
[----:B------:R-:W-:-:S05]  /*03c0*/  IADD3.X R3, PT, PT, R3, UR9, RZ, P0, !PT ;  /* 0x0000000903037c10 */ /* 0x000fca00087fe4ff */
[----:B------:R-:W0:Y:S02]  /*03d0*/  F2F.F32.F64 R5, R4 ;  /* 0x0000000400057310 */ /* 0x000e240000301000 */
[----:B0-----:R-:W-:Y:S01]  /*03e0*/  STG.E desc[UR6][R2.64], R5 ;  /* 0x0000000502007986 */ /* 0x001fe2000c101906 */
[----:B------:R-:W-:Y:S05]  /*03f0*/  EXIT ;  /* 0x000000000000794d */ /* 0x000fea0003800000 */
        .weak           $__internal_1_$__cuda_sm3x_div_rn_noftz_f32_slowpath
        .type           $__internal_1_$__cuda_sm3x_div_rn_noftz_f32_slowpath,@function
        .size           $__internal_1_$__cuda_sm3x_div_rn_noftz_f32_slowpath,(.L_x_140 - $__internal_1_$__cuda_sm3x_div_rn_noftz_f32_slowpath)
$__internal_1_$__cuda_sm3x_div_rn_noftz_f32_slowpath:
[--C-:B------:R-:W-:Y:S01]  /*0400*/  SHF.R.U32.HI R0, RZ, 0x17, R5.reuse ;  /* 0x00000017ff007819 */ /* 0x100fe20000011605 */
[----:B------:R-:W-:Y:S04]  /*0410*/  BSSY.RECONVERGENT B0, `(.L_x_38) ;  /* 0x000005d000007945 */ /* 0x000fe80003800200 */
[----:B------:R-:W-:Y:S01]  /*0420*/  BSSY.RELIABLE B2, `(.L_x_39) ;  /* 0x000001b000027945 */ /* 0x000fe20003800100 */
[----:B------:R-:W-:Y:S01]  /*0430*/  IMAD.MOV.U32 R8, RZ, RZ, R5 ;  /* 0x000000ffff087224 */ /* 0x000fe200078e0005 */
[----:B------:R-:W-:-:S05]  /*0440*/  LOP3.LUT R6, R0, 0xff, RZ, 0xc0, !PT ;  /* 0x000000ff00067812 */ /* 0x000fca00078ec0ff */
[----:B------:R-:W-:-:S05]  /*0450*/  VIADD R9, R6, 0xffffffff ;  /* 0xffffffff06097836 */ /* 0x000fca0000000000 */
[----:B------:R-:W-:-:S13]  /*0460*/  ISETP.GT.U32.AND P0, PT, R9, 0xfd, PT ;  /* 0x000000fd0900780c */ /* 0x000fda0003f04070 */
[----:B------:R-:W-:Y:S01]  /*0470*/  @!P0 IMAD.MOV.U32 R7, RZ, RZ, RZ ;  /* 0x000000ffff078224 */ /* 0x000fe200078e00ff */
[----:B------:R-:W-:Y:S06]  /*0480*/  @!P0 BRA `(.L_x_40) ;  /* 0x0000000000508947 */ /* 0x000fec0003800000 */
[----:B------:R-:W-:Y:S01]  /*0490*/  FSETP.GTU.FTZ.AND P0, PT, |R5|, +INF , PT ;  /* 0x7f8000000500780b */ /* 0x000fe20003f1c200 */
[----:B------:R-:W-:-:S12]  /*04a0*/  IMAD.MOV.U32 R0, RZ, RZ, R5 ;  /* 0x000000ffff007224 */ /* 0x000fd800078e0005 */
[----:B------:R-:W-:Y:S05]  /*04b0*/  @P0 BREAK.RELIABLE B2 ;  /* 0x0000000000020942 */ /* 0x000fea0003800100 */
[----:B------:R-:W-:Y:S05]  /*04c0*/  @P0 BRA `(.L_x_41) ;  /* 0x0000000400400947 */ /* 0x000fea0003800000 */
[----:B------:R-:W-:-:S05]  /*04d0*/  IMAD.MOV.U32 R5, RZ, RZ, 0x3e4ccccd ;  /* 0x3e4ccccdff057424 */ /* 0x000fca00078e00ff */
[----:B------:R-:W-:-:S13]  /*04e0*/  LOP3.LUT P0, RZ, R8, 0x7fffffff, R5, 0xc8, !PT ;  /* 0x7fffffff08ff7812 */ /* 0x000fda000780c805 */
[----:B------:R-:W-:Y:S05]  /*04f0*/  @!P0 BREAK.RELIABLE B2 ;  /* 0x0000000000028942 */ /* 0x000fea0003800100 */
[----:B------:R-:W-:Y:S05]  /*0500*/  @!P0 BRA `(.L_x_42) ;  /* 0x0000000400288947 */ /* 0x000fea0003800000 */
[----:B------:R-:W-:Y:S02]  /*0510*/  FSETP.NEU.FTZ.AND P0, PT, |R0|, +INF , PT ;  /* 0x7f8000000000780b */ /* 0x000fe40003f1d200 */
[----:B------:R-:W-:-:S04]  /*0520*/  LOP3.LUT P1, RZ, R5, 0x7fffffff, RZ, 0xc0, !PT ;  /* 0x7fffffff05ff7812 */ /* 0x000fc8000782c0ff */
[----:B------:R-:W-:-:S13]  /*0530*/  PLOP3.LUT P0, PT, P0, P1, PT, 0x2f, 0xf2 ;  /* 0x0000000000f2781c */ /* 0x000fda0000702577 */
[----:B------:R-:W-:Y:S05]  /*0540*/  @P0 BREAK.RELIABLE B2 ;  /* 0x0000000000020942 */ /* 0x000fea0003800100 */
[----:B------:R-:W-:Y:S05]  /*0550*/  @P0 BRA `(.L_x_43) ;  /* 0x00000004000c0947 */ /* 0x000fea0003800000 */
[----:B------:R-:W-:-:S13]  /*0560*/  LOP3.LUT P0, RZ, R8, 0x7fffffff, RZ, 0xc0, !PT ;  /* 0x7fffffff08ff7812 */ /* 0x000fda000780c0ff */
[----:B------:R-:W-:Y:S05]  /*0570*/  @!P0 BREAK.RELIABLE B2 ;  /* 0x0000000000028942 */ /* 0x000fea0003800100 */
[----:B------:R-:W-:Y:S05]  /*0580*/  @!P0 BRA `(.L_x_44) ;  /* 0x0000000000f48947 */ /* 0x000fea0003800000 */
[----:B------:R-:W-:Y:S01]  /*0590*/  ISETP.GE.AND P0, PT, R9, RZ, PT ;  /* 0x000000ff0900720c */ /* 0x000fe20003f06270 */
[----:B------:R-:W-:-:S12]  /*05a0*/  IMAD.MOV.U32 R7, RZ, RZ, RZ ;  /* 0x000000ffff077224 */ /* 0x000fd800078e00ff */
[----:B------:R-:W-:Y:S01]  /*05b0*/  @!P0 FFMA R8, R0, 1.84467440737095516160e+19, RZ ;  /* 0x5f80000000088823 */ /* 0x000fe200000000ff */
[----:B------:R-:W-:-:S07]  /*05c0*/  @!P0 VIADD R7, R7, 0x40 ;  /* 0x0000004007078836 */ /* 0x000fce0000000000 */
.L_x_40:
[----:B------:R-:W-:Y:S05]  /*05d0*/  BSYNC.RELIABLE B2 ;  /* 0x0000000000027941 */ /* 0x000fea0003800100 */
.L_x_39:
[----:B------:R-:W-:Y:S01]  /*05e0*/  LEA R5, R6, 0xc0800000, 0x17 ;  /* 0xc080000006057811 */ /* 0x000fe200078eb8ff */
[----:B------:R-:W-:Y:S01]  /*05f0*/  UMOV UR4, 0x3e4ccccd ;  /* 0x3e4ccccd00047882 */ /* 0x000fe20000000000 */
[----:B------:R-:W-:Y:S01]  /*0600*/  IADD3 R6, PT, PT, R7, 0x7c, -R6 ;  /* 0x0000007c07067810 */ /* 0x000fe20007ffe806 */
[----:B------:R-:W-:Y:S01]  /*0610*/  UIADD3 UR4, UPT, UPT, UR4, 0x1800000, URZ ;  /* 0x0180000004047890 */ /* 0x000fe2000fffe0ff */
[----:B------:R-:W-:Y:S01]  /*0620*/  BSSY.RECONVERGENT B2, `(.L_x_45) ;  /* 0x0000032000027945 */ /* 0x000fe20003800200 */
[----:B------:R-:W-:-:S04]  /*0630*/  IMAD.IADD R5, R8, 0x1, -R5 ;  /* 0x0000000108057824 */ /* 0x000fc800078e0a05 */
[----:B------:R-:W0:Y:S01]  /*0640*/  MUFU.RCP R0, R5 ;  /* 0x0000000500007308 */ /* 0x000e220000001000 */
[----:B------:R-:W-:-:S04]  /*0650*/  FADD.FTZ R9, -R5, -RZ ;  /* 0x800000ff05097221 */ /* 0x000fc80000010100 */
[----:B0-----:R-:W-:-:S04]  /*0660*/  FFMA R11, R0, R9, 1 ;  /* 0x3f800000000b7423 */ /* 0x001fc80000000009 */
[----:B------:R-:W-:-:S04]  /*0670*/  FFMA R0, R0, R11, R0 ;  /* 0x0000000b00007223 */ /* 0x000fc80000000000 */
[----:B------:R-:W-:-:S04]  /*0680*/  FFMA R8, R0, UR4, RZ ;  /* 0x0000000400087c23 */ /* 0x000fc800080000ff */
[----:B------:R-:W-:-:S04]  /*0690*/  FFMA R11, R9, R8, UR4 ;  /* 0x00000004090b7e23 */ /* 0x000fc80008000008 */
[----:B------:R-:W-:-:S04]  /*06a0*/  FFMA R11, R0, R11, R8 ;  /* 0x0000000b000b7223 */ /* 0x000fc80000000008 */
[----:B------:R-:W-:-:S04]  /*06b0*/  FFMA R10, R9, R11, UR4 ;  /* 0x00000004090a7e23 */ /* 0x000fc8000800000b */
[----:B------:R-:W-:-:S05]  /*06c0*/  FFMA R8, R0, R10, R11 ;  /* 0x0000000a00087223 */ /* 0x000fca000000000b */
[----:B------:R-:W-:-:S04]  /*06d0*/  SHF.R.U32.HI R5, RZ, 0x17, R8 ;  /* 0x00000017ff057819 */ /* 0x000fc80000011608 */
[----:B------:R-:W-:-:S05]  /*06e0*/  LOP3.LUT R5, R5, 0xff, RZ, 0xc0, !PT ;  /* 0x000000ff05057812 */ /* 0x000fca00078ec0ff */
[----:B------:R-:W-:-:S04]  /*06f0*/  IMAD.IADD R9, R5, 0x1, R6 ;  /* 0x0000000105097824 */ /* 0x000fc800078e0206 */
[----:B------:R-:W-:-:S05]  /*0700*/  VIADD R5, R9, 0xffffffff ;  /* 0xffffffff09057836 */ /* 0x000fca0000000000 */
[----:B------:R-:W-:-:S13]  /*0710*/  ISETP.GE.U32.AND P0, PT, R5, 0xfe, PT ;  /* 0x000000fe0500780c */ /* 0x000fda0003f06070 */
[----:B------:R-:W-:Y:S05]  /*0720*/  @!P0 BRA `(.L_x_46) ;  /* 0x0000000000808947 */ /* 0x000fea0003800000 */
[----:B------:R-:W-:-:S13]  /*0730*/  ISETP.GT.AND P0, PT, R9, 0xfe, PT ;  /* 0x000000fe0900780c */ /* 0x000fda0003f04270 */
[----:B------:R-:W-:Y:S05]  /*0740*/  @P0 BRA `(.L_x_47) ;  /* 0x00000000006c0947 */ /* 0x000fea0003800000 */
[----:B------:R-:W-:-:S13]  /*0750*/  ISETP.GE.AND P0, PT, R9, 0x1, PT ;  /* 0x000000010900780c */ /* 0x000fda0003f06270 */
[----:B------:R-:W-:Y:S05]  /*0760*/  @P0 BRA `(.L_x_48) ;  /* 0x0000000000740947 */ /* 0x000fea0003800000 */
[----:B------:R-:W-:Y:S02]  /*0770*/  ISETP.GE.AND P0, PT, R9, -0x18, PT ;  /* 0xffffffe80900780c */ /* 0x000fe40003f06270 */
[----:B------:R-:W-:-:S11]  /*0780*/  LOP3.LUT R8, R8, 0x80000000, RZ, 0xc0, !PT ;  /* 0x8000000008087812 */ /* 0x000fd600078ec0ff */
[----:B------:R-:W-:Y:S05]  /*0790*/  @!P0 BRA `(.L_x_48) ;  /* 0x0000000000688947 */ /* 0x000fea0003800000 */
[CC--:B------:R-:W-:Y:S01]  /*07a0*/  FFMA.RZ R5, R0.reuse, R10.reuse, R11 ;  /* 0x0000000a00057223 */ /* 0x0c0fe2000000c00b */
[C---:B------:R-:W-:Y:S01]  /*07b0*/  VIADD R7, R9.reuse, 0x20 ;  /* 0x0000002009077836 */ /* 0x040fe20000000000 */
[C---:B------:R-:W-:Y:S02]  /*07c0*/  ISETP.NE.AND P2, PT, R9.reuse, RZ, PT ;  /* 0x000000ff0900720c */ /* 0x040fe40003f45270 */
[----:B------:R-:W-:Y:S01]  /*07d0*/  ISETP.NE.AND P1, PT, R9, RZ, PT ;  /* 0x000000ff0900720c */ /* 0x000fe20003f25270 */
[----:B------:R-:W-:Y:S01]  /*07e0*/  IMAD.MOV R9, RZ, RZ, -R9 ;  /* 0x000000ffff097224 */ /* 0x000fe200078e0a09 */
[----:B------:R-:W-:Y:S01]  /*07f0*/  LOP3.LUT R6, R5, 0x7fffff, RZ, 0xc0, !PT ;  /* 0x007fffff05067812 */ /* 0x000fe200078ec0ff */
[CCC-:B------:R-:W-:Y:S01]  /*0800*/  FFMA.RP R5, R0.reuse, R10.reuse, R11.reuse ;  /* 0x0000000a00057223 */ /* 0x1c0fe2000000800b */
[----:B------:R-:W-:Y:S02]  /*0810*/  FFMA.RM R0, R0, R10, R11 ;  /* 0x0000000a00007223 */ /* 0x000fe4000000400b */
[----:B------:R-:W-:-:S03]  /*0820*/  LOP3.LUT R6, R6, 0x800000, RZ, 0xfc, !PT ;  /* 0x0080000006067812 */ /* 0x000fc600078efcff */
[----:B------:R-:W-:Y:S02]  /*0830*/  FSETP.NEU.FTZ.AND P0, PT, R5, R0, PT ;  /* 0x000000000500720b */ /* 0x000fe40003f1d000 */
[----:B------:R-:W-:Y:S02]  /*0840*/  SHF.L.U32 R7, R6, R7, RZ ;  /* 0x0000000706077219 */ /* 0x000fe400000006ff */
[----:B------:R-:W-:Y:S02]  /*0850*/  SEL R5, R9, RZ, P2 ;  /* 0x000000ff09057207 */ /* 0x000fe40001000000 */
[----:B------:R-:W-:Y:S02]  /*0860*/  ISETP.NE.AND P1, PT, R7, RZ, P1 ;  /* 0x000000ff0700720c */ /* 0x000fe40000f25270 */
[----:B------:R-:W-:Y:S02]  /*0870*/  SHF.R.U32.HI R5, RZ, R5, R6 ;  /* 0x00000005ff057219 */ /* 0x000fe40000011606 */
[----:B------:R-:W-:-:S02]  /*0880*/  PLOP3.LUT P0, PT, P0, P1, PT, 0xf8, 0x8f ;  /* 0x00000000008f781c */ /* 0x000fc40000703f70 */
[----:B------:R-:W-:Y:S02]  /*0890*/  SHF.R.U32.HI R7, RZ, 0x1, R5 ;  /* 0x00000001ff077819 */ /* 0x000fe40000011605 */
[----:B------:R-:W-:-:S04]  /*08a0*/  SEL R0, RZ, 0x1, !P0 ;  /* 0x00000001ff007807 */ /* 0x000fc80004000000 */
[----:B------:R-:W-:-:S04]  /*08b0*/  LOP3.LUT R0, R0, 0x1, R7, 0xf8, !PT ;  /* 0x0000000100007812 */ /* 0x000fc800078ef807 */
[----:B------:R-:W-:-:S05]  /*08c0*/  LOP3.LUT R0, R0, R5, RZ, 0xc0, !PT ;  /* 0x0000000500007212 */ /* 0x000fca00078ec0ff */
[----:B------:R-:W-:-:S05]  /*08d0*/  IMAD.IADD R7, R7, 0x1, R0 ;  /* 0x0000000107077824 */ /* 0x000fca00078e0200 */
[----:B------:R-:W-:Y:S01]  /*08e0*/  LOP3.LUT R8, R7, R8, RZ, 0xfc, !PT ;  /* 0x0000000807087212 */ /* 0x000fe200078efcff */
[----:B------:R-:W-:Y:S06]  /*08f0*/  BRA `(.L_x_48) ;  /* 0x0000000000107947 */ /* 0x000fec0003800000 */
.L_x_47:
[----:B------:R-:W-:-:S04]  /*0900*/  LOP3.LUT R8, R8, 0x80000000, RZ, 0xc0, !PT ;  /* 0x8000000008087812 */ /* 0x000fc800078ec0ff */
[----:B------:R-:W-:Y:S01]  /*0910*/  LOP3.LUT R8, R8, 0x7f800000, RZ, 0xfc, !PT ;  /* 0x7f80000008087812 */ /* 0x000fe200078efcff */
[----:B------:R-:W-:Y:S06]  /*0920*/  BRA `(.L_x_48) ;  /* 0x0000000000047947 */ /* 0x000fec0003800000 */
.L_x_46:
[----:B------:R-:W-:-:S07]  /*0930*/  IMAD R8, R6, 0x800000, R8 ;  /* 0x0080000006087824 */ /* 0x000fce00078e0208 */
.L_x_48:
[----:B------:R-:W-:Y:S05]  /*0940*/  BSYNC.RECONVERGENT B2 ;  /* 0x0000000000027941 */ /* 0x000fea0003800200 */
.L_x_45:
[----:B------:R-:W-:Y:S05]  /*0950*/  BRA `(.L_x_49) ;  /* 0x0000000000207947 */ /* 0x000fea0003800000 */
.L_x_44:
[----:B------:R-:W-:-:S04]  /*0960*/  LOP3.LUT R8, R8, 0x80000000, R5, 0x48, !PT ;  /* 0x8000000008087812 */ /* 0x000fc800078e4805 */
[----:B------:R-:W-:Y:S01]  /*0970*/  LOP3.LUT R8, R8, 0x7f800000, RZ, 0xfc, !PT ;  /* 0x7f80000008087812 */ /* 0x000fe200078efcff */
[----:B------:R-:W-:Y:S06]  /*0980*/  BRA `(.L_x_49) ;  /* 0x0000000000147947 */ /* 0x000fec0003800000 */
.L_x_43:
[----:B------:R-:W-:Y:S01]  /*0990*/  LOP3.LUT R8, R8, 0x80000000, R5, 0x48, !PT ;  /* 0x8000000008087812 */ /* 0x000fe200078e4805 */
[----:B------:R-:W-:Y:S06]  /*09a0*/  BRA `(.L_x_49) ;  /* 0x00000000000c7947 */ /* 0x000fec0003800000 */
.L_x_42:
[----:B------:R-:W0:Y:S01]  /*09b0*/  MUFU.RSQ R8, -QNAN ;  /* 0xffc0000000087908 */ /* 0x000e220000001400 */
[----:B------:R-:W-:Y:S05]  /*09c0*/  BRA `(.L_x_49) ;  /* 0x0000000000047947 */ /* 0x000fea0003800000 */
.L_x_41:
[----:B------:R-:W-:-:S07]  /*09d0*/  FADD.FTZ R8, R0, 0.20000000298023223877 ;  /* 0x3e4ccccd00087421 */ /* 0x000fce0000010000 */
.L_x_49:
[----:B------:R-:W-:Y:S05]  /*09e0*/  BSYNC.RECONVERGENT B0 ;  /* 0x0000000000007941 */ /* 0x000fea0003800200 */
.L_x_38:
[----:B------:R-:W-:-:S04]  /*09f0*/  IMAD.MOV.U32 R5, RZ, RZ, 0x0 ;  /* 0x00000000ff057424 */ /* 0x000fc800078e00ff */
[----:B0-----:R-:W-:Y:S05]  /*0a00*/  RET.REL.NODEC R4 `(_Z14deri_heavisidePfS_iii) ;  /* 0xfffffff4047c7950 */ /* 0x001fea0003c3ffff */
.L_x_50:
        /* <DEDUP_REMOVED lines=15> */
.L_x_140:


//--------------------- .text._Z9heavisidePfS_iii --------------------------
	.section	.text._Z9heavisidePfS_iii,"ax",@progbits
	.align	128
        .global         _Z9heavisidePfS_iii
        .type           _Z9heavisidePfS_iii,@function
        .size           _Z9heavisidePfS_iii,(.L_x_141 - _Z9heavisidePfS_iii)
        .other          _Z9heavisidePfS_iii,@"STO_CUDA_ENTRY STV_DEFAULT"
_Z9heavisidePfS_iii:
.text._Z9heavisidePfS_iii:
        /* <DEDUP_REMOVED lines=31> */
[----:B------:R-:W-:Y:S01]  /*01f0*/  IMAD R3, R2, UR4, R3 ;  /* 0x0000000402037c24 */ /* 0x000fe2000f8e0203 */
[----:B------:R-:W-:-:S03]  /*0200*/  SHF.L.U32 R2, R4, 0x2, RZ ;  /* 0x0000000204027819 */ /* 0x000fc600000006ff */
[----:B------:R-:W-:Y:S01]  /*0210*/  IMAD.IADD R3, R5, 0x1, R3 ;  /* 0x0000000105037824 */ /* 0x000fe200078e0203 */
[----:B0-----:R-:W-:-:S04]  /*0220*/  IADD3 R6, P0, PT, R2, UR8, RZ ;  /* 0x0000000802067c10 */ /* 0x001fc8000ff1e0ff */
[----:B------:R-:W-:-:S04]  /*0230*/  SHF.L.U64.HI R3, R4, 0x2, R3 ;  /* 0x0000000204037819 */ /* 0x000fc80000010203 */
[----:B------:R-:W-:-:S05]  /*0240*/  IADD3.X R7, PT, PT, R3, UR9, RZ, P0, !PT ;  /* 0x0000000903077c10 */ /* 0x000fca00087fe4ff */
[----:B-1----:R-:W2:Y:S01]  /*0250*/  LDG.E R0, desc[UR6][R6.64] ;  /* 0x0000000606007981 */ /* 0x002ea2000c1e1900 */
[----:B------:R-:W-:Y:S01]  /*0260*/  IMAD.MOV.U32 R5, RZ, RZ, 0x40a00000 ;  /* 0x40a00000ff057424 */ /* 0x000fe200078e00ff */
[----:B------:R-:W-:Y:S01]  /*0270*/  BSSY.RECONVERGENT B1, `(.L_x_51) ;  /* 0x000000c000017945 */ /* 0x000fe20003800200 */
[----:B------:R-:W-:-:S04]  /*0280*/  IMAD.MOV.U32 R4, RZ, RZ, 0x3e4ccccd ;  /* 0x3e4ccccdff047424 */ /* 0x000fc800078e00ff */
[----:B------:R-:W-:-:S04]  /*0290*/  FFMA R4, R5, -R4, 1 ;  /* 0x3f80000005047423 */ /* 0x000fc80000000804 */
[----:B------:R-:W-:Y:S01]  /*02a0*/  FFMA R5, R4, R5, 5 ;  /* 0x40a0000004057423 */ /* 0x000fe20000000005 */
[----:B--2---:R-:W0:Y:S03]  /*02b0*/  FCHK P0, R0, 0.20000000298023223877 ;  /* 0x3e4ccccd00007902 */ /* 0x004e260000000000 */
[----:B------:R-:W-:-:S04]  /*02c0*/  FFMA R4, R0, R5, RZ ;  /* 0x0000000500047223 */ /* 0x000fc800000000ff */
[----:B------:R-:W-:-:S04]  /*02d0*/  FFMA R8, R4, -0.20000000298023223877, R0 ;  /* 0xbe4ccccd04087823 */ /* 0x000fc80000000000 */
[----:B------:R-:W-:Y:S01]  /*02e0*/  FFMA R4, R5, R8, R4 ;  /* 0x0000000805047223 */ /* 0x000fe20000000004 */
[----:B0-----:R-:W-:Y:S06]  /*02f0*/  @!P0 BRA `(.L_x_52) ;  /* 0x00000000000c8947 */ /* 0x001fec0003800000 */
[----:B------:R-:W-:-:S07]  /*0300*/  MOV R4, 0x320 ;  /* 0x0000032000047802 */ /* 0x000fce0000000f00 */
[----:B------:R-:W-:Y:S05]  /*0310*/  CALL.REL.NOINC `($__internal_2_$__cuda_sm3x_div_rn_noftz_f32_slowpath) ;  /* 0x0000000000807944 */ /* 0x000fea0003c00000 */
[----:B------:R-:W-:-:S07]  /*0320*/  MOV R4, R6 ;  /* 0x0000000600047202 */ /* 0x000fce0000000f00 */
.L_x_52:
[----:B------:R-:W-:Y:S05]  /*0330*/  BSYNC.RECONVERGENT B1 ;  /* 0x0000000000017941 */ /* 0x000fea0003800200 */
.L_x_51:
[----:B------:R-:W0:Y:S01]  /*0340*/  MUFU.RCP R5, |R4| ;  /* 0x4000000400057308 */ /* 0x000e220000001000 */
[----:B------:R-:W-:Y:S01]  /*0350*/  FSETP.GT.AND P0, PT, |R4|, 1, PT ;  /* 0x3f8000000400780b */ /* 0x000fe20003f04200 */
[----:B------:R-:W-:Y:S01]  /*0360*/  IMAD.MOV.U32 R7, RZ, RZ, 0x3b2090aa ;  /* 0x3b2090aaff077424 */ /* 0x000fe200078e00ff */
[----:B------:R-:W1:Y:S01]  /*0370*/  LDCU.64 UR4, c[0x0][0x380] ;  /* 0x00007000ff0477ac */ /* 0x000e620008000a00 */
[----:B------:R-:W-:Y:S01]  /*0380*/  IMAD.MOV.U32 R6, RZ, RZ, 0x3f6ee581 ;  /* 0x3f6ee581ff067424 */ /* 0x000fe200078e00ff */
[----:B0-----:R-:W-:-:S05]  /*0390*/  FSEL R5, R5, |R4|, P0 ;  /* 0x4000000405057208 */ /* 0x001fca0000000000 */
[----:B------:R-:W-:-:S04]  /*03a0*/  FMUL R0, R5, R5 ;  /* 0x0000000505007220 */ /* 0x000fc80000400000 */
[----:B------:R-:W-:-:S04]  /*03b0*/  FFMA R7, R0, R7, -0.014396979473531246185 ;  /* 0xbc6be14f00077423 */ /* 0x000fc80000000007 */
[----:B------:R-:W-:-:S04]  /*03c0*/  FFMA R7, R0, R7, 0.039849750697612762451 ;  /* 0x3d23397e00077423 */ /* 0x000fc80000000007 */
[----:B------:R-:W-:-:S04]  /*03d0*/  FFMA R7, R0, R7, -0.072529748082160949707 ;  /* 0xbd948a7a00077423 */ /* 0x000fc80000000007 */
[----:B------:R-:W-:-:S04]  /*03e0*/  FFMA R7, R0, R7, 0.10518480092287063599 ;  /* 0x3dd76b2100077423 */ /* 0x000fc80000000007 */
[----:B------:R-:W-:-:S04]  /*03f0*/  FFMA R7, R0, R7, -0.14171802997589111328 ;  /* 0xbe111e8800077423 */ /* 0x000fc80000000007 */
[----:B------:R-:W-:-:S04]  /*0400*/  FFMA R7, R0, R7, 0.19988775253295898438 ;  /* 0x3e4caf6000077423 */ /* 0x000fc80000000007 */
[----:B------:R-:W-:-:S04]  /*0410*/  FFMA R7, R0, R7, -0.33332940936088562012 ;  /* 0xbeaaaa2700077423 */ /* 0x000fc80000000007 */
[----:B------:R-:W-:Y:S01]  /*0420*/  FMUL R0, R0, R7 ;  /* 0x0000000700007220 */ /* 0x000fe20000400000 */
[----:B------:R-:W-:-:S03]  /*0430*/  HFMA2 R7, -RZ, RZ, 1.97265625, 460 ;  /* 0x3fe45f30ff077431 */ /* 0x000fc600000001ff */
[----:B------:R-:W-:-:S04]  /*0440*/  FFMA R5, R5, R0, R5 ;  /* 0x0000000005057223 */ /* 0x000fc80000000005 */
[----:B------:R-:W-:Y:S01]  /*0450*/  @P0 FFMA R5, R6, 1.6832555532455444336, -R5 ;  /* 0x3fd774eb06050823 */ /* 0x000fe20000000805 */
[----:B------:R-:W-:Y:S01]  /*0460*/  FSETP.NAN.AND P0, PT, |R4|, |R4|, PT ;  /* 0x400000040400720b */ /* 0x000fe20003f08200 */
[----:B------:R-:W-:-:S03]  /*0470*/  IMAD.MOV.U32 R6, RZ, RZ, 0x6dc9c883 ;  /* 0x6dc9c883ff067424 */ /* 0x000fc600078e00ff */
[----:B------:R-:W-:-:S04]  /*0480*/  LOP3.LUT R4, R5, 0x80000000, R4, 0xb8, !PT ;  /* 0x8000000005047812 */ /* 0x000fc800078eb804 */
[----:B------:R-:W-:Y:S02]  /*0490*/  FSEL R0, R4, R5, !P0 ;  /* 0x0000000504007208 */ /* 0x000fe40004000000 */
[----:B-1----:R-:W-:Y:S02]  /*04a0*/  IADD3 R2, P0, PT, R2, UR4, RZ ;  /* 0x0000000402027c10 */ /* 0x002fe4000ff1e0ff */
[----:B------:R-:W0:Y:S02]  /*04b0*/  F2F.F64.F32 R4, R0 ;  /* 0x0000000000047310 */ /* 0x000e240000201800 */
[----:B------:R-:W-:Y:S01]  /*04c0*/  IADD3.X R3, PT, PT, R3, UR5, RZ, P0, !PT ;  /* 0x0000000503037c10 */ /* 0x000fe200087fe4ff */
[----:B0-----:R-:W-:-:S08]  /*04d0*/  DFMA R4, R4, R6, 1 ;  /* 0x3ff000000404742b */ /* 0x001fd00000000006 */
[----:B------:R-:W-:-:S10]  /*04e0*/  DMUL R4, R4, 0.5 ;  /* 0x3fe0000004047828 */ /* 0x000fd40000000000 */
[----:B------:R-:W0:Y:S02]  /*04f0*/  F2F.F32.F64 R5, R4 ;  /* 0x0000000400057310 */ /* 0x000e240000301000 */
[----:B0-----:R-:W-:Y:S01]  /*0500*/  STG.E desc[UR6][R2.64], R5 ;  /* 0x0000000502007986 */ /* 0x001fe2000c101906 */
[----:B------:R-:W-:Y:S05]  /*0510*/  EXIT ;  /* 0x000000000000794d */ /* 0x000fea0003800000 */
        .weak           $__internal_2_$__cuda_sm3x_div_rn_noftz_f32_slowpath
        .type           $__internal_2_$__cuda_sm3x_div_rn_noftz_f32_slowpath,@function
        .size           $__internal_2_$__cuda_sm3x_div_rn_noftz_f32_slowpath,(.L_x_141 - $__internal_2_$__cuda_sm3x_div_rn_noftz_f32_slowpath)
$__internal_2_$__cuda_sm3x_div_rn_noftz_f32_slowpath:
[--C-:B------:R-:W-:Y:S01]  /*0520*/  SHF.R.U32.HI R5, RZ, 0x17, R0.reuse ;  /* 0x00000017ff057819 */ /* 0x100fe20000011600 */
[----:B------:R-:W-:Y:S04]  /*0530*/  BSSY.RECONVERGENT B0, `(.L_x_53) ;  /* 0x000005c000007945 */ /* 0x000fe80003800200 */
[----:B------:R-:W-:Y:S01]  /*0540*/  BSSY.RELIABLE B2, `(.L_x_54) ;  /* 0x000001a000027945 */ /* 0x000fe20003800100 */
[----:B------:R-:W-:Y:S01]  /*0550*/  IMAD.MOV.U32 R6, RZ, RZ, R0 ;  /* 0x000000ffff067224 */ /* 0x000fe200078e0000 */
[----:B------:R-:W-:-:S05]  /*0560*/  LOP3.LUT R5, R5, 0xff, RZ, 0xc0, !PT ;  /* 0x000000ff05057812 */ /* 0x000fca00078ec0ff */
[----:B------:R-:W-:-:S05]  /*0570*/  VIADD R8, R5, 0xffffffff ;  /* 0xffffffff05087836 */ /* 0x000fca0000000000 */
[----:B------:R-:W-:-:S13]  /*0580*/  ISETP.GT.U32.OR P0, PT, R8, 0xfd, !PT ;  /* 0x000000fd0800780c */ /* 0x000fda0007f04470 */
[----:B------:R-:W-:Y:S01]  /*0590*/  @!P0 IMAD.MOV.U32 R7, RZ, RZ, RZ ;  /* 0x000000ffff078224 */ /* 0x000fe200078e00ff */
[----:B------:R-:W-:Y:S06]  /*05a0*/  @!P0 BRA `(.L_x_55) ;  /* 0x00000000004c8947 */ /* 0x000fec0003800000 */
[----:B------:R-:W-:-:S13]  /*05b0*/  FSETP.GTU.FTZ.AND P0, PT, |R0|, +INF , PT ;  /* 0x7f8000000000780b */ /* 0x000fda0003f1c200 */
[----:B------:R-:W-:Y:S05]  /*05c0*/  @P0 BREAK.RELIABLE B2 ;  /* 0x0000000000020942 */ /* 0x000fea0003800100 */
[----:B------:R-:W-:Y:S05]  /*05d0*/  @P0 BRA `(.L_x_56) ;  /* 0x0000000400400947 */ /* 0x000fea0003800000 */
[----:B------:R-:W-:-:S04]  /*05e0*/  MOV R7, 0x3e4ccccd ;  /* 0x3e4ccccd00077802 */ /* 0x000fc80000000f00 */
[----:B------:R-:W-:-:S13]  /*05f0*/  LOP3.LUT P0, RZ, R7, 0x7fffffff, R6, 0xc8, !PT ;  /* 0x7fffffff07ff7812 */ /* 0x000fda000780c806 */
[----:B------:R-:W-:Y:S05]  /*0600*/  @!P0 BREAK.RELIABLE B2 ;  /* 0x0000000000028942 */ /* 0x000fea0003800100 */
[----:B------:R-:W-:Y:S05]  /*0610*/  @!P0 BRA `(.L_x_57) ;  /* 0x0000000400288947 */ /* 0x000fea0003800000 */
[----:B------:R-:W-:-:S13]  /*0620*/  LOP3.LUT P0, RZ, R6, 0x7fffffff, RZ, 0xc0, !PT ;  /* 0x7fffffff06ff7812 */ /* 0x000fda000780c0ff */
[----:B------:R-:W-:Y:S05]  /*0630*/  @!P0 BREAK.RELIABLE B2 ;  /* 0x0000000000028942 */ /* 0x000fea0003800100 */
[----:B------:R-:W-:Y:S05]  /*0640*/  @!P0 BRA `(.L_x_58) ;  /* 0x0000000400148947 */ /* 0x000fea0003800000 */
[----:B------:R-:W-:Y:S02]  /*0650*/  FSETP.NEU.FTZ.AND P0, PT, |R0|, +INF , PT ;  /* 0x7f8000000000780b */ /* 0x000fe40003f1d200 */
[----:B------:R-:W-:-:S04]  /*0660*/  LOP3.LUT P1, RZ, R7, 0x7fffffff, RZ, 0xc0, !PT ;  /* 0x7fffffff07ff7812 */ /* 0x000fc8000782c0ff */
[----:B------:R-:W-:-:S13]  /*0670*/  PLOP3.LUT P0, PT, P0, P1, PT, 0x2f, 0xf2 ;  /* 0x0000000000f2781c */ /* 0x000fda0000702577 */
[----:B------:R-:W-:Y:S05]  /*0680*/  @P0 BREAK.RELIABLE B2 ;  /* 0x0000000000020942 */ /* 0x000fea0003800100 */
[----:B------:R-:W-:Y:S05]  /*0690*/  @P0 BRA `(.L_x_59) ;  /* 0x0000000000f40947 */ /* 0x000fea0003800000 */
[----:B------:R-:W-:-:S13]  /*06a0*/  ISETP.GE.AND P0, PT, R8, RZ, PT ;  /* 0x000000ff0800720c */ /* 0x000fda0003f06270 */
[----:B------:R-:W-:Y:S02]  /*06b0*/  @P0 IMAD.MOV.U32 R7, RZ, RZ, RZ ;  /* 0x000000ffff070224 */ /* 0x000fe400078e00ff */
[----:B------:R-:W-:Y:S01]  /*06c0*/  @!P0 FFMA R6, R0, 1.84467440737095516160e+19, RZ ;  /* 0x5f80000000068823 */ /* 0x000fe200000000ff */
[----:B------:R-:W-:-:S07]  /*06d0*/  @!P0 IMAD.MOV.U32 R7, RZ, RZ, -0x40 ;  /* 0xffffffc0ff078424 */ /* 0x000fce00078e00ff */
.L_x_55:
[----:B------:R-:W-:Y:S05]  /*06e0*/  BSYNC.RELIABLE B2 ;  /* 0x0000000000027941 */ /* 0x000fea0003800100 */
.L_x_54:
[----:B------:R-:W-:Y:S01]  /*06f0*/  UMOV UR4, 0x3e4ccccd ;  /* 0x3e4ccccd00047882 */ /* 0x000fe20000000000 */
[----:B------:R-:W-:Y:S01]  /*0700*/  IADD3 R5, PT, PT, R5, -0x7f, RZ ;  /* 0xffffff8105057810 */ /* 0x000fe20007ffe0ff */
[----:B------:R-:W-:Y:S01]  /*0710*/  UIADD3 UR4, UPT, UPT, UR4, 0x1800000, URZ ;  /* 0x0180000004047890 */ /* 0x000fe2000fffe0ff */
[----:B------:R-:W-:Y:S02]  /*0720*/  BSSY.RECONVERGENT B2, `(.L_x_60) ;  /* 0x0000033000027945 */ /* 0x000fe40003800200 */
[----:B------:R-:W-:Y:S01]  /*0730*/  IADD3 R7, PT, PT, R7, 0x3, R5 ;  /* 0x0000000307077810 */ /* 0x000fe20007ffe005 */
[----:B------:R-:W-:Y:S02]  /*0740*/  IMAD R0, R5, -0x800000, R6 ;  /* 0xff80000005007824 */ /* 0x000fe400078e0206 */
[----:B------:R-:W-:-:S03]  /*0750*/  FADD.FTZ R9, -RZ, -UR4 ;  /* 0x80000004ff097e21 */ /* 0x000fc60008010100 */
[----:B------:R-:W0:Y:S02]  /*0760*/  MUFU.RCP R8, UR4 ;  /* 0x0000000400087d08 */ /* 0x000e240008001000 */
[----:B0-----:R-:W-:-:S04]  /*0770*/  FFMA R11, R8, R9, 1 ;  /* 0x3f800000080b7423 */ /* 0x001fc80000000009 */
[----:B------:R-:W-:-:S04]  /*0780*/  FFMA R11, R8, R11, R8 ;  /* 0x0000000b080b7223 */ /* 0x000fc80000000008 */
[----:B------:R-:W-:-:S04]  /*0790*/  FFMA R6, R0, R11, RZ ;  /* 0x0000000b00067223 */ /* 0x000fc800000000ff */
[----:B------:R-:W-:-:S04]  /*07a0*/  FFMA R8, R9, R6, R0 ;  /* 0x0000000609087223 */ /* 0x000fc80000000000 */
[----:B------:R-:W-:-:S04]  /*07b0*/  FFMA R8, R11, R8, R6 ;  /* 0x000000080b087223 */ /* 0x000fc80000000006 */
[----:B------:R-:W-:-:S04]  /*07c0*/  FFMA R9, R9, R8, R0 ;  /* 0x0000000809097223 */ /* 0x000fc80000000000 */
        /* <DEDUP_REMOVED lines=15> */
[----:B------:R-:W-:Y:S01]  /*08c0*/  IMAD.MOV R7, RZ, RZ, -R10 ;  /* 0x000000ffff077224 */ /* 0x000fe200078e0a0a */
[C---:B------:R-:W-:Y:S02]  /*08d0*/  ISETP.NE.AND P2, PT, R10.reuse, RZ, PT ;  /* 0x000000ff0a00720c */ /* 0x040fe40003f45270 */
[----:B------:R-:W-:Y:S02]  /*08e0*/  ISETP.NE.AND P1, PT, R10, RZ, PT ;  /* 0x000000ff0a00720c */ /* 0x000fe40003f25270 */
[----:B------:R-:W-:Y:S01]  /*08f0*/  LOP3.LUT R5, R0, 0x7fffff, RZ, 0xc0, !PT ;  /* 0x007fffff00057812 */ /* 0x000fe200078ec0ff */
[CCC-:B------:R-:W-:Y:S01]  /*0900*/  FFMA.RP R0, R11.reuse, R9.reuse, R8.reuse ;  /* 0x000000090b007223 */ /* 0x1c0fe20000008008 */
[----:B------:R-:W-:Y:S01]  /*0910*/  FFMA.RM R11, R11, R9, R8 ;  /* 0x000000090b0b7223 */ /* 0x000fe20000004008 */
[----:B------:R-:W-:Y:S02]  /*0920*/  IADD3 R8, PT, PT, R10, 0x20, RZ ;  /* 0x000000200a087810 */ /* 0x000fe40007ffe0ff */
[----:B------:R-:W-:-:S02]  /*0930*/  LOP3.LUT R5, R5, 0x800000, RZ, 0xfc, !PT ;  /* 0x0080000005057812 */ /* 0x000fc400078efcff */
        /* <DEDUP_REMOVED lines=13> */
.L_x_62:
[----:B------:R-:W-:-:S04]  /*0a10*/  LOP3.LUT R6, R6, 0x80000000, RZ, 0xc0, !PT ;  /* 0x8000000006067812 */ /* 0x000fc800078ec0ff */
[----:B------:R-:W-:Y:S01]  /*0a20*/  LOP3.LUT R6, R6, 0x7f800000, RZ, 0xfc, !PT ;  /* 0x7f80000006067812 */ /* 0x000fe200078efcff */
[----:B------:R-:W-:Y:S06]  /*0a30*/  BRA `(.L_x_63) ;  /* 0x0000000000047947 */ /* 0x000fec0003800000 */
.L_x_61:
[----:B------:R-:W-:-:S07]  /*0a40*/  LEA R6, R7, R6, 0x17 ;  /* 0x0000000607067211 */ /* 0x000fce00078eb8ff */
.L_x_63:
[----:B------:R-:W-:Y:S05]  /*0a50*/  BSYNC.RECONVERGENT B2 ;  /* 0x0000000000027941 */ /* 0x000fea0003800200 */
.L_x_60:
[----:B------:R-:W-:Y:S05]  /*0a60*/  BRA `(.L_x_64) ;  /* 0x0000000000207947 */ /* 0x000fea0003800000 */
.L_x_59:
[----:B------:R-:W-:-:S04]  /*0a70*/  LOP3.LUT R6, R7, 0x80000000, R6, 0x48, !PT ;  /* 0x8000000007067812 */ /* 0x000fc800078e4806 */
[----:B------:R-:W-:Y:S01]  /*0a80*/  LOP3.LUT R6, R6, 0x7f800000, RZ, 0xfc, !PT ;  /* 0x7f80000006067812 */ /* 0x000fe200078efcff */
[----:B------:R-:W-:Y:S06]  /*0a90*/  BRA `(.L_x_64) ;  /* 0x0000000000147947 */ /* 0x000fec0003800000 */
.L_x_58:
[----:B------:R-:W-:Y:S01]  /*0aa0*/  LOP3.LUT R6, R7, 0x80000000, R6, 0x48, !PT ;  /* 0x8000000007067812 */ /* 0x000fe200078e4806 */
[----:B------:R-:W-:Y:S06]  /*0ab0*/  BRA `(.L_x_64) ;  /* 0x00000000000c7947 */ /* 0x000fec0003800000 */
.L_x_57:
[----:B------:R-:W0:Y:S01]  /*0ac0*/  MUFU.RSQ R6, -QNAN ;  /* 0xffc0000000067908 */ /* 0x000e220000001400 */
[----:B------:R-:W-:Y:S05]  /*0ad0*/  BRA `(.L_x_64) ;  /* 0x0000000000047947 */ /* 0x000fea0003800000 */
.L_x_56:
[----:B------:R-:W-:-:S07]  /*0ae0*/  FADD.FTZ R6, R0, 0.20000000298023223877 ;  /* 0x3e4ccccd00067421 */ /* 0x000fce0000010000 */
.L_x_64:
[----:B------:R-:W-:Y:S05]  /*0af0*/  BSYNC.RECONVERGENT B0 ;  /* 0x0000000000007941 */ /* 0x000fea0003800200 */
.L_x_53:
[----:B------:R-:W-:-:S04]  /*0b00*/  IMAD.MOV.U32 R5, RZ, RZ, 0x0 ;  /* 0x00000000ff057424 */ /* 0x000fc800078e00ff */
[----:B0-----:R-:W-:Y:S05]  /*0b10*/  RET.REL.NODEC R4 `(_Z9heavisidePfS_iii) ;  /* 0xfffffff404387950 */ /* 0x001fea0003c3ffff */
.L_x_65:
        /* <DEDUP_REMOVED lines=14> */
.L_x_141:


//--------------------- .text._Z4plusPfS_S_S_iii  --------------------------
	.section	.text._Z4plusPfS_S_S_iii,"ax",@progbits
	.align	128
        .global         _Z4plusPfS_S_S_iii
        .type           _Z4plusPfS_S_S_iii,@function
        .size           _Z4plusPfS_S_S_iii,(.L_x_156 - _Z4plusPfS_S_S_iii)
        .other          _Z4plusPfS_S_S_iii,@"STO_CUDA_ENTRY STV_DEFAULT"
_Z4plusPfS_S_S_iii:
.text._Z4plusPfS_S_S_iii:
        /* <DEDUP_REMOVED lines=25> */
[----:B------:R-:W-:-:S04]  /*0190*/  IMAD.WIDE.U32 R2, R5, UR8, R2 ;  /* 0x0000000805027c25 */ /* 0x000fc8000f8e0002 */
[----:B------:R-:W-:Y:S01]  /*01a0*/  HFMA2 R5, -RZ, RZ, 0, 0 ;  /* 0x00000000ff057431 */ /* 0x000fe200000001ff */
[----:B------:R-:W1:Y:S01]  /*01b0*/  LDCU.128 UR16, c[0x0][0x380] ;  /* 0x00007000ff1077ac */ /* 0x000e620008000c00 */
[----:B------:R-:W-:-:S04]  /*01c0*/  IMAD.IADD R0, R3, 0x1, R7 ;  /* 0x0000000103007824 */ /* 0x000fc800078e0207 */
[----:B------:R-:W-:Y:S02]  /*01d0*/  IMAD R3, R0, UR10, RZ ;  /* 0x0000000a00037c24 */ /* 0x000fe4000f8e02ff */
[----:B------:R-:W-:-:S04]  /*01e0*/  IMAD.WIDE.U32 R4, R2, UR10, R4 ;  /* 0x0000000a02047c25 */ /* 0x000fc8000f8e0004 */
[----:B------:R-:W-:Y:S01]  /*01f0*/  IMAD R3, R2, UR4, R3 ;  /* 0x0000000402037c24 */ /* 0x000fe2000f8e0203 */
[----:B------:R-:W2:Y:S01]  /*0200*/  LDCU.64 UR4, c[0x0][0x358] ;  /* 0x00006b00ff0477ac */ /* 0x000ea20008000a00 */
[----:B------:R-:W-:Y:S02]  /*0210*/  SHF.L.U32 R8, R4, 0x2, RZ ;  /* 0x0000000204087819 */ /* 0x000fe400000006ff */
[----:B------:R-:W-:Y:S02]  /*0220*/  IMAD.IADD R3, R5, 0x1, R3 ;  /* 0x0000000105037824 */ /* 0x000fe400078e0203 */
[C---:B-1----:R-:W-:Y:S02]  /*0230*/  IADD3 R2, P0, PT, R8.reuse, UR18, RZ ;  /* 0x0000001208027c10 */ /* 0x042fe4000ff1e0ff */
[----:B0-----:R-:W-:Y:S02]  /*0240*/  IADD3 R6, P2, PT, R8, UR14, RZ ;  /* 0x0000000e08067c10 */ /* 0x001fe4000ff5e0ff */
[----:B------:R-:W-:-:S02]  /*0250*/  SHF.L.U64.HI R0, R4, 0x2, R3 ;  /* 0x0000000204007819 */ /* 0x000fc40000010203 */
[----:B------:R-:W-:Y:S02]  /*0260*/  IADD3 R4, P1, PT, R8, UR12, RZ ;  /* 0x0000000c08047c10 */ /* 0x000fe4000ff3e0ff */
[C---:B------:R-:W-:Y:S02]  /*0270*/  IADD3.X R3, PT, PT, R0.reuse, UR19, RZ, P0, !PT ;  /* 0x0000001300037c10 */ /* 0x040fe400087fe4ff */
[C---:B------:R-:W-:Y:S02]  /*0280*/  IADD3.X R5, PT, PT, R0.reuse, UR13, RZ, P1, !PT ;  /* 0x0000000d00057c10 */ /* 0x040fe40008ffe4ff */
[----:B------:R-:W-:Y:S01]  /*0290*/  IADD3.X R7, PT, PT, R0, UR15, RZ, P2, !PT ;  /* 0x0000000f00077c10 */ /* 0x000fe200097fe4ff */
[----:B--2---:R-:W2:Y:S04]  /*02a0*/  LDG.E R2, desc[UR4][R2.64] ;  /* 0x0000000402027981 */ /* 0x004ea8000c1e1900 */
[----:B------:R-:W2:Y:S04]  /*02b0*/  LDG.E R5, desc[UR4][R4.64] ;  /* 0x0000000404057981 */ /* 0x000ea8000c1e1900 */
[----:B------:R-:W3:Y:S01]  /*02c0*/  LDG.E R6, desc[UR4][R6.64] ;  /* 0x0000000406067981 */ /* 0x000ee2000c1e1900 */
[----:B------:R-:W-:-:S04]  /*02d0*/  IADD3 R8, P0, PT, R8, UR16, RZ ;  /* 0x0000001008087c10 */ /* 0x000fc8000ff1e0ff */
[----:B------:R-:W-:Y:S01]  /*02e0*/  IADD3.X R9, PT, PT, R0, UR17, RZ, P0, !PT ;  /* 0x0000001100097c10 */ /* 0x000fe200087fe4ff */
[----:B--2---:R-:W-:-:S04]  /*02f0*/  FADD R11, R2, R5 ;  /* 0x00000005020b7221 */ /* 0x004fc80000000000 */
[----:B---3--:R-:W-:-:S05]  /*0300*/  FADD R11, R6, R11 ;  /* 0x0000000b060b7221 */ /* 0x008fca0000000000 */
[----:B------:R-:W-:Y:S01]  /*0310*/  STG.E desc[UR4][R8.64], R11 ;  /* 0x0000000b08007986 */ /* 0x000fe2000c101904 */
[----:B------:R-:W-:Y:S05]  /*0320*/  EXIT ;  /* 0x000000000000794d */ /* 0x000fea0003800000 */
.L_x_66:
        /* <DEDUP_REMOVED lines=13> */
.L_x_156:


//--------------------- .text._Z14multiplicationPfS_S_iii --------------------------
	.section	.text._Z14multiplicationPfS_S_iii,"ax",@progbits
	.align	128
        .global         _Z14multiplicationPfS_S_iii
        .type           _Z14multiplicationPfS_S_iii,@function
        .size           _Z14multiplicationPfS_S_iii,(.L_x_157 - _Z14multiplicationPfS_S_iii)
        .other          _Z14multiplicationPfS_S_iii,@"STO_CUDA_ENTRY STV_DEFAULT"
_Z14multiplicationPfS_S_iii:
.text._Z14multiplicationPfS_S_iii:
        /* <DEDUP_REMOVED lines=24> */
[----:B------:R-:W0:Y:S01]  /*0180*/  LDCU.64 UR12, c[0x0][0x390] ;  /* 0x00007200ff0c77ac */ /* 0x000e220008000a00 */
[----:B------:R-:W-:Y:S01]  /*0190*/  IMAD.WIDE.U32 R2, R5, UR8, R2 ;  /* 0x0000000805027c25 */ /* 0x000fe2000f8e0002 */
[----:B------:R-:W1:Y:S03]  /*01a0*/  LDCU.128 UR16, c[0x0][0x380] ;  /* 0x00007000ff1077ac */ /* 0x000e660008000c00 */
[----:B------:R-:W-:Y:S01]  /*01b0*/  IMAD.MOV.U32 R5, RZ, RZ, RZ ;  /* 0x000000ffff057224 */ /* 0x000fe200078e00ff */
[----:B------:R-:W-:Y:S01]  /*01c0*/  IADD3 R0, PT, PT, R3, R7, RZ ;  /* 0x0000000703007210 */ /* 0x000fe20007ffe0ff */
[----:B------:R-:W-:-:S04]  /*01d0*/  IMAD.WIDE.U32 R4, R2, UR10, R4 ;  /* 0x0000000a02047c25 */ /* 0x000fc8000f8e0004 */
[----:B------:R-:W-:Y:S02]  /*01e0*/  IMAD R3, R0, UR10, RZ ;  /* 0x0000000a00037c24 */ /* 0x000fe4000f8e02ff */
[----:B------:R-:W-:Y:S02]  /*01f0*/  IMAD.SHL.U32 R6, R4, 0x4, RZ ;  /* 0x0000000404067824 */ /* 0x000fe400078e00ff */
[----:B------:R-:W-:Y:S01]  /*0200*/  IMAD R3, R2, UR4, R3 ;  /* 0x0000000402037c24 */ /* 0x000fe2000f8e0203 */
[----:B------:R-:W2:Y:S04]  /*0210*/  LDCU.64 UR4, c[0x0][0x358] ;  /* 0x00006b00ff0477ac */ /* 0x000ea80008000a00 */
[----:B------:R-:W-:Y:S02]  /*0220*/  IADD3 R3, PT, PT, R5, R3, RZ ;  /* 0x0000000305037210 */ /* 0x000fe40007ffe0ff */
[----:B-1----:R-:W-:-:S02]  /*0230*/  IADD3 R2, P0, PT, R6, UR18, RZ ;  /* 0x0000001206027c10 */ /* 0x002fc4000ff1e0ff */
[----:B------:R-:W-:Y:S02]  /*0240*/  SHF.L.U64.HI R0, R4, 0x2, R3 ;  /* 0x0000000204007819 */ /* 0x000fe40000010203 */
[----:B0-----:R-:W-:Y:S02]  /*0250*/  IADD3 R4, P1, PT, R6, UR12, RZ ;  /* 0x0000000c06047c10 */ /* 0x001fe4000ff3e0ff */
[C---:B------:R-:W-:Y:S02]  /*0260*/  IADD3.X R3, PT, PT, R0.reuse, UR19, RZ, P0, !PT ;  /* 0x0000001300037c10 */ /* 0x040fe400087fe4ff */
[----:B------:R-:W-:-:S03]  /*0270*/  IADD3.X R5, PT, PT, R0, UR13, RZ, P1, !PT ;  /* 0x0000000d00057c10 */ /* 0x000fc60008ffe4ff */
[----:B--2---:R-:W2:Y:S04]  /*0280*/  LDG.E R2, desc[UR4][R2.64] ;  /* 0x0000000402027981 */ /* 0x004ea8000c1e1900 */
[----:B------:R-:W2:Y:S01]  /*0290*/  LDG.E R5, desc[UR4][R4.64] ;  /* 0x0000000404057981 */ /* 0x000ea2000c1e1900 */
[----:B------:R-:W-:-:S04]  /*02a0*/  IADD3 R6, P0, PT, R6, UR16, RZ ;  /* 0x0000001006067c10 */ /* 0x000fc8000ff1e0ff */
[----:B------:R-:W-:Y:S01]  /*02b0*/  IADD3.X R7, PT, PT, R0, UR17, RZ, P0, !PT ;  /* 0x0000001100077c10 */ /* 0x000fe200087fe4ff */
[----:B--2---:R-:W-:-:S05]  /*02c0*/  FMUL R9, R2, R5 ;  /* 0x0000000502097220 */ /* 0x004fca0000400000 */
[----:B------:R-:W-:Y:S01]  /*02d0*/  STG.E desc[UR4][R6.64], R9 ;  /* 0x0000000906007986 */ /* 0x000fe2000c101904 */
[----:B------:R-:W-:Y:S05]  /*02e0*/  EXIT ;  /* 0x000000000000794d */ /* 0x000fea0003800000 */
.L_x_67:
        /* <DEDUP_REMOVED lines=9> */
.L_x_157:


//--------------------- .text._Z8divisionPfS_S_iii --------------------------
	.section	.text._Z8divisionPfS_S_iii,"ax",@progbits
	.align	128
        .global         _Z8divisionPfS_S_iii
        .type           _Z8divisionPfS_S_iii,@function
        .size           _Z8divisionPfS_S_iii,(.L_x_142 - _Z8divisionPfS_S_iii)
        .other          _Z8divisionPfS_S_iii,@"STO_CUDA_ENTRY STV_DEFAULT"
_Z8divisionPfS_S_iii:
.text._Z8divisionPfS_S_iii:
        /* <DEDUP_REMOVED lines=32> */
[----:B------:R-:W2:Y:S01]  /*0200*/  LDCU.64 UR4, c[0x0][0x358] ;  /* 0x00006b00ff0477ac */ /* 0x000ea20008000a00 */
[----:B------:R-:W-:Y:S02]  /*0210*/  IMAD.SHL.U32 R4, R6, 0x4, RZ ;  /* 0x0000000406047824 */ /* 0x000fe400078e00ff */
[----:B------:R-:W-:-:S03]  /*0220*/  IMAD.IADD R3, R7, 0x1, R3 ;  /* 0x0000000107037824 */ /* 0x000fc600078e0203 */
[----:B0-----:R-:W-:Y:S02]  /*0230*/  IADD3 R8, P0, PT, R4, UR8, RZ ;  /* 0x0000000804087c10 */ /* 0x001fe4000ff1e0ff */
[----:B------:R-:W-:-:S04]  /*0240*/  SHF.L.U64.HI R2, R6, 0x2, R3 ;  /* 0x0000000206027819 */ /* 0x000fc80000010203 */
[----:B------:R-:W-:-:S05]  /*0250*/  IADD3.X R9, PT, PT, R2, UR9, RZ, P0, !PT ;  /* 0x0000000902097c10 */ /* 0x000fca00087fe4ff */
[----:B--2---:R-:W2:Y:S01]  /*0260*/  LDG.E R3, desc[UR4][R8.64] ;  /* 0x0000000408037981 */ /* 0x004ea2000c1e1900 */
[----:B-1----:R-:W-:-:S04]  /*0270*/  IADD3 R6, P0, PT, R4, UR6, RZ ;  /* 0x0000000604067c10 */ /* 0x002fc8000ff1e0ff */
[----:B------:R-:W-:-:S05]  /*0280*/  IADD3.X R7, PT, PT, R2, UR7, RZ, P0, !PT ;  /* 0x0000000702077c10 */ /* 0x000fca00087fe4ff */
[----:B------:R-:W3:Y:S01]  /*0290*/  LDG.E R0, desc[UR4][R6.64] ;  /* 0x0000000406007981 */ /* 0x000ee2000c1e1900 */
[----:B------:R-:W-:Y:S01]  /*02a0*/  BSSY.RECONVERGENT B0, `(.L_x_68) ;  /* 0x000000c000007945 */ /* 0x000fe20003800200 */
[----:B--2---:R-:W0:Y:S08]  /*02b0*/  MUFU.RCP R10, R3 ;  /* 0x00000003000a7308 */ /* 0x004e300000001000 */
[----:B---3--:R-:W1:Y:S01]  /*02c0*/  FCHK P0, R0, R3 ;  /* 0x0000000300007302 */ /* 0x008e620000000000 */
[----:B0-----:R-:W-:-:S04]  /*02d0*/  FFMA R5, -R3, R10, 1 ;  /* 0x3f80000003057423 */ /* 0x001fc8000000010a */
[----:B------:R-:W-:-:S04]  /*02e0*/  FFMA R5, R10, R5, R10 ;  /* 0x000000050a057223 */ /* 0x000fc8000000000a */
[----:B------:R-:W-:-:S04]  /*02f0*/  FFMA R10, R0, R5, RZ ;  /* 0x00000005000a7223 */ /* 0x000fc800000000ff */
[----:B------:R-:W-:-:S04]  /*0300*/  FFMA R11, -R3, R10, R0 ;  /* 0x0000000a030b7223 */ /* 0x000fc80000000100 */
[----:B------:R-:W-:Y:S01]  /*0310*/  FFMA R11, R5, R11, R10 ;  /* 0x0000000b050b7223 */ /* 0x000fe2000000000a */
[----:B-1----:R-:W-:Y:S06]  /*0320*/  @!P0 BRA `(.L_x_69) ;  /* 0x00000000000c8947 */ /* 0x002fec0003800000 */
[----:B------:R-:W-:-:S07]  /*0330*/  MOV R6, 0x350 ;  /* 0x0000035000067802 */ /* 0x000fce0000000f00 */
[----:B------:R-:W-:Y:S05]  /*0340*/  CALL.REL.NOINC `($__internal_3_$__cuda_sm3x_div_rn_noftz_f32_slowpath) ;  /* 0x00000000001c7944 */ /* 0x000fea0003c00000 */
[----:B------:R-:W-:-:S07]  /*0350*/  IMAD.MOV.U32 R11, RZ, RZ, R0 ;  /* 0x000000ffff0b7224 */ /* 0x000fce00078e0000 */
.L_x_69:
[----:B------:R-:W-:Y:S05]  /*0360*/  BSYNC.RECONVERGENT B0 ;  /* 0x0000000000007941 */ /* 0x000fea0003800200 */
.L_x_68:
[----:B------:R-:W0:Y:S02]  /*0370*/  LDCU.64 UR6, c[0x0][0x380] ;  /* 0x00007000ff0677ac */ /* 0x000e240008000a00 */
[----:B0-----:R-:W-:-:S04]  /*0380*/  IADD3 R4, P0, PT, R4, UR6, RZ ;  /* 0x0000000604047c10 */ /* 0x001fc8000ff1e0ff */
[----:B------:R-:W-:-:S05]  /*0390*/  IADD3.X R5, PT, PT, R2, UR7, RZ, P0, !PT ;  /* 0x0000000702057c10 */ /* 0x000fca00087fe4ff */
[----:B------:R-:W-:Y:S01]  /*03a0*/  STG.E desc[UR4][R4.64], R11 ;  /* 0x0000000b04007986 */ /* 0x000fe2000c101904 */
[----:B------:R-:W-:Y:S05]  /*03b0*/  EXIT ;  /* 0x000000000000794d */ /* 0x000fea0003800000 */
        .weak           $__internal_3_$__cuda_sm3x_div_rn_noftz_f32_slowpath
        .type           $__internal_3_$__cuda_sm3x_div_rn_noftz_f32_slowpath,@function
        .size           $__internal_3_$__cuda_sm3x_div_rn_noftz_f32_slowpath,(.L_x_142 - $__internal_3_$__cuda_sm3x_div_rn_noftz_f32_slowpath)
$__internal_3_$__cuda_sm3x_div_rn_noftz_f32_slowpath:
[--C-:B------:R-:W-:Y:S01]  /*03c0*/  SHF.R.U32.HI R7, RZ, 0x17, R3.reuse ;  /* 0x00000017ff077819 */ /* 0x100fe20000011603 */
[----:B------:R-:W-:Y:S01]  /*03d0*/  BSSY.RECONVERGENT B1, `(.L_x_70) ;  /* 0x0000064000017945 */ /* 0x000fe20003800200 */
[--C-:B------:R-:W-:Y:S01]  /*03e0*/  SHF.R.U32.HI R5, RZ, 0x17, R0.reuse ;  /* 0x00000017ff057819 */ /* 0x100fe20000011600 */
[----:B------:R-:W-:Y:S01]  /*03f0*/  IMAD.MOV.U32 R8, RZ, RZ, R0 ;  /* 0x000000ffff087224 */ /* 0x000fe200078e0000 */
[----:B------:R-:W-:Y:S01]  /*0400*/  LOP3.LUT R7, R7, 0xff, RZ, 0xc0, !PT ;  /* 0x000000ff07077812 */ /* 0x000fe200078ec0ff */
[----:B------:R-:W-:Y:S01]  /*0410*/  IMAD.MOV.U32 R9, RZ, RZ, R3 ;  /* 0x000000ffff097224 */ /* 0x000fe200078e0003 */
[----:B------:R-:W-:-:S03]  /*0420*/  LOP3.LUT R5, R5, 0xff, RZ, 0xc0, !PT ;  /* 0x000000ff05057812 */ /* 0x000fc600078ec0ff */
[----:B------:R-:W-:Y:S02]  /*0430*/  VIADD R12, R7, 0xffffffff ;  /* 0xffffffff070c7836 */ /* 0x000fe40000000000 */
[----:B------:R-:W-:-:S03]  /*0440*/  VIADD R11, R5, 0xffffffff ;  /* 0xffffffff050b7836 */ /* 0x000fc60000000000 */
[----:B------:R-:W-:-:S04]  /*0450*/  ISETP.GT.U32.AND P0, PT, R12, 0xfd, PT ;  /* 0x000000fd0c00780c */ /* 0x000fc80003f04070 */
[----:B------:R-:W-:-:S13]  /*0460*/  ISETP.GT.U32.OR P0, PT, R11, 0xfd, P0 ;  /* 0x000000fd0b00780c */ /* 0x000fda0000704470 */
[----:B------:R-:W-:Y:S01]  /*0470*/  @!P0 IMAD.MOV.U32 R10, RZ, RZ, RZ ;  /* 0x000000ffff0a8224 */ /* 0x000fe200078e00ff */
[----:B------:R-:W-:Y:S06]  /*0480*/  @!P0 BRA `(.L_x_71) ;  /* 0x00000000005c8947 */ /* 0x000fec0003800000 */
[----:B------:R-:W-:Y:S02]  /*0490*/  FSETP.GTU.FTZ.AND P0, PT, |R0|, +INF , PT ;  /* 0x7f8000000000780b */ /* 0x000fe40003f1c200 */
[----:B------:R-:W-:-:S04]  /*04a0*/  FSETP.GTU.FTZ.AND P1, PT, |R3|, +INF , PT ;  /* 0x7f8000000300780b */ /* 0x000fc80003f3c200 */
[----:B------:R-:W-:-:S13]  /*04b0*/  PLOP3.LUT P0, PT, P0, P1, PT, 0xf8, 0x8f ;  /* 0x00000000008f781c */ /* 0x000fda0000703f70 */
[----:B------:R-:W-:Y:S05]  /*04c0*/  @P0 BRA `(.L_x_72) ;  /* 0x00000004004c0947 */ /* 0x000fea0003800000 */
[----:B------:R-:W-:-:S13]  /*04d0*/  LOP3.LUT P0, RZ, R9, 0x7fffffff, R8, 0xc8, !PT ;  /* 0x7fffffff09ff7812 */ /* 0x000fda000780c808 */
[----:B------:R-:W-:Y:S05]  /*04e0*/  @!P0 BRA `(.L_x_73) ;  /* 0x00000004003c8947 */ /* 0x000fea0003800000 */
[C---:B------:R-:W-:Y:S02]  /*04f0*/  FSETP.NEU.FTZ.AND P2, PT, |R0|.reuse, +INF , PT ;  /* 0x7f8000000000780b */ /* 0x040fe40003f5d200 */
[----:B------:R-:W-:Y:S02]  /*0500*/  FSETP.NEU.FTZ.AND P1, PT, |R3|, +INF , PT ;  /* 0x7f8000000300780b */ /* 0x000fe40003f3d200 */
[----:B------:R-:W-:-:S11]  /*0510*/  FSETP.NEU.FTZ.AND P0, PT, |R0|, +INF , PT ;  /* 0x7f8000000000780b */ /* 0x000fd60003f1d200 */
[----:B------:R-:W-:Y:S05]  /*0520*/  @!P1 BRA !P2, `(.L_x_73) ;  /* 0x00000004002c9947 */ /* 0x000fea0005000000 */
[----:B------:R-:W-:-:S04]  /*0530*/  LOP3.LUT P2, RZ, R8, 0x7fffffff, RZ, 0xc0, !PT ;  /* 0x7fffffff08ff7812 */ /* 0x000fc8000784c0ff */
[----:B------:R-:W-:-:S13]  /*0540*/  PLOP3.LUT P1, PT, P1, P2, PT, 0x2f, 0xf2 ;  /* 0x0000000000f2781c */ /* 0x000fda0000f24577 */
[----:B------:R-:W-:Y:S05]  /*0550*/  @P1 BRA `(.L_x_74) ;  /* 0x0000000400181947 */ /* 0x000fea0003800000 */
[----:B------:R-:W-:-:S04]  /*0560*/  LOP3.LUT P1, RZ, R9, 0x7fffffff, RZ, 0xc0, !PT ;  /* 0x7fffffff09ff7812 */ /* 0x000fc8000782c0ff */
[----:B------:R-:W-:-:S13]  /*0570*/  PLOP3.LUT P0, PT, P0, P1, PT, 0x2f, 0xf2 ;  /* 0x0000000000f2781c */ /* 0x000fda0000702577 */
[----:B------:R-:W-:Y:S05]  /*0580*/  @P0 BRA `(.L_x_75) ;  /* 0x0000000400000947 */ /* 0x000fea0003800000 */
[----:B------:R-:W-:Y:S02]  /*0590*/  ISETP.GE.AND P0, PT, R11, RZ, PT ;  /* 0x000000ff0b00720c */ /* 0x000fe40003f06270 */
[----:B------:R-:W-:-:S11]  /*05a0*/  ISETP.GE.AND P1, PT, R12, RZ, PT ;  /* 0x000000ff0c00720c */ /* 0x000fd60003f26270 */
[----:B------:R-:W-:Y:S02]  /*05b0*/  @P0 IMAD.MOV.U32 R10, RZ, RZ, RZ ;  /* 0x000000ffff0a0224 */ /* 0x000fe400078e00ff */
[----:B------:R-:W-:Y:S01]  /*05c0*/  @!P0 FFMA R8, R0, 1.84467440737095516160e+19, RZ ;  /* 0x5f80000000088823 */ /* 0x000fe200000000ff */
[----:B------:R-:W-:Y:S02]  /*05d0*/  @!P0 IMAD.MOV.U32 R10, RZ, RZ, -0x40 ;  /* 0xffffffc0ff0a8424 */ /* 0x000fe400078e00ff */
[----:B------:R-:W-:Y:S02]  /*05e0*/  @!P1 FFMA R9, R3, 1.84467440737095516160e+19, RZ ;  /* 0x5f80000003099823 */ /* 0x000fe400000000ff */
[----:B------:R-:W-:-:S07]  /*05f0*/  @!P1 VIADD R10, R10, 0x40 ;  /* 0x000000400a0a9836 */ /* 0x000fce0000000000 */
.L_x_71:
[----:B------:R-:W-:Y:S01]  /*0600*/  LEA R0, R7, 0xc0800000, 0x17 ;  /* 0xc080000007007811 */ /* 0x000fe200078eb8ff */
[----:B------:R-:W-:Y:S01]  /*0610*/  VIADD R5, R5, 0xffffff81 ;  /* 0xffffff8105057836 */ /* 0x000fe20000000000 */
[----:B------:R-:W-:Y:S03]  /*0620*/  BSSY.RECONVERGENT B2, `(.L_x_76) ;  /* 0x0000035000027945 */ /* 0x000fe60003800200 */
[----:B------:R-:W-:Y:S02]  /*0630*/  IMAD.IADD R9, R9, 0x1, -R0 ;  /* 0x0000000109097824 */ /* 0x000fe400078e0a00 */
[C---:B------:R-:W-:Y:S01]  /*0640*/  IMAD R0, R5.reuse, -0x800000, R8 ;  /* 0xff80000005007824 */ /* 0x040fe200078e0208 */
[----:B------:R-:W-:Y:S01]  /*0650*/  IADD3 R5, PT, PT, R5, 0x7f, -R7 ;  /* 0x0000007f05057810 */ /* 0x000fe20007ffe807 */
[----:B------:R-:W0:Y:S01]  /*0660*/  MUFU.RCP R3, R9 ;  /* 0x0000000900037308 */ /* 0x000e220000001000 */
[----:B------:R-:W-:-:S03]  /*0670*/  FADD.FTZ R11, -R9, -RZ ;  /* 0x800000ff090b7221 */ /* 0x000fc60000010100 */
[----:B------:R-:W-:Y:S02]  /*0680*/  IMAD.IADD R5, R5, 0x1, R10 ;  /* 0x0000000105057824 */ /* 0x000fe400078e020a */
        /* <DEDUP_REMOVED lines=42> */
.L_x_78:
[----:B------:R-:W-:-:S04]  /*0930*/  LOP3.LUT R0, R0, 0x80000000, RZ, 0xc0, !PT ;  /* 0x8000000000007812 */ /* 0x000fc800078ec0ff */
[----:B------:R-:W-:Y:S01]  /*0940*/  LOP3.LUT R0, R0, 0x7f800000, RZ, 0xfc, !PT ;  /* 0x7f80000000007812 */ /* 0x000fe200078efcff */
[----:B------:R-:W-:Y:S06]  /*0950*/  BRA `(.L_x_79) ;  /* 0x0000000000047947 */ /* 0x000fec0003800000 */
.L_x_77:
[----:B------:R-:W-:-:S07]  /*0960*/  IMAD R0, R5, 0x800000, R0 ;  /* 0x0080000005007824 */ /* 0x000fce00078e0200 */
.L_x_79:
[----:B------:R-:W-:Y:S05]  /*0970*/  BSYNC.RECONVERGENT B2 ;  /* 0x0000000000027941 */ /* 0x000fea0003800200 */
.L_x_76:
[----:B------:R-:W-:Y:S05]  /*0980*/  BRA `(.L_x_80) ;  /* 0x0000000000207947 */ /* 0x000fea0003800000 */
.L_x_75:
[----:B------:R-:W-:-:S04]  /*0990*/  LOP3.LUT R0, R9, 0x80000000, R8, 0x48, !PT ;  /* 0x8000000009007812 */ /* 0x000fc800078e4808 */
[----:B------:R-:W-:Y:S01]  /*09a0*/  LOP3.LUT R0, R0, 0x7f800000, RZ, 0xfc, !PT ;  /* 0x7f80000000007812 */ /* 0x000fe200078efcff */
[----:B------:R-:W-:Y:S06]  /*09b0*/  BRA `(.L_x_80) ;  /* 0x0000000000147947 */ /* 0x000fec0003800000 */
.L_x_74:
[----:B------:R-:W-:Y:S01]  /*09c0*/  LOP3.LUT R0, R9, 0x80000000, R8, 0x48, !PT ;  /* 0x8000000009007812 */ /* 0x000fe200078e4808 */
[----:B------:R-:W-:Y:S06]  /*09d0*/  BRA `(.L_x_80) ;  /* 0x00000000000c7947 */ /* 0x000fec0003800000 */
.L_x_73:
[----:B------:R-:W0:Y:S01]  /*09e0*/  MUFU.RSQ R0, -QNAN ;  /* 0xffc0000000007908 */ /* 0x000e220000001400 */
[----:B------:R-:W-:Y:S05]  /*09f0*/  BRA `(.L_x_80) ;  /* 0x0000000000047947 */ /* 0x000fea0003800000 */
.L_x_72:
[----:B------:R-:W-:-:S07]  /*0a00*/  FADD.FTZ R0, R0, R3 ;  /* 0x0000000300007221 */ /* 0x000fce0000010000 */
.L_x_80:
[----:B------:R-:W-:Y:S05]  /*0a10*/  BSYNC.RECONVERGENT B1 ;  /* 0x0000000000017941 */ /* 0x000fea0003800200 */
.L_x_70:
[----:B------:R-:W-:-:S04]  /*0a20*/  IMAD.MOV.U32 R7, RZ, RZ, 0x0 ;  /* 0x00000000ff077424 */ /* 0x000fc800078e00ff */
[----:B0-----:R-:W-:Y:S05]  /*0a30*/  RET.REL.NODEC R6 `(_Z8divisionPfS_S_iii) ;  /* 0xfffffff406707950 */ /* 0x001fea0003c3ffff */
.L_x_81:
        /* <DEDUP_REMOVED lines=12> */
.L_x_142:


//--------------------- .text._Z13division_gradPfS_S_iii --------------------------
	.section	.text._Z13division_gradPfS_S_iii,"ax",@progbits
	.align	128
        .global         _Z13division_gradPfS_S_iii
        .type           _Z13division_gradPfS_S_iii,@function
        .size           _Z13division_gradPfS_S_iii,(.L_x_143 - _Z13division_gradPfS_S_iii)
        .other          _Z13division_gradPfS_S_iii,@"STO_CUDA_ENTRY STV_DEFAULT"
_Z13division_gradPfS_S_iii:
.text._Z13division_gradPfS_S_iii:
        /* <DEDUP_REMOVED lines=42> */
[----:B------:R-:W-:Y:S01]  /*02a0*/  UMOV UR6, 0xa0b5ed8d ;  /* 0xa0b5ed8d00067882 */ /* 0x000fe20000000000 */
[----:B------:R-:W-:Y:S01]  /*02b0*/  UMOV UR7, 0x3eb0c6f7 ;  /* 0x3eb0c6f700077882 */ /* 0x000fe20000000000 */
[----:B------:R-:W-:Y:S01]  /*02c0*/  IMAD.MOV.U32 R2, RZ, RZ, 0x1 ;  /* 0x00000001ff027424 */ /* 0x000fe200078e00ff */
[----:B------:R-:W-:Y:S01]  /*02d0*/  BSSY.RECONVERGENT B0, `(.L_x_82) ;  /* 0x0000013000007945 */ /* 0x000fe20003800200 */
[----:B--2---:R-:W0:Y:S02]  /*02e0*/  F2F.F64.F32 R4, R14 ;  /* 0x0000000e00047310 */ /* 0x004e240000201800 */
[----:B0-----:R-:W-:-:S06]  /*02f0*/  DADD R4, R4, UR6 ;  /* 0x0000000604047e29 */ /* 0x001fcc0008000000 */
[----:B------:R-:W0:Y:S02]  /*0300*/  MUFU.RCP64H R3, R5 ;  /* 0x0000000500037308 */ /* 0x000e240000001800 */
[----:B0-----:R-:W-:-:S08]  /*0310*/  DFMA R6, -R4, R2, 1 ;  /* 0x3ff000000406742b */ /* 0x001fd00000000102 */
[----:B------:R-:W-:-:S08]  /*0320*/  DFMA R6, R6, R6, R6 ;  /* 0x000000060606722b */ /* 0x000fd00000000006 */
[----:B------:R-:W-:Y:S02]  /*0330*/  DFMA R2, R2, R6, R2 ;  /* 0x000000060202722b */ /* 0x000fe40000000002 */
[----:B---3--:R-:W0:Y:S06]  /*0340*/  F2F.F64.F32 R6, R9 ;  /* 0x0000000900067310 */ /* 0x008e2c0000201800 */
[----:B------:R-:W-:-:S08]  /*0350*/  DFMA R10, -R4, R2, 1 ;  /* 0x3ff00000040a742b */ /* 0x000fd00000000102 */
[----:B------:R-:W-:Y:S01]  /*0360*/  DFMA R2, R2, R10, R2 ;  /* 0x0000000a0202722b */ /* 0x000fe20000000002 */
[----:B0-----:R-:W-:-:S07]  /*0370*/  FSETP.GEU.AND P1, PT, |R7|, 6.5827683646048100446e-37, PT ;  /* 0x036000000700780b */ /* 0x001fce0003f2e200 */
[----:B------:R-:W-:-:S08]  /*0380*/  DMUL R10, R6, R2 ;  /* 0x00000002060a7228 */ /* 0x000fd00000000000 */
[----:B------:R-:W-:-:S08]  /*0390*/  DFMA R12, -R4, R10, R6 ;  /* 0x0000000a040c722b */ /* 0x000fd00000000106 */
[----:B------:R-:W-:-:S10]  /*03a0*/  DFMA R2, R2, R12, R10 ;  /* 0x0000000c0202722b */ /* 0x000fd4000000000a */
[----:B------:R-:W-:-:S05]  /*03b0*/  FFMA R10, RZ, R5, R3 ;  /* 0x00000005ff0a7223 */ /* 0x000fca0000000003 */
[----:B------:R-:W-:-:S13]  /*03c0*/  FSETP.GT.AND P0, PT, |R10|, 1.469367938527859385e-39, PT ;  /* 0x001000000a00780b */ /* 0x000fda0003f04200 */
[----:B------:R-:W-:Y:S05]  /*03d0*/  @P0 BRA P1, `(.L_x_83) ;  /* 0x0000000000080947 */ /* 0x000fea0000800000 */
[----:B------:R-:W-:-:S07]  /*03e0*/  MOV R12, 0x400 ;  /* 0x00000400000c7802 */ /* 0x000fce0000000f00 */
[----:B------:R-:W-:Y:S05]  /*03f0*/  CALL.REL.NOINC `($__internal_4_$__cuda_sm20_div_rn_f64_full) ;  /* 0x00000000001c7944 */ /* 0x000fea0003c00000 */
.L_x_83:
[----:B------:R-:W-:Y:S05]  /*0400*/  BSYNC.RECONVERGENT B0 ;  /* 0x0000000000007941 */ /* 0x000fea0003800200 */
.L_x_82:
[----:B------:R-:W0:Y:S01]  /*0410*/  LDCU.64 UR6, c[0x0][0x380] ;  /* 0x00007000ff0677ac */ /* 0x000e220008000a00 */
[----:B------:R-:W1:Y:S01]  /*0420*/  F2F.F32.F64 R3, R2 ;  /* 0x0000000200037310 */ /* 0x000e620000301000 */
[----:B0-----:R-:W-:-:S04]  /*0430*/  IADD3 R4, P0, PT, R0, UR6, RZ ;  /* 0x0000000600047c10 */ /* 0x001fc8000ff1e0ff */
[----:B------:R-:W-:-:S05]  /*0440*/  IADD3.X R5, PT, PT, R8, UR7, RZ, P0, !PT ;  /* 0x0000000708057c10 */ /* 0x000fca00087fe4ff */
[----:B-1----:R-:W-:Y:S01]  /*0450*/  STG.E desc[UR4][R4.64], R3 ;  /* 0x0000000304007986 */ /* 0x002fe2000c101904 */
[----:B------:R-:W-:Y:S05]  /*0460*/  EXIT ;  /* 0x000000000000794d */ /* 0x000fea0003800000 */
        .weak           $__internal_4_$__cuda_sm20_div_rn_f64_full
        .type           $__internal_4_$__cuda_sm20_div_rn_f64_full,@function
        .size           $__internal_4_$__cuda_sm20_div_rn_f64_full,(.L_x_143 - $__internal_4_$__cuda_sm20_div_rn_f64_full)
$__internal_4_$__cuda_sm20_div_rn_f64_full:
[C---:B------:R-:W-:Y:S01]  /*0470*/  FSETP.GEU.AND P0, PT, |R5|.reuse, 1.469367938527859385e-39, PT ;  /* 0x001000000500780b */ /* 0x040fe20003f0e200 */
[----:B------:R-:W-:Y:S01]  /*0480*/  IMAD.MOV.U32 R10, RZ, RZ, 0x1 ;  /* 0x00000001ff0a7424 */ /* 0x000fe200078e00ff */
[----:B------:R-:W-:Y:S01]  /*0490*/  LOP3.LUT R2, R5, 0x800fffff, RZ, 0xc0, !PT ;  /* 0x800fffff05027812 */ /* 0x000fe200078ec0ff */
[----:B------:R-:W-:Y:S01]  /*04a0*/  IMAD.MOV.U32 R13, RZ, RZ, 0x1ca00000 ;  /* 0x1ca00000ff0d7424 */ /* 0x000fe200078e00ff */
[C---:B------:R-:W-:Y:S01]  /*04b0*/  FSETP.GEU.AND P2, PT, |R7|.reuse, 1.469367938527859385e-39, PT ;  /* 0x001000000700780b */ /* 0x040fe20003f4e200 */
[----:B------:R-:W-:Y:S01]  /*04c0*/  BSSY.RECONVERGENT B1, `(.L_x_84) ;  /* 0x0000053000017945 */ /* 0x000fe20003800200 */
[----:B------:R-:W-:Y:S01]  /*04d0*/  LOP3.LUT R3, R2, 0x3ff00000, RZ, 0xfc, !PT ;  /* 0x3ff0000002037812 */ /* 0x000fe200078efcff */
[----:B------:R-:W-:Y:S01]  /*04e0*/  IMAD.MOV.U32 R2, RZ, RZ, R4 ;  /* 0x000000ffff027224 */ /* 0x000fe200078e0004 */
[----:B------:R-:W-:-:S05]  /*04f0*/  LOP3.LUT R9, R7, 0x7ff00000, RZ, 0xc0, !PT ;  /* 0x7ff0000007097812 */ /* 0x000fca00078ec0ff */
[----:B------:R-:W-:-:S04]  /*0500*/  @!P0 DMUL R2, R4, 8.98846567431157953865e+307 ;  /* 0x7fe0000004028828 */ /* 0x000fc80000000000 */
[----:B------:R-:W-:Y:S02]  /*0510*/  @!P2 LOP3.LUT R18, R5, 0x7ff00000, RZ, 0xc0, !PT ;  /* 0x7ff000000512a812 */ /* 0x000fe400078ec0ff */
[----:B------:R-:W0:Y:S02]  /*0520*/  MUFU.RCP64H R11, R3 ;  /* 0x00000003000b7308 */ /* 0x000e240000001800 */
[----:B------:R-:W-:Y:S01]  /*0530*/  @!P2 ISETP.GE.U32.AND P3, PT, R9, R18, PT ;  /* 0x000000120900a20c */ /* 0x000fe20003f66070 */
[----:B------:R-:W-:Y:S01]  /*0540*/  @!P2 IMAD.MOV.U32 R18, RZ, RZ, RZ ;  /* 0x000000ffff12a224 */ /* 0x000fe200078e00ff */
[----:B0-----:R-:W-:-:S08]  /*0550*/  DFMA R14, R10, -R2, 1 ;  /* 0x3ff000000a0e742b */ /* 0x001fd00000000802 */
[----:B------:R-:W-:Y:S01]  /*0560*/  DFMA R16, R14, R14, R14 ;  /* 0x0000000e0e10722b */ /* 0x000fe2000000000e */
[----:B------:R-:W-:Y:S02]  /*0570*/  LOP3.LUT R14, R5, 0x7ff00000, RZ, 0xc0, !PT ;  /* 0x7ff00000050e7812 */ /* 0x000fe400078ec0ff */
[----:B------:R-:W-:Y:S02]  /*0580*/  @!P2 SEL R15, R13, 0x63400000, !P3 ;  /* 0x634000000d0fa807 */ /* 0x000fe40005800000 */
[----:B------:R-:W-:-:S03]  /*0590*/  ISETP.GE.U32.AND P1, PT, R9, R14, PT ;  /* 0x0000000e0900720c */ /* 0x000fc60003f26070 */
[----:B------:R-:W-:Y:S01]  /*05a0*/  DFMA R16, R10, R16, R10 ;  /* 0x000000100a10722b */ /* 0x000fe2000000000a */
[--C-:B------:R-:W-:Y:S01]  /*05b0*/  @!P2 LOP3.LUT R15, R15, 0x80000000, R7.reuse, 0xf8, !PT ;  /* 0x800000000f0fa812 */ /* 0x100fe200078ef807 */
[----:B------:R-:W-:Y:S01]  /*05c0*/  IMAD.MOV.U32 R10, RZ, RZ, R6 ;  /* 0x000000ffff0a7224 */ /* 0x000fe200078e0006 */
[----:B------:R-:W-:Y:S02]  /*05d0*/  SEL R11, R13, 0x63400000, !P1 ;  /* 0x634000000d0b7807 */ /* 0x000fe40004800000 */
[----:B------:R-:W-:Y:S02]  /*05e0*/  @!P2 LOP3.LUT R19, R15, 0x100000, RZ, 0xfc, !PT ;  /* 0x001000000f13a812 */ /* 0x000fe400078efcff */
[----:B------:R-:W-:Y:S01]  /*05f0*/  LOP3.LUT R11, R11, 0x800fffff, R7, 0xf8, !PT ;  /* 0x800fffff0b0b7812 */ /* 0x000fe200078ef807 */
[----:B------:R-:W-:-:S05]  /*0600*/  DFMA R20, R16, -R2, 1 ;  /* 0x3ff000001014742b */ /* 0x000fca0000000802 */
[----:B------:R-:W-:-:S03]  /*0610*/  @!P2 DFMA R10, R10, 2, -R18 ;  /* 0x400000000a0aa82b */ /* 0x000fc60000000812 */
[----:B------:R-:W-:Y:S01]  /*0620*/  DFMA R16, R16, R20, R16 ;  /* 0x000000141010722b */ /* 0x000fe20000000010 */
[----:B------:R-:W-:Y:S02]  /*0630*/  IMAD.MOV.U32 R21, RZ, RZ, R9 ;  /* 0x000000ffff157224 */ /* 0x000fe400078e0009 */
[----:B------:R-:W-:Y:S01]  /*0640*/  IMAD.MOV.U32 R20, RZ, RZ, R14 ;  /* 0x000000ffff147224 */ /* 0x000fe200078e000e */
[----:B------:R-:W-:-:S03]  /*0650*/  @!P0 LOP3.LUT R20, R3, 0x7ff00000, RZ, 0xc0, !PT ;  /* 0x7ff0000003148812 */ /* 0x000fc600078ec0ff */
[----:B------:R-:W-:Y:S01]  /*0660*/  @!P2 LOP3.LUT R21, R11, 0x7ff00000, RZ, 0xc0, !PT ;  /* 0x7ff000000b15a812 */ /* 0x000fe200078ec0ff */
[----:B------:R-:W-:Y:S01]  /*0670*/  DMUL R18, R16, R10 ;  /* 0x0000000a10127228 */ /* 0x000fe20000000000 */
[----:B------:R-:W-:-:S03]  /*0680*/  VIADD R23, R20, 0xffffffff ;  /* 0xffffffff14177836 */ /* 0x000fc60000000000 */
[----:B------:R-:W-:-:S04]  /*0690*/  VIADD R22, R21, 0xffffffff ;  /* 0xffffffff15167836 */ /* 0x000fc80000000000 */
[----:B------:R-:W-:Y:S01]  /*06a0*/  DFMA R14, R18, -R2, R10 ;  /* 0x80000002120e722b */ /* 0x000fe2000000000a */
[----:B------:R-:W-:-:S04]  /*06b0*/  ISETP.GT.U32.AND P0, PT, R22, 0x7feffffe, PT ;  /* 0x7feffffe1600780c */ /* 0x000fc80003f04070 */
[----:B------:R-:W-:-:S03]  /*06c0*/  ISETP.GT.U32.OR P0, PT, R23, 0x7feffffe, P0 ;  /* 0x7feffffe1700780c */ /* 0x000fc60000704470 */
[----:B------:R-:W-:-:S10]  /*06d0*/  DFMA R14, R16, R14, R18 ;  /* 0x0000000e100e722b */ /* 0x000fd40000000012 */
[----:B------:R-:W-:Y:S05]  /*06e0*/  @P0 BRA `(.L_x_85) ;  /* 0x00000000006c0947 */ /* 0x000fea0003800000 */
[----:B------:R-:W-:-:S04]  /*06f0*/  LOP3.LUT R16, R5, 0x7ff00000, RZ, 0xc0, !PT ;  /* 0x7ff0000005107812 */ /* 0x000fc800078ec0ff */
[CC--:B------:R-:W-:Y:S02]  /*0700*/  VIADDMNMX R6, R9.reuse, -R16.reuse, 0xb9600000, !PT ;  /* 0xb960000009067446 */ /* 0x0c0fe40007800910 */
[----:B------:R-:W-:Y:S02]  /*0710*/  ISETP.GE.U32.AND P0, PT, R9, R16, PT ;  /* 0x000000100900720c */ /* 0x000fe40003f06070 */
[----:B------:R-:W-:Y:S02]  /*0720*/  VIMNMX R6, PT, PT, R6, 0x46a00000, PT ;  /* 0x46a0000006067848 */ /* 0x000fe40003fe0100 */
[----:B------:R-:W-:-:S05]  /*0730*/  SEL R9, R13, 0x63400000, !P0 ;  /* 0x634000000d097807 */ /* 0x000fca0004000000 */
[----:B------:R-:W-:Y:S02]  /*0740*/  IMAD.IADD R9, R6, 0x1, -R9 ;  /* 0x0000000106097824 */ /* 0x000fe400078e0a09 */
[----:B------:R-:W-:Y:S02]  /*0750*/  IMAD.MOV.U32 R6, RZ, RZ, RZ ;  /* 0x000000ffff067224 */ /* 0x000fe400078e00ff */
[----:B------:R-:W-:-:S06]  /*0760*/  VIADD R7, R9, 0x7fe00000 ;  /* 0x7fe0000009077836 */ /* 0x000fcc0000000000 */
[----:B------:R-:W-:-:S10]  /*0770*/  DMUL R16, R14, R6 ;  /* 0x000000060e107228 */ /* 0x000fd40000000000 */
[----:B------:R-:W-:-:S13]  /*0780*/  FSETP.GTU.AND P0, PT, |R17|, 1.469367938527859385e-39, PT ;  /* 0x001000001100780b */ /* 0x000fda0003f0c200 */
[----:B------:R-:W-:Y:S05]  /*0790*/  @P0 BRA `(.L_x_86) ;  /* 0x0000000000940947 */ /* 0x000fea0003800000 */
[----:B------:R-:W-:Y:S01]  /*07a0*/  DFMA R2, R14, -R2, R10 ;  /* 0x800000020e02722b */ /* 0x000fe2000000000a */
[----:B------:R-:W-:-:S09]  /*07b0*/  IMAD.MOV.U32 R6, RZ, RZ, RZ ;  /* 0x000000ffff067224 */ /* 0x000fd200078e00ff */
[C---:B------:R-:W-:Y:S02]  /*07c0*/  FSETP.NEU.AND P0, PT, R3.reuse, RZ, PT ;  /* 0x000000ff0300720b */ /* 0x040fe40003f0d000 */
[----:B------:R-:W-:-:S04]  /*07d0*/  LOP3.LUT R5, R3, 0x80000000, R5, 0x48, !PT ;  /* 0x8000000003057812 */ /* 0x000fc800078e4805 */
[----:B------:R-:W-:-:S07]  /*07e0*/  LOP3.LUT R7, R5, R7, RZ, 0xfc, !PT ;  /* 0x0000000705077212 */ /* 0x000fce00078efcff */
[----:B------:R-:W-:Y:S05]  /*07f0*/  @!P0 BRA `(.L_x_86) ;  /* 0x00000000007c8947 */ /* 0x000fea0003800000 */
[----:B------:R-:W-:Y:S01]  /*0800*/  IMAD.MOV R3, RZ, RZ, -R9 ;  /* 0x000000ffff037224 */ /* 0x000fe200078e0a09 */
[----:B------:R-:W-:Y:S01]  /*0810*/  DMUL.RP R6, R14, R6 ;  /* 0x000000060e067228 */ /* 0x000fe20000008000 */
[----:B------:R-:W-:Y:S01]  /*0820*/  IMAD.MOV.U32 R2, RZ, RZ, RZ ;  /* 0x000000ffff027224 */ /* 0x000fe200078e00ff */
[----:B------:R-:W-:-:S05]  /*0830*/  IADD3 R9, PT, PT, -R9, -0x43300000, RZ ;  /* 0xbcd0000009097810 */ /* 0x000fca0007ffe1ff */
[----:B------:R-:W-:-:S03]  /*0840*/  DFMA R2, R16, -R2, R14 ;  /* 0x800000021002722b */ /* 0x000fc6000000000e */
[----:B------:R-:W-:-:S07]  /*0850*/  LOP3.LUT R5, R7, R5, RZ, 0x3c, !PT ;  /* 0x0000000507057212 */ /* 0x000fce00078e3cff */
[----:B------:R-:W-:-:S04]  /*0860*/  FSETP.NEU.AND P0, PT, |R3|, R9, PT ;  /* 0x000000090300720b */ /* 0x000fc80003f0d200 */
[----:B------:R-:W-:Y:S02]  /*0870*/  FSEL R16, R6, R16, !P0 ;  /* 0x0000001006107208 */ /* 0x000fe40004000000 */
[----:B------:R-:W-:Y:S01]  /*0880*/  FSEL R17, R5, R17, !P0 ;  /* 0x0000001105117208 */ /* 0x000fe20004000000 */
[----:B------:R-:W-:Y:S06]  /*0890*/  BRA `(.L_x_86) ;  /* 0x0000000000547947 */ /* 0x000fec0003800000 */
.L_x_85:
[----:B------:R-:W-:-:S14]  /*08a0*/  DSETP.NAN.AND P0, PT, R6, R6, PT ;  /* 0x000000060600722a */ /* 0x000fdc0003f08000 */
[----:B------:R-:W-:Y:S05]  /*08b0*/  @P0 BRA `(.L_x_87) ;  /* 0x0000000000440947 */ /* 0x000fea0003800000 */
[----:B------:R-:W-:-:S14]  /*08c0*/  DSETP.NAN.AND P0, PT, R4, R4, PT ;  /* 0x000000040400722a */ /* 0x000fdc0003f08000 */
[----:B------:R-:W-:Y:S05]  /*08d0*/  @P0 BRA `(.L_x_88) ;  /* 0x0000000000300947 */ /* 0x000fea0003800000 */
[----:B------:R-:W-:Y:S01]  /*08e0*/  ISETP.NE.AND P0, PT, R21, R20, PT ;  /* 0x000000141500720c */ /* 0x000fe20003f05270 */
[----:B------:R-:W-:Y:S02]  /*08f0*/  IMAD.MOV.U32 R16, RZ, RZ, 0x0 ;  /* 0x00000000ff107424 */ /* 0x000fe400078e00ff */
[----:B------:R-:W-:-:S10]  /*0900*/  IMAD.MOV.U32 R17, RZ, RZ, -0x80000 ;  /* 0xfff80000ff117424 */ /* 0x000fd400078e00ff */
[----:B------:R-:W-:Y:S05]  /*0910*/  @!P0 BRA `(.L_x_86) ;  /* 0x0000000000348947 */ /* 0x000fea0003800000 */
[----:B------:R-:W-:Y:S02]  /*0920*/  ISETP.NE.AND P0, PT, R21, 0x7ff00000, PT ;  /* 0x7ff000001500780c */ /* 0x000fe40003f05270 */
[----:B------:R-:W-:Y:S02]  /*0930*/  LOP3.LUT R17, R7, 0x80000000, R5, 0x48, !PT ;  /* 0x8000000007117812 */ /* 0x000fe400078e4805 */
[----:B------:R-:W-:-:S13]  /*0940*/  ISETP.EQ.OR P0, PT, R20, RZ, !P0 ;  /* 0x000000ff1400720c */ /* 0x000fda0004702670 */
[----:B------:R-:W-:Y:S01]  /*0950*/  @P0 LOP3.LUT R2, R17, 0x7ff00000, RZ, 0xfc, !PT ;  /* 0x7ff0000011020812 */ /* 0x000fe200078efcff */
[----:B------:R-:W-:Y:S02]  /*0960*/  @!P0 IMAD.MOV.U32 R16, RZ, RZ, RZ ;  /* 0x000000ffff108224 */ /* 0x000fe400078e00ff */
[----:B------:R-:W-:Y:S02]  /*0970*/  @P0 IMAD.MOV.U32 R16, RZ, RZ, RZ ;  /* 0x000000ffff100224 */ /* 0x000fe400078e00ff */
[----:B------:R-:W-:Y:S01]  /*0980*/  @P0 IMAD.MOV.U32 R17, RZ, RZ, R2 ;  /* 0x000000ffff110224 */ /* 0x000fe200078e0002 */
[----:B------:R-:W-:Y:S06]  /*0990*/  BRA `(.L_x_86) ;  /* 0x0000000000147947 */ /* 0x000fec0003800000 */
.L_x_88:
[----:B------:R-:W-:Y:S01]  /*09a0*/  LOP3.LUT R17, R5, 0x80000, RZ, 0xfc, !PT ;  /* 0x0008000005117812 */ /* 0x000fe200078efcff */
[----:B------:R-:W-:Y:S01]  /*09b0*/  IMAD.MOV.U32 R16, RZ, RZ, R4 ;  /* 0x000000ffff107224 */ /* 0x000fe200078e0004 */
[----:B------:R-:W-:Y:S06]  /*09c0*/  BRA `(.L_x_86) ;  /* 0x0000000000087947 */ /* 0x000fec0003800000 */
.L_x_87:
[----:B------:R-:W-:Y:S01]  /*09d0*/  LOP3.LUT R17, R7, 0x80000, RZ, 0xfc, !PT ;  /* 0x0008000007117812 */ /* 0x000fe200078efcff */
[----:B------:R-:W-:-:S07]  /*09e0*/  IMAD.MOV.U32 R16, RZ, RZ, R6 ;  /* 0x000000ffff107224 */ /* 0x000fce00078e0006 */
.L_x_86:
[----:B------:R-:W-:Y:S05]  /*09f0*/  BSYNC.RECONVERGENT B1 ;  /* 0x0000000000017941 */ /* 0x000fea0003800200 */
.L_x_84:
[----:B------:R-:W-:Y:S02]  /*0a00*/  IMAD.MOV.U32 R13, RZ, RZ, 0x0 ;  /* 0x00000000ff0d7424 */ /* 0x000fe400078e00ff */
[----:B------:R-:W-:Y:S02]  /*0a10*/  IMAD.MOV.U32 R2, RZ, RZ, R16 ;  /* 0x000000ffff027224 */ /* 0x000fe400078e0010 */
[----:B------:R-:W-:Y:S01]  /*0a20*/  IMAD.MOV.U32 R3, RZ, RZ, R17 ;  /* 0x000000ffff037224 */ /* 0x000fe200078e0011 */
[----:B------:R-:W-:Y:S06]  /*0a30*/  RET.REL.NODEC R12 `(_Z13division_gradPfS_S_iii) ;  /* 0xfffffff40c707950 */ /* 0x000fec0003c3ffff */
.L_x_89:
        /* <DEDUP_REMOVED lines=12> */
.L_x_143:


//--------------------- .text._Z16gradient_dz_cudaPfS_iii --------------------------
	.section	.text._Z16gradient_dz_cudaPfS_iii,"ax",@progbits
	.align	128
        .global         _Z16gradient_dz_cudaPfS_iii
        .type           _Z16gradient_dz_cudaPfS_iii,@function
        .size           _Z16gradient_dz_cudaPfS_iii,(.L_x_160 - _Z16gradient_dz_cudaPfS_iii)
        .other          _Z16gradient_dz_cudaPfS_iii,@"STO_CUDA_ENTRY STV_DEFAULT"
_Z16gradient_dz_cudaPfS_iii:
.text._Z16gradient_dz_cudaPfS_iii:
[----:B------:R-:W-:Y:S01]  /*0000*/  LDC R1, c[0x0][0x37c] ;  /* 0x0000df00ff017b82 */ /* 0x000fe20000000800 */
[----:B------:R-:W0:Y:S01]  /*0010*/  S2R R2, SR_CTAID.X ;  /* 0x0000000000027919 */ /* 0x000e220000002500 */
[----:B------:R-:W1:Y:S06]  /*0020*/  LDCU UR4, c[0x0][0x364] ;  /* 0x00006c80ff0477ac */ /* 0x000e6c0008000800 */
[----:B------:R-:W2:Y:S01]  /*0030*/  LDC R9, c[0x0][0x398] ;  /* 0x0000e600ff097b82 */ /* 0x000ea20000000800 */
[----:B------:R-:W0:Y:S01]  /*0040*/  S2R R3, SR_TID.X ;  /* 0x0000000000037919 */ /* 0x000e220000002100 */
[----:B------:R-:W0:Y:S01]  /*0050*/  LDCU UR5, c[0x0][0x360] ;  /* 0x00006c00ff0577ac */ /* 0x000e220008000800 */
[----:B------:R-:W1:Y:S01]  /*0060*/  S2R R5, SR_CTAID.Y ;  /* 0x0000000000057919 */ /* 0x000e620000002600 */
[----:B------:R-:W3:Y:S01]  /*0070*/  LDCU.64 UR12, c[0x0][0x390] ;  /* 0x00007200ff0c77ac */ /* 0x000ee20008000a00 */
[----:B------:R-:W1:Y:S01]  /*0080*/  S2R R0, SR_TID.Y ;  /* 0x0000000000007919 */ /* 0x000e620000002200 */
[----:B------:R-:W4:Y:S01]  /*0090*/  LDCU UR6, c[0x0][0x368] ;  /* 0x00006d00ff0677ac */ /* 0x000f220008000800 */
[----:B------:R-:W4:Y:S01]  /*00a0*/  S2R R4, SR_CTAID.Z ;  /* 0x0000000000047919 */ /* 0x000f220000002700 */
[----:B------:R-:W4:Y:S01]  /*00b0*/  S2R R7, SR_TID.Z ;  /* 0x0000000000077919 */ /* 0x000f220000002300 */
[----:B0-----:R-:W-:Y:S01]  /*00c0*/  IMAD R2, R2, UR5, R3 ;  /* 0x0000000502027c24 */ /* 0x001fe2000f8e0203 */
[----:B---3--:R-:W-:-:S04]  /*00d0*/  USHF.R.S32.HI UR5, URZ, 0x1f, UR12 ;  /* 0x0000001fff057899 */ /* 0x008fc8000801140c */
[----:B------:R-:W-:Y:S01]  /*00e0*/  ISETP.GE.U32.AND P0, PT, R2, UR12, PT ;  /* 0x0000000c02007c0c */ /* 0x000fe2000bf06070 */
[----:B-1----:R-:W-:-:S03]  /*00f0*/  IMAD R5, R5, UR4, R0 ;  /* 0x0000000405057c24 */ /* 0x002fc6000f8e0200 */
[----:B------:R-:W-:-:S04]  /*0100*/  ISETP.GE.U32.AND.EX P0, PT, RZ, UR5, PT, P0 ;  /* 0x00000005ff007c0c */ /* 0x000fc8000bf06100 */
[----:B------:R-:W-:Y:S01]  /*0110*/  ISETP.GE.U32.OR P0, PT, R5, UR13, P0 ;  /* 0x0000000d05007c0c */ /* 0x000fe20008706470 */
[----:B----4-:R-:W-:-:S05]  /*0120*/  IMAD R0, R4, UR6, R7 ;  /* 0x0000000604007c24 */ /* 0x010fca000f8e0207 */
[----:B--2---:R-:W-:-:S13]  /*0130*/  ISETP.GE.U32.OR P0, PT, R0, R9, P0 ;  /* 0x000000090000720c */ /* 0x004fda0000706470 */
[----:B------:R-:W-:Y:S05]  /*0140*/  @P0 EXIT ;  /* 0x000000000000094d */ /* 0x000fea0003800000 */
[C---:B------:R-:W-:Y:S01]  /*0150*/  IADD3 R4, P1, PT, R0.reuse, -0x1, RZ ;  /* 0xffffffff00047810 */ /* 0x040fe20007f3e0ff */
[----:B------:R-:W-:Y:S01]  /*0160*/  IMAD.MOV.U32 R3, RZ, RZ, RZ ;  /* 0x000000ffff037224 */ /* 0x000fe200078e00ff */
[----:B------:R-:W-:Y:S01]  /*0170*/  ISETP.NE.AND P0, PT, R0, RZ, PT ;  /* 0x000000ff0000720c */ /* 0x000fe20003f05270 */
[C---:B------:R-:W-:Y:S01]  /*0180*/  IMAD R11, R5.reuse, UR5, RZ ;  /* 0x00000005050b7c24 */ /* 0x040fe2000f8e02ff */
[----:B------:R-:W-:Y:S01]  /*0190*/  IADD3.X R6, PT, PT, RZ, -0x1, RZ, P1, !PT ;  /* 0xffffffffff067810 */ /* 0x000fe20000ffe4ff */
[----:B------:R-:W-:Y:S01]  /*01a0*/  IMAD.WIDE.U32 R2, R5, UR12, R2 ;  /* 0x0000000c05027c25 */ /* 0x000fe2000f8e0002 */
[----:B------:R-:W-:Y:S01]  /*01b0*/  USHF.R.S32.HI UR8, URZ, 0x1f, UR13 ;  /* 0x0000001fff087899 */ /* 0x000fe2000801140d */
[----:B------:R-:W-:Y:S01]  /*01c0*/  SEL R4, R4, RZ, P0 ;  /* 0x000000ff04047207 */ /* 0x000fe20000000000 */
[----:B------:R-:W-:Y:S01]  /*01d0*/  UIMAD.WIDE.U32 UR10, UR13, UR12, URZ ;  /* 0x0000000c0d0a72a5 */ /* 0x000fe2000f8e00ff */
[----:B------:R-:W-:Y:S01]  /*01e0*/  VIADD R7, R9, 0xffffffff ;  /* 0xffffffff09077836 */ /* 0x000fe20000000000 */
[----:B------:R-:W-:Y:S01]  /*01f0*/  SEL R5, R6, RZ, P0 ;  /* 0x000000ff06057207 */ /* 0x000fe20000000000 */
[----:B------:R-:W-:Y:S01]  /*0200*/  UIMAD UR4, UR8, UR12, URZ ;  /* 0x0000000c080472a4 */ /* 0x000fe2000f8e02ff */
[C---:B------:R-:W-:Y:S01]  /*0210*/  IADD3 R6, P2, PT, R0.reuse, 0x1, RZ ;  /* 0x0000000100067810 */ /* 0x040fe20007f5e0ff */
[----:B------:R-:W0:Y:S01]  /*0220*/  LDCU.128 UR16, c[0x0][0x380] ;  /* 0x00007000ff1077ac */ /* 0x000e220008000c00 */
[-C--:B------:R-:W-:Y:S01]  /*0230*/  ISETP.GE.U32.AND P1, PT, R0, R7.reuse, PT ;  /* 0x000000070000720c */ /* 0x080fe20003f26070 */
[----:B------:R-:W-:Y:S01]  /*0240*/  IMAD R5, R5, UR12, RZ ;  /* 0x0000000c05057c24 */ /* 0x000fe2000f8e02ff */
[----:B------:R-:W-:Y:S01]  /*0250*/  IADD3.X R8, PT, PT, RZ, RZ, RZ, P2, !PT ;  /* 0x000000ffff087210 */ /* 0x000fe200017fe4ff */
[----:B------:R-:W-:Y:S01]  /*0260*/  UIMAD UR4, UR5, UR13, UR4 ;  /* 0x0000000d050472a4 */ /* 0x000fe2000f8e0204 */
[----:B------:R-:W-:Y:S01]  /*0270*/  IMAD.IADD R3, R3, 0x1, R11 ;  /* 0x0000000103037824 */ /* 0x000fe200078e020b */
[----:B------:R-:W-:Y:S01]  /*0280*/  SEL R11, R6, R7, !P1 ;  /* 0x00000007060b7207 */ /* 0x000fe20004800000 */
[C---:B------:R-:W-:Y:S01]  /*0290*/  IMAD R9, R4.reuse, UR5, R5 ;  /* 0x0000000504097c24 */ /* 0x040fe2000f8e0205 */
[----:B------:R-:W-:Y:S01]  /*02a0*/  UIADD3 UR4, UPT, UPT, UR11, UR4, URZ ;  /* 0x000000040b047290 */ /* 0x000fe2000fffe0ff */
[----:B------:R-:W-:Y:S01]  /*02b0*/  IMAD.WIDE.U32 R4, R4, UR12, RZ ;  /* 0x0000000c04047c25 */ /* 0x000fe2000f8e00ff */
[----:B------:R-:W1:Y:S04]  /*02c0*/  LDCU.64 UR6, c[0x0][0x358] ;  /* 0x00006b00ff0677ac */ /* 0x000e680008000a00 */
[----:B------:R-:W-:-:S02]  /*02d0*/  IADD3 R5, PT, PT, R5, R9, RZ ;  /* 0x0000000905057210 */ /* 0x000fc40007ffe0ff */
[----:B------:R-:W-:Y:S01]  /*02e0*/  @P1 SHF.R.S32.HI R8, RZ, 0x1f, R7 ;  /* 0x0000001fff081819 */ /* 0x000fe20000011407 */
[----:B------:R-:W-:Y:S02]  /*02f0*/  IMAD R7, R11, UR4, RZ ;  /* 0x000000040b077c24 */ /* 0x000fe4000f8e02ff */
[----:B------:R-:W-:Y:S02]  /*0300*/  IMAD R5, R5, UR13, RZ ;  /* 0x0000000d05057c24 */ /* 0x000fe4000f8e02ff */
[----:B------:R-:W-:Y:S02]  /*0310*/  IMAD R13, R8, UR10, R7 ;  /* 0x0000000a080d7c24 */ /* 0x000fe4000f8e0207 */
[----:B------:R-:W-:-:S04]  /*0320*/  IMAD.WIDE.U32 R10, R11, UR10, R2 ;  /* 0x0000000a0b0a7c25 */ /* 0x000fc8000f8e0002 */
[----:B------:R-:W-:Y:S01]  /*0330*/  IMAD.WIDE.U32 R6, R4, UR13, R2 ;  /* 0x0000000d04067c25 */ /* 0x000fe2000f8e0002 */
[----:B0-----:R-:W-:-:S03]  /*0340*/  LEA R12, P1, R10, UR16, 0x2 ;  /* 0x000000100a0c7c11 */ /* 0x001fc6000f8210ff */
[----:B------:R-:W-:Y:S01]  /*0350*/  IMAD R9, R4, UR8, R5 ;  /* 0x0000000804097c24 */ /* 0x000fe2000f8e0205 */
[----:B------:R-:W-:Y:S01]  /*0360*/  LEA R8, P0, R6, UR16, 0x2 ;  /* 0x0000001006087c11 */ /* 0x000fe2000f8010ff */
[----:B------:R-:W-:-:S03]  /*0370*/  IMAD.IADD R5, R11, 0x1, R13 ;  /* 0x000000010b057824 */ /* 0x000fc600078e020d */
[----:B------:R-:W-:Y:S02]  /*0380*/  IADD3 R7, PT, PT, R7, R9, RZ ;  /* 0x0000000907077210 */ /* 0x000fe40007ffe0ff */
[----:B------:R-:W-:Y:S02]  /*0390*/  LEA.HI.X R13, R10, UR17, R5, 0x2, P1 ;  /* 0x000000110a0d7c11 */ /* 0x000fe400088f1405 */
[----:B------:R-:W-:-:S03]  /*03a0*/  LEA.HI.X R9, R6, UR17, R7, 0x2, P0 ;  /* 0x0000001106097c11 */ /* 0x000fc600080f1407 */
[----:B-1----:R-:W2:Y:S04]  /*03b0*/  LDG.E R12, desc[UR6][R12.64] ;  /* 0x000000060c0c7981 */ /* 0x002ea8000c1e1900 */
[----:B------:R-:W3:Y:S01]  /*03c0*/  LDG.E R8, desc[UR6][R8.64] ;  /* 0x0000000608087981 */ /* 0x000ee2000c1e1900 */
[C---:B------:R-:W-:Y:S01]  /*03d0*/  IMAD.WIDE.U32 R2, R0.reuse, UR10, R2 ;  /* 0x0000000a00027c25 */ /* 0x040fe2000f8e0002 */
[----:B--2---:R-:W-:Y:S08]  /*03e0*/  F2F.F64.F32 R6, R12 ;  /* 0x0000000c00067310 */ /* 0x004ff00000201800 */
[----:B---3--:R-:W0:Y:S02]  /*03f0*/  F2F.F64.F32 R4, R8 ;  /* 0x0000000800047310 */ /* 0x008e240000201800 */
[----:B0-----:R-:W-:Y:S01]  /*0400*/  DADD R4, -R4, R6 ;  /* 0x0000000004047229 */ /* 0x001fe20000000106 */
[----:B------:R-:W-:Y:S01]  /*0410*/  IMAD R7, R0, UR4, RZ ;  /* 0x0000000400077c24 */ /* 0x000fe2000f8e02ff */
[----:B------:R-:W-:-:S03]  /*0420*/  LEA R6, P0, R2, UR18, 0x2 ;  /* 0x0000001202067c11 */ /* 0x000fc6000f8010ff */
[----:B------:R-:W-:-:S03]  /*0430*/  IMAD.IADD R3, R3, 0x1, R7 ;  /* 0x0000000103037824 */ /* 0x000fc600078e0207 */
[----:B------:R-:W-:Y:S02]  /*0440*/  DMUL R4, R4, 0.5 ;  /* 0x3fe0000004047828 */ /* 0x000fe40000000000 */
[----:B------:R-:W-:-:S08]  /*0450*/  LEA.HI.X R7, R2, UR19, R3, 0x2, P0 ;  /* 0x0000001302077c11 */ /* 0x000fd000080f1403 */
[----:B------:R-:W0:Y:S02]  /*0460*/  F2F.F32.F64 R5, R4 ;  /* 0x0000000400057310 */ /* 0x000e240000301000 */
[----:B0-----:R-:W-:Y:S01]  /*0470*/  STG.E desc[UR6][R6.64], R5 ;  /* 0x0000000506007986 */ /* 0x001fe2000c101906 */
[----:B------:R-:W-:Y:S05]  /*0480*/  EXIT ;  /* 0x000000000000794d */ /* 0x000fea0003800000 */
.L_x_90:
        /* <DEDUP_REMOVED lines=15> */
.L_x_160:


//--------------------- .text._Z16gradient_dy_cudaPfS_iii --------------------------
	.section	.text._Z16gradient_dy_cudaPfS_iii,"ax",@progbits
	.align	128
        .global         _Z16gradient_dy_cudaPfS_iii
        .type           _Z16gradient_dy_cudaPfS_iii,@function
        .size           _Z16gradient_dy_cudaPfS_iii,(.L_x_161 - _Z16gradient_dy_cudaPfS_iii)
        .other          _Z16gradient_dy_cudaPfS_iii,@"STO_CUDA_ENTRY STV_DEFAULT"
_Z16gradient_dy_cudaPfS_iii:
.text._Z16gradient_dy_cudaPfS_iii:
[----:B------:R-:W-:Y:S01]  /*0000*/  LDC R1, c[0x0][0x37c] ;  /* 0x0000df00ff017b82 */ /* 0x000fe20000000800 */
[----:B------:R-:W0:Y:S07]  /*0010*/  S2R R0, SR_CTAID.Y ;  /* 0x0000000000007919 */ /* 0x000e2e0000002600 */
[----:B------:R-:W1:Y:S01]  /*0020*/  LDC.64 R2, c[0x0][0x390] ;  /* 0x0000e400ff027b82 */ /* 0x000e620000000a00 */
[----:B------:R-:W0:Y:S01]  /*0030*/  LDCU UR4, c[0x0][0x364] ;  /* 0x00006c80ff0477ac */ /* 0x000e220008000800 */
[----:B------:R-:W0:Y:S01]  /*0040*/  S2R R5, SR_TID.Y ;  /* 0x0000000000057919 */ /* 0x000e220000002200 */
[----:B------:R-:W2:Y:S01]  /*0050*/  LDCU UR5, c[0x0][0x360] ;  /* 0x00006c00ff0577ac */ /* 0x000ea20008000800 */
[----:B------:R-:W2:Y:S01]  /*0060*/  S2R R4, SR_CTAID.X ;  /* 0x0000000000047919 */ /* 0x000ea20000002500 */
[----:B------:R-:W3:Y:S01]  /*0070*/  LDCU UR6, c[0x0][0x368] ;  /* 0x00006d00ff0677ac */ /* 0x000ee20008000800 */
[----:B------:R-:W2:Y:S01]  /*0080*/  S2R R7, SR_TID.X ;  /* 0x0000000000077919 */ /* 0x000ea20000002100 */
[----:B------:R-:W4:Y:S01]  /*0090*/  LDCU UR7, c[0x0][0x398] ;  /* 0x00007300ff0777ac */ /* 0x000f220008000800 */
[----:B------:R-:W3:Y:S01]  /*00a0*/  S2R R6, SR_CTAID.Z ;  /* 0x0000000000067919 */ /* 0x000ee20000002700 */
[----:B------:R-:W3:Y:S01]  /*00b0*/  S2R R9, SR_TID.Z ;  /* 0x0000000000097919 */ /* 0x000ee20000002300 */
[----:B0-----:R-:W-:-:S05]  /*00c0*/  IMAD R0, R0, UR4, R5 ;  /* 0x0000000400007c24 */ /* 0x001fca000f8e0205 */
[----:B-1----:R-:W-:Y:S01]  /*00d0*/  ISETP.GE.AND P0, PT, R0, R3, PT ;  /* 0x000000030000720c */ /* 0x002fe20003f06270 */
[----:B--2---:R-:W-:-:S05]  /*00e0*/  IMAD R4, R4, UR5, R7 ;  /* 0x0000000504047c24 */ /* 0x004fca000f8e0207 */
[----:B------:R-:W-:Y:S01]  /*00f0*/  ISETP.GE.OR P0, PT, R4, R2, P0 ;  /* 0x000000020400720c */ /* 0x000fe20000706670 */
[----:B---3--:R-:W-:-:S05]  /*0100*/  IMAD R5, R6, UR6, R9 ;  /* 0x0000000606057c24 */ /* 0x008fca000f8e0209 */
[----:B----4-:R-:W-:-:S13]  /*0110*/  ISETP.GE.OR P0, PT, R5, UR7, P0 ;  /* 0x0000000705007c0c */ /* 0x010fda0008706670 */
[----:B------:R-:W-:Y:S05]  /*0120*/  @P0 EXIT ;  /* 0x000000000000094d */ /* 0x000fea0003800000 */
[----:B------:R-:W-:Y:S01]  /*0130*/  ISETP.NE.AND P0, PT, R0, RZ, PT ;  /* 0x000000ff0000720c */ /* 0x000fe20003f05270 */
[----:B------:R-:W0:Y:S01]  /*0140*/  LDC.64 R6, c[0x0][0x380] ;  /* 0x0000e000ff067b82 */ /* 0x000e220000000a00 */
[----:B------:R-:W-:Y:S01]  /*0150*/  PLOP3.LUT P2, PT, PT, PT, PT, 0x8, 0x80 ;  /* 0x000000000080781c */ /* 0x000fe20003f4e170 */
[----:B------:R-:W-:Y:S02]  /*0160*/  HFMA2 R9, -RZ, RZ, 0, 0 ;  /* 0x00000000ff097431 */ /* 0x000fe400000001ff */
[----:B------:R-:W-:Y:S01]  /*0170*/  IMAD R10, R5, R2, RZ ;  /* 0x00000002050a7224 */ /* 0x000fe200078e02ff */
[----:B------:R-:W1:Y:S01]  /*0180*/  LDCU.64 UR4, c[0x0][0x358] ;  /* 0x00006b00ff0477ac */ /* 0x000e620008000a00 */
[----:B------:R-:W-:-:S06]  /*0190*/  MOV R5, 0x1 ;  /* 0x0000000100057802 */ /* 0x000fcc0000000f00 */
[C---:B------:R-:W-:Y:S02]  /*01a0*/  @P0 IADD3 R8, PT, PT, R0.reuse, 0x1, RZ ;  /* 0x0000000100080810 */ /* 0x040fe40007ffe0ff */
[----:B------:R-:W-:Y:S02]  /*01b0*/  @P0 IADD3 R11, PT, PT, R0, -0x1, RZ ;  /* 0xffffffff000b0810 */ /* 0x000fe40007ffe0ff */
[----:B------:R-:W-:-:S04]  /*01c0*/  @P0 ISETP.GE.U32.AND P1, PT, R8, R3, PT ;  /* 0x000000030800020c */ /* 0x000fc80003f26070 */
[----:B------:R-:W-:-:S13]  /*01d0*/  @P0 PLOP3.LUT P2, PT, P1, PT, PT, 0x80, 0x8 ;  /* 0x000000000008081c */ /* 0x000fda0000f4f070 */
[C---:B------:R-:W-:Y:S02]  /*01e0*/  @P2 IADD3 R8, PT, PT, R3.reuse, -0x1, RZ ;  /* 0xffffffff03082810 */ /* 0x040fe40007ffe0ff */
[----:B------:R-:W-:Y:S01]  /*01f0*/  @P2 IADD3 R11, PT, PT, R3, -0x2, RZ ;  /* 0xfffffffe030b2810 */ /* 0x000fe20007ffe0ff */
[----:B------:R-:W-:Y:S01]  /*0200*/  IMAD R3, R10, R3, R4 ;  /* 0x000000030a037224 */ /* 0x000fe200078e0204 */
[----:B------:R-:W-:Y:S02]  /*0210*/  @P0 MOV R5, R8 ;  /* 0x0000000800050202 */ /* 0x000fe40000000f00 */
[----:B------:R-:W-:-:S03]  /*0220*/  @P0 MOV R9, R11 ;  /* 0x0000000b00090202 */ /* 0x000fc60000000f00 */
[-CC-:B------:R-:W-:Y:S02]  /*0230*/  IMAD R5, R5, R2.reuse, R3.reuse ;  /* 0x0000000205057224 */ /* 0x180fe400078e0203 */
[----:B------:R-:W-:Y:S02]  /*0240*/  IMAD R9, R9, R2, R3 ;  /* 0x0000000209097224 */ /* 0x000fe400078e0203 */
[----:B0-----:R-:W-:-:S04]  /*0250*/  IMAD.WIDE R4, R5, 0x4, R6 ;  /* 0x0000000405047825 */ /* 0x001fc800078e0206 */
[----:B------:R-:W-:Y:S02]  /*0260*/  IMAD.WIDE R6, R9, 0x4, R6 ;  /* 0x0000000409067825 */ /* 0x000fe400078e0206 */
[----:B-1----:R-:W2:Y:S01]  /*0270*/  LDG.E R4, desc[UR4][R4.64] ;  /* 0x0000000404047981 */ /* 0x002ea2000c1e1900 */
[----:B------:R-:W0:Y:S03]  /*0280*/  LDC.64 R8, c[0x0][0x388] ;  /* 0x0000e200ff087b82 */ /* 0x000e260000000a00 */
[----:B------:R-:W2:Y:S01]  /*0290*/  LDG.E R7, desc[UR4][R6.64] ;  /* 0x0000000406077981 */ /* 0x000ea2000c1e1900 */
[----:B------:R-:W-:-:S04]  /*02a0*/  IMAD R3, R0, R2, R3 ;  /* 0x0000000200037224 */ /* 0x000fc800078e0203 */
[----:B0-----:R-:W-:-:S04]  /*02b0*/  IMAD.WIDE R2, R3, 0x4, R8 ;  /* 0x0000000403027825 */ /* 0x001fc800078e0208 */
[----:B--2---:R-:W-:-:S04]  /*02c0*/  FADD R0, R4, -R7 ;  /* 0x8000000704007221 */ /* 0x004fc80000000000 */
[----:B------:R-:W-:-:S05]  /*02d0*/  FMUL R9, R0, 0.5 ;  /* 0x3f00000000097820 */ /* 0x000fca0000400000 */
[----:B------:R-:W-:Y:S01]  /*02e0*/  STG.E desc[UR4][R2.64], R9 ;  /* 0x0000000902007986 */ /* 0x000fe2000c101904 */
[----:B------:R-:W-:Y:S05]  /*02f0*/  EXIT ;  /* 0x000000000000794d */ /* 0x000fea0003800000 */
.L_x_91:
        /* <DEDUP_REMOVED lines=16> */
.L_x_161:


//--------------------- .text._Z16gradient_dx_cudaPfS_iii --------------------------
	.section	.text._Z16gradient_dx_cudaPfS_iii,"ax",@progbits
	.align	128
        .global         _Z16gradient_dx_cudaPfS_iii
        .type           _Z16gradient_dx_cudaPfS_iii,@function
        .size           _Z16gradient_dx_cudaPfS_iii,(.L_x_162 - _Z16gradient_dx_cudaPfS_iii)
        .other          _Z16gradient_dx_cudaPfS_iii,@"STO_CUDA_ENTRY STV_DEFAULT"
_Z16gradient_dx_cudaPfS_iii:
.text._Z16gradient_dx_cudaPfS_iii:
[----:B------:R-:W-:Y:S01]  /*0000*/  LDC R1, c[0x0][0x37c] ;  /* 0x0000df00ff017b82 */ /* 0x000fe20000000800 */
[----:B------:R-:W0:Y:S01]  /*0010*/  S2R R4, SR_CTAID.X ;  /* 0x0000000000047919 */ /* 0x000e220000002500 */
[----:B------:R-:W1:Y:S06]  /*0020*/  LDCU UR4, c[0x0][0x364] ;  /* 0x00006c80ff0477ac */ /* 0x000e6c0008000800 */
[----:B------:R-:W2:Y:S01]  /*0030*/  LDC.64 R2, c[0x0][0x390] ;  /* 0x0000e400ff027b82 */ /* 0x000ea20000000a00 */
[----:B------:R-:W0:Y:S01]  /*0040*/  S2R R5, SR_TID.X ;  /* 0x0000000000057919 */ /* 0x000e220000002100 */
[----:B------:R-:W0:Y:S01]  /*0050*/  LDCU UR5, c[0x0][0x360] ;  /* 0x00006c00ff0577ac */ /* 0x000e220008000800 */
[----:B------:R-:W1:Y:S01]  /*0060*/  S2R R6, SR_CTAID.Y ;  /* 0x0000000000067919 */ /* 0x000e620000002600 */
[----:B------:R-:W3:Y:S01]  /*0070*/  LDCU UR6, c[0x0][0x368] ;  /* 0x00006d00ff0677ac */ /* 0x000ee20008000800 */
[----:B------:R-:W1:Y:S01]  /*0080*/  S2R R7, SR_TID.Y ;  /* 0x0000000000077919 */ /* 0x000e620000002200 */
[----:B------:R-:W4:Y:S01]  /*0090*/  LDCU UR7, c[0x0][0x398] ;  /* 0x00007300ff0777ac */ /* 0x000f220008000800 */
[----:B------:R-:W3:Y:S01]  /*00a0*/  S2R R0, SR_CTAID.Z ;  /* 0x0000000000007919 */ /* 0x000ee20000002700 */
[----:B------:R-:W3:Y:S01]  /*00b0*/  S2R R9, SR_TID.Z ;  /* 0x0000000000097919 */ /* 0x000ee20000002300 */
[----:B--2---:R-:W-:Y:S01]  /*00c0*/  SHF.R.S32.HI R11, RZ, 0x1f, R2 ;  /* 0x0000001fff0b7819 */ /* 0x004fe20000011402 */
[----:B0-----:R-:W-:-:S05]  /*00d0*/  IMAD R4, R4, UR5, R5 ;  /* 0x0000000504047c24 */ /* 0x001fca000f8e0205 */
[----:B------:R-:W-:Y:S01]  /*00e0*/  ISETP.GE.U32.AND P0, PT, R4, R2, PT ;  /* 0x000000020400720c */ /* 0x000fe20003f06070 */
[----:B-1----:R-:W-:-:S03]  /*00f0*/  IMAD R6, R6, UR4, R7 ;  /* 0x0000000406067c24 */ /* 0x002fc6000f8e0207 */
[----:B------:R-:W-:-:S04]  /*0100*/  ISETP.GE.U32.AND.EX P0, PT, RZ, R11, PT, P0 ;  /* 0x0000000bff00720c */ /* 0x000fc80003f06100 */
[----:B------:R-:W-:Y:S01]  /*0110*/  ISETP.GE.U32.OR P0, PT, R6, R3, P0 ;  /* 0x000000030600720c */ /* 0x000fe20000706470 */
[----:B---3--:R-:W-:-:S05]  /*0120*/  IMAD R0, R0, UR6, R9 ;  /* 0x0000000600007c24 */ /* 0x008fca000f8e0209 */
[----:B----4-:R-:W-:-:S13]  /*0130*/  ISETP.GE.U32.OR P0, PT, R0, UR7, P0 ;  /* 0x0000000700007c0c */ /* 0x010fda0008706470 */
[----:B------:R-:W-:Y:S05]  /*0140*/  @P0 EXIT ;  /* 0x000000000000094d */ /* 0x000fea0003800000 */
[----:B------:R-:W-:Y:S01]  /*0150*/  IADD3 R9, P1, PT, R4, 0x1, RZ ;  /* 0x0000000104097810 */ /* 0x000fe20007f3e0ff */
[----:B------:R-:W-:Y:S01]  /*0160*/  IMAD.MOV.U32 R7, RZ, RZ, RZ ;  /* 0x000000ffff077224 */ /* 0x000fe200078e00ff */
[----:B------:R-:W-:Y:S01]  /*0170*/  SHF.R.S32.HI R5, RZ, 0x1f, R3 ;  /* 0x0000001fff057819 */ /* 0x000fe20000011403 */
[----:B------:R-:W0:Y:S01]  /*0180*/  LDCU.128 UR8, c[0x0][0x380] ;  /* 0x00007000ff0877ac */ /* 0x000e220008000c00 */
[----:B------:R-:W-:Y:S01]  /*0190*/  ISETP.GE.U32.AND P0, PT, R9, R2, PT ;  /* 0x000000020900720c */ /* 0x000fe20003f06070 */
[----:B------:R-:W-:Y:S02]  /*01a0*/  IMAD.X R10, RZ, RZ, RZ, P1 ;  /* 0x000000ffff0a7224 */ /* 0x000fe400008e06ff */
[----:B------:R-:W-:Y:S01]  /*01b0*/  IMAD.WIDE.U32 R6, R0, R3, R6 ;  /* 0x0000000300067225 */ /* 0x000fe200078e0006 */
[----:B------:R-:W1:Y:S02]  /*01c0*/  LDCU.64 UR4, c[0x0][0x358] ;  /* 0x00006b00ff0477ac */ /* 0x000e640008000a00 */
[----:B------:R-:W-:Y:S01]  /*01d0*/  ISETP.GE.U32.AND.EX P0, PT, R10, R11, PT, P0 ;  /* 0x0000000b0a00720c */ /* 0x000fe20003f06100 */
[----:B------:R-:W-:-:S02]  /*01e0*/  IMAD R3, R5, R0, RZ ;  /* 0x0000000005037224 */ /* 0x000fc400078e02ff */
[----:B------:R-:W-:Y:S02]  /*01f0*/  VIADD R0, R2, 0xffffffff ;  /* 0xffffffff02007836 */ /* 0x000fe40000000000 */
[----:B------:R-:W-:Y:S02]  /*0200*/  IMAD.IADD R3, R7, 0x1, R3 ;  /* 0x0000000107037824 */ /* 0x000fe400078e0203 */
[----:B------:R-:W-:Y:S01]  /*0210*/  IMAD.MOV.U32 R5, RZ, RZ, RZ ;  /* 0x000000ffff057224 */ /* 0x000fe200078e00ff */
[----:B------:R-:W-:Y:S01]  /*0220*/  SEL R8, R9, R0, !P0 ;  /* 0x0000000009087207 */ /* 0x000fe20004000000 */
[-C--:B------:R-:W-:Y:S02]  /*0230*/  IMAD R3, R3, R2.reuse, RZ ;  /* 0x0000000203037224 */ /* 0x080fe400078e02ff */
[----:B------:R-:W-:Y:S02]  /*0240*/  IMAD.WIDE.U32 R4, R6, R2, R4 ;  /* 0x0000000206047225 */ /* 0x000fe400078e0004 */
[----:B------:R-:W-:-:S02]  /*0250*/  @P0 SHF.R.S32.HI R10, RZ, 0x1f, R0 ;  /* 0x0000001fff0a0819 */ /* 0x000fc40000011400 */
[----:B------:R-:W-:Y:S02]  /*0260*/  IMAD R11, R11, R6, R3 ;  /* 0x000000060b0b7224 */ /* 0x000fe400078e0203 */
[----:B------:R-:W-:Y:S02]  /*0270*/  IMAD.SHL.U32 R0, R4, 0x4, RZ ;  /* 0x0000000404007824 */ /* 0x000fe400078e00ff */
[----:B------:R-:W-:Y:S02]  /*0280*/  IMAD.MOV.U32 R9, RZ, RZ, R10 ;  /* 0x000000ffff097224 */ /* 0x000fe400078e000a */
[----:B------:R-:W-:Y:S02]  /*0290*/  IMAD.IADD R5, R5, 0x1, R11 ;  /* 0x0000000105057824 */ /* 0x000fe400078e020b */
[----:B------:R-:W-:Y:S01]  /*02a0*/  IMAD.WIDE.U32 R2, R6, R2, R8 ;  /* 0x0000000206027225 */ /* 0x000fe200078e0008 */
[----:B0-----:R-:W-:Y:S02]  /*02b0*/  IADD3 R6, P0, PT, R0, UR8, RZ ;  /* 0x0000000800067c10 */ /* 0x001fe4000ff1e0ff */
[----:B------:R-:W-:Y:S01]  /*02c0*/  SHF.L.U64.HI R10, R4, 0x2, R5 ;  /* 0x00000002040a7819 */ /* 0x000fe20000010205 */
[----:B------:R-:W-:Y:S01]  /*02d0*/  IMAD.IADD R3, R11, 0x1, R3 ;  /* 0x000000010b037824 */ /* 0x000fe200078e0203 */
[----:B------:R-:W-:-:S02]  /*02e0*/  LEA R8, P1, R2, UR8, 0x2 ;  /* 0x0000000802087c11 */ /* 0x000fc4000f8210ff */
[----:B------:R-:W-:Y:S02]  /*02f0*/  IADD3.X R7, PT, PT, R10, UR9, RZ, P0, !PT ;  /* 0x000000090a077c10 */ /* 0x000fe400087fe4ff */
[----:B------:R-:W-:-:S03]  /*0300*/  LEA.HI.X R9, R2, UR9, R3, 0x2, P1 ;  /* 0x0000000902097c11 */ /* 0x000fc600088f1403 */
[----:B-1----:R-:W2:Y:S04]  /*0310*/  LDG.E R6, desc[UR4][R6.64+-0x4] ;  /* 0xfffffc0406067981 */ /* 0x002ea8000c1e1900 */
[----:B------:R-:W3:Y:S01]  /*0320*/  LDG.E R8, desc[UR4][R8.64] ;  /* 0x0000000408087981 */ /* 0x000ee2000c1e1900 */
[----:B--2---:R-:W-:Y:S08]  /*0330*/  F2F.F64.F32 R2, R6 ;  /* 0x0000000600027310 */ /* 0x004ff00000201800 */
[----:B---3--:R-:W0:Y:S02]  /*0340*/  F2F.F64.F32 R4, R8 ;  /* 0x0000000800047310 */ /* 0x008e240000201800 */
[----:B0-----:R-:W-:Y:S01]  /*0350*/  DADD R2, -R2, R4 ;  /* 0x0000000002027229 */ /* 0x001fe20000000104 */
[----:B------:R-:W-:-:S04]  /*0360*/  IADD3 R4, P0, PT, R0, UR10, RZ ;  /* 0x0000000a00047c10 */ /* 0x000fc8000ff1e0ff */
[----:B------:R-:W-:-:S03]  /*0370*/  IADD3.X R5, PT, PT, R10, UR11, RZ, P0, !PT ;  /* 0x0000000b0a057c10 */ /* 0x000fc600087fe4ff */
[----:B------:R-:W-:-:S10]  /*0380*/  DMUL R2, R2, 0.5 ;  /* 0x3fe0000002027828 */ /* 0x000fd40000000000 */
[----:B------:R-:W0:Y:S02]  /*0390*/  F2F.F32.F64 R3, R2 ;  /* 0x0000000200037310 */ /* 0x000e240000301000 */
[----:B0-----:R-:W-:Y:S01]  /*03a0*/  STG.E desc[UR4][R4.64], R3 ;  /* 0x0000000304007986 */ /* 0x001fe2000c101904 */
[----:B------:R-:W-:Y:S05]  /*03b0*/  EXIT ;  /* 0x000000000000794d */ /* 0x000fea0003800000 */
.L_x_92:
        /* <DEDUP_REMOVED lines=12> */
.L_x_162:


//--------------------- .text._Z20Eout_Ein_calculationPfS_S_S_S_iiii --------------------------
	.section	.text._Z20Eout_Ein_calculationPfS_S_S_S_iiii,"ax",@progbits
	.align	128
        .global         _Z20Eout_Ein_calculationPfS_S_S_S_iiii
        .type           _Z20Eout_Ein_calculationPfS_S_S_S_iiii,@function
        .size           _Z20Eout_Ein_calculationPfS_S_S_S_iiii,(.L_x_145 - _Z20Eout_Ein_calculationPfS_S_S_S_iiii)
        .other          _Z20Eout_Ein_calculationPfS_S_S_S_iiii,@"STO_CUDA_ENTRY STV_DEFAULT"
_Z20Eout_Ein_calculationPfS_S_S_S_iiii:
.text._Z20Eout_Ein_calculationPfS_S_S_S_iiii:
        /* <DEDUP_REMOVED lines=21> */
[----:B------:R-:W0:Y:S01]  /*0150*/  LDCU UR4, c[0x0][0x3b4] ;  /* 0x00007680ff0477ac */ /* 0x000e220008000800 */
[----:B------:R-:W-:Y:S02]  /*0160*/  IMAD.MOV.U32 R36, RZ, RZ, RZ ;  /* 0x000000ffff247224 */ /* 0x000fe400078e00ff */
[----:B------:R-:W-:Y:S01]  /*0170*/  IMAD.MOV.U32 R3, RZ, RZ, RZ ;  /* 0x000000ffff037224 */ /* 0x000fe200078e00ff */
[----:B------:R-:W1:Y:S01]  /*0180*/  LDCU.64 UR16, c[0x0][0x358] ;  /* 0x00006b00ff1077ac */ /* 0x000e620008000a00 */
[----:B0-----:R-:W-:-:S09]  /*0190*/  UISETP.GE.AND UP0, UPT, UR4, URZ, UPT ;  /* 0x000000ff0400728c */ /* 0x001fd2000bf06270 */
[----:B-1----:R-:W-:Y:S05]  /*01a0*/  BRA.U !UP0, `(.L_x_93) ;  /* 0x0000002108a87547 */ /* 0x002fea000b800000 */
[----:B------:R-:W-:Y:S01]  /*01b0*/  USHF.R.S32.HI UR24, URZ, 0x1f, UR11 ;  /* 0x0000001fff187899 */ /* 0x000fe2000801140b */
[----:B------:R-:W-:Y:S01]  /*01c0*/  IMAD.MOV.U32 R31, RZ, RZ, RZ ;  /* 0x000000ffff1f7224 */ /* 0x000fe200078e00ff */
[----:B------:R-:W-:Y:S01]  /*01d0*/  ULEA UR5, UR4, 0x1, 0x1 ;  /* 0x0000000104057891 */ /* 0x000fe2000f8e08ff */
[----:B------:R-:W-:Y:S01]  /*01e0*/  IMAD.MOV.U32 R33, RZ, RZ, RZ ;  /* 0x000000ffff217224 */ /* 0x000fe200078e00ff */
[----:B------:R-:W0:Y:S01]  /*01f0*/  LDCU.128 UR12, c[0x0][0x390] ;  /* 0x00007200ff0c77ac */ /* 0x000e220008000c00 */
[----:B------:R-:W-:-:S04]  /*0200*/  IMAD.WIDE.U32 R4, R2, UR11, R30 ;  /* 0x0000000b02047c25 */ /* 0x000fc8000f8e001e */
[----:B------:R-:W-:Y:S01]  /*0210*/  HFMA2 R36, -RZ, RZ, 0, 0 ;  /* 0x00000000ff247431 */ /* 0x000fe200000001ff */
[----:B------:R-:W-:Y:S01]  /*0220*/  UIADD3 UR4, UPT, UPT, -UR4, URZ, URZ ;  /* 0x000000ff04047290 */ /* 0x000fe2000fffe1ff */
[----:B------:R-:W-:Y:S01]  /*0230*/  IMAD R3, R2, UR24, RZ ;  /* 0x0000001802037c24 */ /* 0x000fe2000f8e02ff */
[----:B------:R-:W-:Y:S01]  /*0240*/  USHF.R.S32.HI UR25, URZ, 0x1f, UR22 ;  /* 0x0000001fff197899 */ /* 0x000fe20008011416 */
[----:B------:R-:W1:Y:S01]  /*0250*/  I2F.F64.U32 R12, UR5 ;  /* 0x00000005000c7d12 */ /* 0x000e620008201800 */
[----:B------:R-:W-:Y:S02]  /*0260*/  IMAD.WIDE.U32 R6, R4, UR10, R32 ;  /* 0x0000000a04067c25 */ /* 0x000fe4000f8e0020 */
[----:B------:R-:W-:Y:S01]  /*0270*/  IADD3 R0, PT, PT, R5, R3, RZ ;  /* 0x0000000305007210 */ /* 0x000fe20007ffe0ff */
[----:B------:R-:W-:Y:S01]  /*0280*/  UMOV UR5, UR4 ;  /* 0x0000000400057c82 */ /* 0x000fe20008000000 */
[----:B------:R-:W-:Y:S02]  /*0290*/  IMAD.U32 R5, RZ, RZ, UR4 ;  /* 0x00000004ff057e24 */ /* 0x000fe4000f8e00ff */
[----:B------:R-:W-:-:S02]  /*02a0*/  IMAD.SHL.U32 R22, R6, 0x4, RZ ;  /* 0x0000000406167824 */ /* 0x000fc400078e00ff */
[----:B------:R-:W-:Y:S02]  /*02b0*/  IMAD R3, R0, UR10, RZ ;  /* 0x0000000a00037c24 */ /* 0x000fe4000f8e02ff */
[----:B------:R-:W-:Y:S02]  /*02c0*/  IMAD.MOV.U32 R29, RZ, RZ, RZ ;  /* 0x000000ffff1d7224 */ /* 0x000fe400078e00ff */
[----:B------:R-:W-:Y:S01]  /*02d0*/  IMAD R3, R4, UR23, R3 ;  /* 0x0000001704037c24 */ /* 0x000fe2000f8e0203 */
[----:B------:R-:W-:Y:S01]  /*02e0*/  IADD3 R4, P0, PT, R2, UR4, RZ ;  /* 0x0000000402047c10 */ /* 0x000fe2000ff1e0ff */
[----:B------:R-:W-:Y:S01]  /*02f0*/  IMAD.MOV.U32 R27, RZ, RZ, RZ ;  /* 0x000000ffff1b7224 */ /* 0x000fe200078e00ff */
[----:B-1----:R-:W-:Y:S01]  /*0300*/  R2UR UR18, R12 ;  /* 0x000000000c1272ca */ /* 0x002fe200000e0000 */
[----:B------:R-:W-:Y:S01]  /*0310*/  IMAD.WIDE.U32 R28, R9, UR20, R28 ;  /* 0x00000014091c7c25 */ /* 0x000fe2000f8e001c */
[----:B------:R-:W-:Y:S02]  /*0320*/  IADD3 R3, PT, PT, R7, R3, RZ ;  /* 0x0000000307037210 */ /* 0x000fe40007ffe0ff */
[----:B------:R-:W-:Y:S01]  /*0330*/  R2UR UR19, R13 ;  /* 0x000000000d1372ca */ /* 0x000fe200000e0000 */
[----:B------:R-:W-:Y:S01]  /*0340*/  IMAD.WIDE.U32 R26, R11, UR21, R26 ;  /* 0x000000150b1a7c25 */ /* 0x000fe2000f8e001a */
[----:B------:R-:W-:-:S02]  /*0350*/  SHF.L.U64.HI R0, R6, 0x2, R3 ;  /* 0x0000000206007819 */ /* 0x000fc40000010203 */
[----:B------:R-:W-:Y:S01]  /*0360*/  LEA.HI.X.SX32 R6, R5, RZ, 0x1, P0 ;  /* 0x000000ff05067211 */ /* 0x000fe200000f0eff */
[----:B------:R-:W-:Y:S01]  /*0370*/  IMAD.MOV.U32 R3, RZ, RZ, RZ ;  /* 0x000000ffff037224 */ /* 0x000fe200078e00ff */
[----:B0-----:R-:W-:Y:S02]  /*0380*/  IADD3 R24, P0, PT, R22, UR12, RZ ;  /* 0x0000000c16187c10 */ /* 0x001fe4000ff1e0ff */
[C---:B------:R-:W-:Y:S02]  /*0390*/  IADD3 R5, P2, PT, R4.reuse, 0x1, RZ ;  /* 0x0000000104057810 */ /* 0x040fe40007f5e0ff */
[----:B------:R-:W-:Y:S02]  /*03a0*/  IADD3 R7, P3, PT, R4, 0x2, RZ ;  /* 0x0000000204077810 */ /* 0x000fe40007f7e0ff */
[----:B------:R-:W-:Y:S01]  /*03b0*/  IADD3 R22, P1, PT, R22, UR14, RZ ;  /* 0x0000000e16167c10 */ /* 0x000fe2000ff3e0ff */
[--C-:B------:R-:W-:Y:S01]  /*03c0*/  IMAD.X R8, RZ, RZ, R6.reuse, P2 ;  /* 0x000000ffff087224 */ /* 0x100fe200010e0606 */
[C---:B------:R-:W-:Y:S01]  /*03d0*/  IADD3.X R25, PT, PT, R0.reuse, UR13, RZ, P0, !PT ;  /* 0x0000000d00197c10 */ /* 0x040fe200087fe4ff */
[----:B------:R-:W-:Y:S01]  /*03e0*/  IMAD.X R9, RZ, RZ, R6, P3 ;  /* 0x000000ffff097224 */ /* 0x000fe200018e0606 */
[----:B------:R-:W-:-:S09]  /*03f0*/  IADD3.X R23, PT, PT, R0, UR15, RZ, P1, !PT ;  /* 0x0000000f00177c10 */ /* 0x000fd20008ffe4ff */
.L_x_132:
[----:B0-----:R-:W0:Y:S01]  /*0400*/  LDC.64 R16, c[0x0][0x3a8] ;  /* 0x0000ea00ff107b82 */ /* 0x001e220000000a00 */
[----:B------:R-:W-:Y:S02]  /*0410*/  USHF.R.S32.HI UR7, URZ, 0x1f, UR5 ;  /* 0x0000001fff077899 */ /* 0x000fe40008011405 */
[----:B------:R-:W-:Y:S01]  /*0420*/  IADD3 R20, P0, PT, R30, UR5, RZ ;  /* 0x000000051e147c10 */ /* 0x000fe2000ff1e0ff */
[----:B------:R-:W-:Y:S01]  /*0430*/  IMAD.U32 R0, RZ, RZ, UR24 ;  /* 0x00000018ff007e24 */ /* 0x000fe2000f8e00ff */
[----:B-1----:R-:W1:Y:S02]  /*0440*/  LDCU UR8, c[0x0][0x3b4] ;  /* 0x00007680ff0877ac */ /* 0x002e640008000800 */
[----:B------:R-:W-:Y:S01]  /*0450*/  IADD3.X R21, PT, PT, RZ, UR7, RZ, P0, !PT ;  /* 0x00000007ff157c10 */ /* 0x000fe200087fe4ff */
[----:B------:R-:W-:Y:S02]  /*0460*/  UMOV UR6, UR5 ;  /* 0x0000000500067c82 */ /* 0x000fe40008000000 */
[----:B-1----:R-:W-:Y:S01]  /*0470*/  UISETP.NE.AND UP0, UPT, UR6, UR8, UPT ;  /* 0x000000080600728c */ /* 0x002fe2000bf05270 */
[----:B0-----:R-:W-:-:S02]  /*0480*/  IMAD R11, R6, R17, RZ ;  /* 0x00000011060b7224 */ /* 0x001fc400078e02ff */
[----:B------:R-:W-:Y:S02]  /*0490*/  UMOV UR6, UR4 ;  /* 0x0000000400067c82 */ /* 0x000fe40008000000 */
[C---:B---3--:R-:W-:Y:S02]  /*04a0*/  IMAD R13, R4.reuse, UR24, R11 ;  /* 0x00000018040d7c24 */ /* 0x048fe4000f8e020b */
[----:B------:R-:W-:-:S04]  /*04b0*/  IMAD.WIDE.U32 R10, R4, R17, R20 ;  /* 0x00000011040a7225 */ /* 0x000fc800078e0014 */
[----:B------:R-:W-:Y:S01]  /*04c0*/  IMAD.IADD R11, R11, 0x1, R13 ;  /* 0x000000010b0b7824 */ /* 0x000fe200078e020d */
[----:B------:R-:W-:-:S04]  /*04d0*/  IADD3 R17, P0, P1, R17, R10, R17 ;  /* 0x0000000a11117210 */ /* 0x000fc8000791e011 */
[----:B------:R-:W-:Y:S02]  /*04e0*/  IADD3.X R11, PT, PT, R0, UR24, R11, P0, P1 ;  /* 0x00000018000b7c10 */ /* 0x000fe400087e240b */
[----:B------:R-:W-:Y:S01]  /*04f0*/  IADD3 R18, P0, PT, R28, UR5, RZ ;  /* 0x000000051c127c10 */ /* 0x000fe2000ff1e0ff */
[----:B------:R-:W-:Y:S02]  /*0500*/  UIADD3 UR5, UPT, UPT, UR5, 0x1, URZ ;  /* 0x0000000105057890 */ /* 0x000fe4000fffe0ff */
[----:B------:R-:W-:Y:S01]  /*0510*/  IMAD R0, R11, R16, RZ ;  /* 0x000000100b007224 */ /* 0x000fe200078e02ff */
[----:B------:R-:W-:-:S03]  /*0520*/  IADD3.X R19, PT, PT, R29, UR7, RZ, P0, !PT ;  /* 0x000000071d137c10 */ /* 0x000fc600087fe4ff */
[C---:B------:R-:W-:Y:S02]  /*0530*/  IMAD R11, R17.reuse, UR23, R0 ;  /* 0x00000017110b7c24 */ /* 0x040fe4000f8e0200 */
[----:B------:R-:W-:-:S05]  /*0540*/  IMAD.WIDE.U32 R16, R17, R16, RZ ;  /* 0x0000001011107225 */ /* 0x000fca00078e00ff */
[----:B--2-4-:R-:W-:-:S07]  /*0550*/  IADD3 R10, PT, PT, R17, R11, RZ ;  /* 0x0000000b110a7210 */ /* 0x014fce0007ffe0ff */
.L_x_131:
[----:B0-----:R-:W0:Y:S01]  /*0560*/  LDCU.64 UR12, c[0x0][0x3a8] ;  /* 0x00007500ff0c77ac */ /* 0x001e220008000a00 */
[----:B------:R-:W-:Y:S01]  /*0570*/  IMAD.U32 R0, RZ, RZ, UR6 ;  /* 0x00000006ff007e24 */ /* 0x000fe2000f8e00ff */
[----:B------:R-:W-:Y:S01]  /*0580*/  IADD3 R14, P1, PT, R32, UR6, RZ ;  /* 0x00000006200e7c10 */ /* 0x000fe2000ff3e0ff */
[----:B------:R-:W-:Y:S01]  /*0590*/  BSSY.RECONVERGENT B1, `(.L_x_94) ;  /* 0x0000048000017945 */ /* 0x000fe20003800200 */
[----:B-1----:R-:W1:Y:S02]  /*05a0*/  LDCU.64 UR8, c[0x0][0x3b0] ;  /* 0x00007600ff0877ac */ /* 0x002e640008000a00 */
[----:B------:R-:W-:Y:S01]  /*05b0*/  LEA.HI.X.SX32 R15, R0, RZ, 0x1, P1 ;  /* 0x000000ff000f7211 */ /* 0x000fe200008f0eff */
[----:B------:R-:W-:Y:S01]  /*05c0*/  UMOV UR7, UR6 ;  /* 0x0000000600077c82 */ /* 0x000fe20008000000 */
[----:B------:R-:W-:Y:S01]  /*05d0*/  UIADD3 UR6, UPT, UPT, UR6, 0x1, URZ ;  /* 0x0000000106067890 */ /* 0x000fe2000fffe0ff */
[----:B0-----:R-:W-:Y:S02]  /*05e0*/  ISETP.GE.U32.AND P0, PT, R14, UR12, PT ;  /* 0x0000000c0e007c0c */ /* 0x001fe4000bf06070 */
[----:B------:R-:W-:-:S02]  /*05f0*/  ISETP.GE.U32.AND P1, PT, R20, UR13, PT ;  /* 0x0000000d14007c0c */ /* 0x000fc4000bf26070 */
[----:B------:R-:W-:Y:S01]  /*0600*/  ISETP.GE.U32.AND.EX P0, PT, R15, UR23, PT, P0 ;  /* 0x000000170f007c0c */ /* 0x000fe2000bf06100 */
[----:B-1----:R-:W-:Y:S01]  /*0610*/  UISETP.NE.AND UP1, UPT, UR7, UR9, UPT ;  /* 0x000000090700728c */ /* 0x002fe2000bf25270 */
[----:B------:R-:W-:Y:S02]  /*0620*/  ISETP.GE.U32.AND P2, PT, R4, UR8, PT ;  /* 0x0000000804007c0c */ /* 0x000fe4000bf46070 */
[----:B------:R-:W-:-:S04]  /*0630*/  ISETP.GE.U32.OR.EX P0, PT, R21, UR24, P0, P1 ;  /* 0x0000001815007c0c */ /* 0x000fc80008706510 */
[----:B------:R-:W-:-:S13]  /*0640*/  ISETP.GE.U32.OR.EX P1, PT, R6, UR25, P0, P2 ;  /* 0x0000001906007c0c */ /* 0x000fda0008726520 */
[----:B--234-:R-:W-:Y:S05]  /*0650*/  @P1 BRA `(.L_x_95) ;  /* 0x0000000000ec1947 */ /* 0x01cfea0003800000 */
[----:B------:R-:W0:Y:S01]  /*0660*/  F2F.F64.F32 R36, R36 ;  /* 0x0000002400247310 */ /* 0x000e220000201800 */
[----:B------:R-:W-:Y:S01]  /*0670*/  IMAD.U32 R35, RZ, RZ, UR19 ;  /* 0x00000013ff237e24 */ /* 0x000fe2000f8e00ff */
[----:B------:R-:W-:Y:S01]  /*0680*/  BSSY.RECONVERGENT B0, `(.L_x_96) ;  /* 0x0000008000007945 */ /* 0x000fe20003800200 */
[----:B------:R-:W-:Y:S01]  /*0690*/  ISETP.NE.AND P3, PT, RZ, UR9, PT ;  /* 0x00000009ff007c0c */ /* 0x000fe2000bf65270 */
[----:B------:R-:W-:Y:S01]  /*06a0*/  IMAD.U32 R12, RZ, RZ, UR18 ;  /* 0x00000012ff0c7e24 */ /* 0x000fe2000f8e00ff */
[----:B------:R-:W-:Y:S01]  /*06b0*/  MOV R13, UR19 ;  /* 0x00000013000d7c02 */ /* 0x000fe20008000f00 */
[----:B------:R-:W-:Y:S01]  /*06c0*/  IMAD.U32 R34, RZ, RZ, UR18 ;  /* 0x00000012ff227e24 */ /* 0x000fe2000f8e00ff */
[----:B------:R-:W-:Y:S02]  /*06d0*/  MOV R11, R35 ;  /* 0x00000023000b7202 */ /* 0x000fe40000000f00 */
[----:B------:R-:W-:-:S07]  /*06e0*/  MOV R0, 0x700 ;  /* 0x0000070000007802 */ /* 0x000fce0000000f00 */
[----:B0-----:R-:W-:Y:S05]  /*06f0*/  CALL.REL.NOINC `($_Z20Eout_Ein_calculationPfS_S_S_S_iiii$__internal_accurate_pow) ;  /* 0x0000002000507944 */ /* 0x001fea0003c00000 */
[----:B------:R-:W-:Y:S05]  /*0700*/  BSYNC.RECONVERGENT B0 ;  /* 0x0000000000007941 */ /* 0x000fea0003800200 */
.L_x_96:
[----:B------:R-:W0:Y:S01]  /*0710*/  MUFU.RCP64H R39, R11 ;  /* 0x0000000b00277308 */ /* 0x000e220000001800 */
[----:B------:R-:W-:Y:S01]  /*0720*/  VIADD R38, R11, 0x300402 ;  /* 0x003004020b267836 */ /* 0x000fe20000000000 */
[----:B------:R-:W-:Y:S01]  /*0730*/  MOV R35, R11 ;  /* 0x0000000b00237202 */ /* 0x000fe20000000f00 */
[----:B------:R-:W-:Y:S01]  /*0740*/  IMAD.MOV.U32 R34, RZ, RZ, R12 ;  /* 0x000000ffff227224 */ /* 0x000fe200078e000c */
[----:B------:R-:W-:Y:S02]  /*0750*/  BSSY.RECONVERGENT B2, `(.L_x_97) ;  /* 0x000000e000027945 */ /* 0x000fe40003800200 */
[----:B------:R-:W-:-:S03]  /*0760*/  FSETP.GEU.AND P1, PT, |R38|, 5.8789094863358348022e-39, PT ;  /* 0x004004022600780b */ /* 0x000fc60003f2e200 */
[----:B0-----:R-:W-:-:S08]  /*0770*/  DFMA R12, -R34, R38, 1 ;  /* 0x3ff00000220c742b */ /* 0x001fd00000000126 */
[----:B------:R-:W-:-:S08]  /*0780*/  DFMA R12, R12, R12, R12 ;  /* 0x0000000c0c0c722b */ /* 0x000fd0000000000c */
[----:B------:R-:W-:-:S08]  /*0790*/  DFMA R12, R38, R12, R38 ;  /* 0x0000000c260c722b */ /* 0x000fd00000000026 */
[----:B------:R-:W-:-:S08]  /*07a0*/  DFMA R40, -R34, R12, 1 ;  /* 0x3ff000002228742b */ /* 0x000fd0000000010c */
[----:B------:R-:W-:Y:S01]  /*07b0*/  DFMA R40, R12, R40, R12 ;  /* 0x000000280c28722b */ /* 0x000fe2000000000c */
[----:B------:R-:W-:Y:S10]  /*07c0*/  @P1 BRA `(.L_x_98) ;  /* 0x0000000000181947 */ /* 0x000ff40003800000 */
[----:B------:R-:W-:Y:S02]  /*07d0*/  LOP3.LUT R0, R35, 0x7fffffff, RZ, 0xc0, !PT ;  /* 0x7fffffff23007812 */ /* 0x000fe400078ec0ff */
[----:B------:R-:W-:-:S03]  /*07e0*/  MOV R12, 0x810 ;  /* 0x00000810000c7802 */ /* 0x000fc60000000f00 */
[----:B------:R-:W-:-:S07]  /*07f0*/  VIADD R0, R0, 0xfff00000 ;  /* 0xfff0000000007836 */ /* 0x000fce0000000000 */
[----:B------:R-:W-:Y:S05]  /*0800*/  CALL.REL.NOINC `($__internal_5_$__cuda_sm20_dblrcp_rn_slowpath_v3) ;  /* 0x0000001c00647944 */ /* 0x000fea0003c00000 */
[----:B------:R-:W-:Y:S01]  /*0810*/  IMAD.MOV.U32 R40, RZ, RZ, R0 ;  /* 0x000000ffff287224 */ /* 0x000fe200078e0000 */
[----:B------:R-:W-:-:S07]  /*0820*/  MOV R41, R11 ;  /* 0x0000000b00297202 */ /* 0x000fce0000000f00 */
.L_x_98:
[----:B------:R-:W-:Y:S05]  /*0830*/  BSYNC.RECONVERGENT B2 ;  /* 0x0000000000027941 */ /* 0x000fea0003800200 */
.L_x_97:
[----:B------:R-:W0:Y:S01]  /*0840*/  LDCU.128 UR12, c[0x0][0x3a0] ;  /* 0x00007400ff0c77ac */ /* 0x000e220008000c00 */
[----:B------:R-:W-:Y:S02]  /*0850*/  IMAD.MOV.U32 R34, RZ, RZ, R20 ;  /* 0x000000ffff227224 */ /* 0x000fe400078e0014 */
[----:B------:R-:W-:Y:S02]  /*0860*/  IMAD.MOV.U32 R35, RZ, RZ, R21 ;  /* 0x000000ffff237224 */ /* 0x000fe400078e0015 */
[----:B0-----:R-:W-:Y:S02]  /*0870*/  IMAD R11, R6, UR15, RZ ;  /* 0x0000000f060b7c24 */ /* 0x001fe4000f8e02ff */
[----:B------:R-:W-:-:S04]  /*0880*/  IMAD.WIDE.U32 R34, R4, UR15, R34 ;  /* 0x0000000f04227c25 */ /* 0x000fc8000f8e0022 */
[----:B------:R-:W-:Y:S02]  /*0890*/  IMAD R11, R4, UR24, R11 ;  /* 0x00000018040b7c24 */ /* 0x000fe4000f8e020b */
[----:B------:R-:W-:-:S03]  /*08a0*/  IMAD.WIDE.U32 R12, R34, UR14, R14 ;  /* 0x0000000e220c7c25 */ /* 0x000fc6000f8e000e */
[----:B------:R-:W-:Y:S02]  /*08b0*/  IADD3 R11, PT, PT, R35, R11, RZ ;  /* 0x0000000b230b7210 */ /* 0x000fe40007ffe0ff */
[----:B------:R-:W-:-:S03]  /*08c0*/  LEA R44, P1, R12, UR12, 0x2 ;  /* 0x0000000c0c2c7c11 */ /* 0x000fc6000f8210ff */
[----:B------:R-:W-:-:S04]  /*08d0*/  IMAD R11, R11, UR14, RZ ;  /* 0x0000000e0b0b7c24 */ /* 0x000fc8000f8e02ff */
[----:B------:R-:W-:-:S04]  /*08e0*/  IMAD R11, R34, UR23, R11 ;  /* 0x00000017220b7c24 */ /* 0x000fc8000f8e020b */
[----:B------:R-:W-:Y:S02]  /*08f0*/  IMAD.IADD R11, R13, 0x1, R11 ;  /* 0x000000010d0b7824 */ /* 0x000fe400078e020b */
[----:B------:R-:W2:Y:S03]  /*0900*/  LDG.E R13, desc[UR16][R22.64] ;  /* 0x00000010160d7981 */ /* 0x000ea6000c1e1900 */
[----:B------:R-:W-:Y:S02]  /*0910*/  LEA.HI.X R45, R12, UR13, R11, 0x2, P1 ;  /* 0x0000000d0c2d7c11 */ /* 0x000fe400088f140b */
[----:B------:R-:W3:Y:S04]  /*0920*/  LDG.E R11, desc[UR16][R24.64] ;  /* 0x00000010180b7981 */ /* 0x000ee8000c1e1900 */
[----:B------:R-:W3:Y:S01]  /*0930*/  LDG.E R44, desc[UR16][R44.64] ;  /* 0x000000102c2c7981 */ /* 0x000ee2000c1e1900 */
[----:B------:R-:W-:-:S02]  /*0940*/  FSEL R40, R40, RZ, P3 ;  /* 0x000000ff28287208 */ /* 0x000fc40001800000 */
[----:B------:R-:W-:Y:S01]  /*0950*/  FSEL R41, R41, 1.875, P3 ;  /* 0x3ff0000029297808 */ /* 0x000fe20001800000 */
[----:B------:R-:W-:Y:S01]  /*0960*/  F2F.F64.F32 R34, R3 ;  /* 0x0000000300227310 */ /* 0x000fe20000201800 */
[C---:B---3--:R-:W-:Y:S01]  /*0970*/  FADD R11, R44.reuse, -R11 ;  /* 0x8000000b2c0b7221 */ /* 0x048fe20000000000 */
[----:B--2---:R-:W-:-:S06]  /*0980*/  FADD R13, R44, -R13 ;  /* 0x8000000d2c0d7221 */ /* 0x004fcc0000000000 */
[----:B------:R-:W0:Y:S08]  /*0990*/  F2F.F64.F32 R38, R11 ;  /* 0x0000000b00267310 */ /* 0x000e300000201800 */
[----:B------:R-:W1:Y:S01]  /*09a0*/  F2F.F64.F32 R12, R13 ;  /* 0x0000000d000c7310 */ /* 0x000e620000201800 */
[C---:B0-----:R-:W-:Y:S02]  /*09b0*/  DMUL R42, R40.reuse, R38 ;  /* 0x00000026282a7228 */ /* 0x041fe40000000000 */
[----:B-1----:R-:W-:-:S06]  /*09c0*/  DMUL R40, R40, R12 ;  /* 0x0000000c28287228 */ /* 0x002fcc0000000000 */
[----:B------:R-:W-:Y:S02]  /*09d0*/  DFMA R36, R38, R42, R36 ;  /* 0x0000002a2624722b */ /* 0x000fe40000000024 */
[----:B------:R-:W-:-:S08]  /*09e0*/  DFMA R34, R12, R40, R34 ;  /* 0x000000280c22722b */ /* 0x000fd00000000022 */
[----:B------:R0:W1:Y:S08]  /*09f0*/  F2F.F32.F64 R36, R36 ;  /* 0x0000002400247310 */ /* 0x0000700000301000 */
[----:B------:R0:W2:Y:S02]  /*0a00*/  F2F.F32.F64 R3, R34 ;  /* 0x0000002200037310 */ /* 0x0000a40000301000 */
.L_x_95:
[----:B------:R-:W-:Y:S05]  /*0a10*/  BSYNC.RECONVERGENT B1 ;  /* 0x0000000000017941 */ /* 0x000fea0003800200 */
.L_x_94:
[----:B------:R-:W3:Y:S02]  /*0a20*/  LDCU UR7, c[0x0][0x3b4] ;  /* 0x00007680ff0777ac */ /* 0x000ee40008000800 */
[----:B---3--:R-:W-:-:S03]  /*0a30*/  ULOP3.LUT UP2, URZ, UR7, 0x1, URZ, 0xc0, !UPT ;  /* 0x0000000107ff7892 */ /* 0x008fc6000f84c0ff */
[----:B------:R-:W-:-:S06]  /*0a40*/  UMOV UR7, 0x1 ;  /* 0x0000000100077882 */ /* 0x000fcc0000000000 */
[----:B------:R-:W-:Y:S05]  /*0a50*/  BRA.U !UP2, `(.L_x_99) ;  /* 0x000000050ad87547 */ /* 0x000fea000b800000 */
[----:B------:R-:W3:Y:S01]  /*0a60*/  LDCU UR7, c[0x0][0x3b0] ;  /* 0x00007600ff0777ac */ /* 0x000ee20008000800 */
[----:B------:R-:W-:Y:S01]  /*0a70*/  BSSY.RECONVERGENT B1, `(.L_x_100) ;  /* 0x000003d000017945 */ /* 0x000fe20003800200 */
[----:B---3--:R-:W-:-:S04]  /*0a80*/  ISETP.GE.U32.AND P1, PT, R5, UR7, PT ;  /* 0x0000000705007c0c */ /* 0x008fc8000bf26070 */
[----:B------:R-:W-:-:S13]  /*0a90*/  ISETP.GE.U32.OR.EX P1, PT, R8, UR25, P0, P1 ;  /* 0x0000001908007c0c */ /* 0x000fda0008726510 */
[----:B------:R-:W-:Y:S05]  /*0aa0*/  @P1 BRA `(.L_x_101) ;  /* 0x0000000000e41947 */ /* 0x000fea0003800000 */
[----:B01----:R-:W0:Y:S01]  /*0ab0*/  F2F.F64.F32 R36, R36 ;  /* 0x0000002400247310 */ /* 0x003e220000201800 */
[----:B------:R-:W-:Y:S01]  /*0ac0*/  IMAD.U32 R35, RZ, RZ, UR19 ;  /* 0x00000013ff237e24 */ /* 0x000fe2000f8e00ff */
[----:B------:R-:W-:Y:S01]  /*0ad0*/  BSSY.RECONVERGENT B0, `(.L_x_102) ;  /* 0x0000007000007945 */ /* 0x000fe20003800200 */
[----:B------:R-:W-:Y:S01]  /*0ae0*/  IMAD.U32 R12, RZ, RZ, UR18 ;  /* 0x00000012ff0c7e24 */ /* 0x000fe2000f8e00ff */
[----:B------:R-:W-:Y:S01]  /*0af0*/  MOV R13, UR19 ;  /* 0x00000013000d7c02 */ /* 0x000fe20008000f00 */
[----:B------:R-:W-:Y:S01]  /*0b00*/  IMAD.U32 R34, RZ, RZ, UR18 ;  /* 0x00000012ff227e24 */ /* 0x000fe2000f8e00ff */
[----:B------:R-:W-:Y:S02]  /*0b10*/  MOV R11, R35 ;  /* 0x00000023000b7202 */ /* 0x000fe40000000f00 */
[----:B------:R-:W-:-:S07]  /*0b20*/  MOV R0, 0xb40 ;  /* 0x00000b4000007802 */ /* 0x000fce0000000f00 */
[----:B0-2---:R-:W-:Y:S05]  /*0b30*/  CALL.REL.NOINC `($_Z20Eout_Ein_calculationPfS_S_S_S_iiii$__internal_accurate_pow) ;  /* 0x0000001c00407944 */ /* 0x005fea0003c00000 */
[----:B------:R-:W-:Y:S05]  /*0b40*/  BSYNC.RECONVERGENT B0 ;  /* 0x0000000000007941 */ /* 0x000fea0003800200 */
.L_x_102:
[----:B------:R-:W0:Y:S01]  /*0b50*/  MUFU.RCP64H R39, R11 ;  /* 0x0000000b00277308 */ /* 0x000e220000001800 */
[----:B------:R-:W-:Y:S01]  /*0b60*/  VIADD R38, R11, 0x300402 ;  /* 0x003004020b267836 */ /* 0x000fe20000000000 */
[----:B------:R-:W-:Y:S01]  /*0b70*/  MOV R35, R11 ;  /* 0x0000000b00237202 */ /* 0x000fe20000000f00 */
[----:B------:R-:W-:Y:S01]  /*0b80*/  IMAD.MOV.U32 R34, RZ, RZ, R12 ;  /* 0x000000ffff227224 */ /* 0x000fe200078e000c */
[----:B------:R-:W-:Y:S02]  /*0b90*/  BSSY.RECONVERGENT B2, `(.L_x_103) ;  /* 0x000000e000027945 */ /* 0x000fe40003800200 */
[----:B------:R-:W-:-:S03]  /*0ba0*/  FSETP.GEU.AND P1, PT, |R38|, 5.8789094863358348022e-39, PT ;  /* 0x004004022600780b */ /* 0x000fc60003f2e200 */
[----:B0-----:R-:W-:-:S08]  /*0bb0*/  DFMA R12, R38, -R34, 1 ;  /* 0x3ff00000260c742b */ /* 0x001fd00000000822 */
        /* <DEDUP_REMOVED lines=11> */
.L_x_104:
[----:B------:R-:W-:Y:S05]  /*0c70*/  BSYNC.RECONVERGENT B2 ;  /* 0x0000000000027941 */ /* 0x000fea0003800200 */
.L_x_103:
[----:B------:R-:W0:Y:S02]  /*0c80*/  LDCU.128 UR12, c[0x0][0x3a0] ;  /* 0x00007400ff0c77ac */ /* 0x000e240008000c00 */
[----:B0-----:R-:W-:-:S04]  /*0c90*/  IMAD.WIDE.U32 R34, R4, UR15, R20 ;  /* 0x0000000f04227c25 */ /* 0x001fc8000f8e0014 */
[----:B------:R-:W-:-:S04]  /*0ca0*/  IMAD R11, R6, UR15, RZ ;  /* 0x0000000f060b7c24 */ /* 0x000fc8000f8e02ff */
[----:B------:R-:W-:Y:S01]  /*0cb0*/  IMAD R39, R4, UR24, R11 ;  /* 0x0000001804277c24 */ /* 0x000fe2000f8e020b */
[----:B------:R-:W-:-:S04]  /*0cc0*/  IADD3 R11, P1, PT, R34, UR15, RZ ;  /* 0x0000000f220b7c10 */ /* 0x000fc8000ff3e0ff */
[----:B------:R-:W-:Y:S01]  /*0cd0*/  IADD3.X R34, PT, PT, R35, UR24, R39, P1, !PT ;  /* 0x0000001823227c10 */ /* 0x000fe20008ffe427 */
[----:B------:R-:W-:-:S04]  /*0ce0*/  IMAD.MOV.U32 R35, RZ, RZ, R15 ;  /* 0x000000ffff237224 */ /* 0x000fc800078e000f */
[----:B------:R-:W-:Y:S02]  /*0cf0*/  IMAD R0, R34, UR14, RZ ;  /* 0x0000000e22007c24 */ /* 0x000fe4000f8e02ff */
[----:B------:R-:W-:-:S04]  /*0d00*/  IMAD.MOV.U32 R34, RZ, RZ, R14 ;  /* 0x000000ffff227224 */ /* 0x000fc800078e000e */
[----:B------:R-:W-:-:S04]  /*0d10*/  IMAD.WIDE.U32 R34, R11, UR14, R34 ;  /* 0x0000000e0b227c25 */ /* 0x000fc8000f8e0022 */
[----:B------:R-:W-:Y:S01]  /*0d20*/  IMAD R11, R11, UR23, R0 ;  /* 0x000000170b0b7c24 */ /* 0x000fe2000f8e0200 */
[----:B------:R-:W-:-:S04]  /*0d30*/  LEA R44, P1, R34, UR12, 0x2 ;  /* 0x0000000c222c7c11 */ /* 0x000fc8000f8210ff */
[----:B------:R-:W-:Y:S02]  /*0d40*/  IADD3 R11, PT, PT, R35, R11, RZ ;  /* 0x0000000b230b7210 */ /* 0x000fe40007ffe0ff */
[----:B------:R-:W2:Y:S02]  /*0d50*/  LDG.E R35, desc[UR16][R22.64] ;  /* 0x0000001016237981 */ /* 0x000ea4000c1e1900 */
[----:B------:R-:W-:Y:S02]  /*0d60*/  LEA.HI.X R45, R34, UR13, R11, 0x2, P1 ;  /* 0x0000000d222d7c11 */ /* 0x000fe400088f140b */
[----:B------:R-:W3:Y:S04]  /*0d70*/  LDG.E R11, desc[UR16][R24.64] ;  /* 0x00000010180b7981 */ /* 0x000ee8000c1e1900 */
[----:B------:R-:W3:Y:S01]  /*0d80*/  LDG.E R44, desc[UR16][R44.64] ;  /* 0x000000102c2c7981 */ /* 0x000ee2000c1e1900 */
[----:B------:R-:W-:Y:S01]  /*0d90*/  F2F.F64.F32 R38, R3 ;  /* 0x0000000300267310 */ /* 0x000fe20000201800 */
[C---:B---3--:R-:W-:Y:S01]  /*0da0*/  FADD R11, R44.reuse, -R11 ;  /* 0x8000000b2c0b7221 */ /* 0x048fe20000000000 */
[----:B--2---:R-:W-:-:S06]  /*0db0*/  FADD R35, R44, -R35 ;  /* 0x800000232c237221 */ /* 0x004fcc0000000000 */
[----:B------:R-:W0:Y:S08]  /*0dc0*/  F2F.F64.F32 R40, R11 ;  /* 0x0000000b00287310 */ /* 0x000e300000201800 */
[----:B------:R-:W1:Y:S01]  /*0dd0*/  F2F.F64.F32 R34, R35 ;  /* 0x0000002300227310 */ /* 0x000e620000201800 */
[-C--:B0-----:R-:W-:Y:S02]  /*0de0*/  DMUL R42, R40, R12.reuse ;  /* 0x0000000c282a7228 */ /* 0x081fe40000000000 */
[----:B-1----:R-:W-:-:S06]  /*0df0*/  DMUL R12, R34, R12 ;  /* 0x0000000c220c7228 */ /* 0x002fcc0000000000 */
[----:B------:R-:W-:Y:S02]  /*0e00*/  DFMA R36, R40, R42, R36 ;  /* 0x0000002a2824722b */ /* 0x000fe40000000024 */
[----:B------:R-:W-:-:S08]  /*0e10*/  DFMA R12, R34, R12, R38 ;  /* 0x0000000c220c722b */ /* 0x000fd00000000026 */
[----:B------:R3:W4:Y:S08]  /*0e20*/  F2F.F32.F64 R36, R36 ;  /* 0x0000002400247310 */ /* 0x0007300000301000 */
[----:B------:R3:W0:Y:S02]  /*0e30*/  F2F.F32.F64 R3, R12 ;  /* 0x0000000c00037310 */ /* 0x0006240000301000 */
.L_x_101:
[----:B------:R-:W-:Y:S05]  /*0e40*/  BSYNC.RECONVERGENT B1 ;  /* 0x0000000000017941 */ /* 0x000fea0003800200 */
.L_x_100:
[----:B------:R-:W5:Y:S01]  /*0e50*/  LDCU UR7, c[0x0][0x3b0] ;  /* 0x00007600ff0777ac */ /* 0x000f620008000800 */
[----:B------:R-:W-:Y:S01]  /*0e60*/  BSSY.RECONVERGENT B1, `(.L_x_99) ;  /* 0x0000035000017945 */ /* 0x000fe20003800200 */
[----:B-----5:R-:W-:Y:S01]  /*0e70*/  ISETP.GE.U32.AND P1, PT, R7, UR7, PT ;  /* 0x0000000707007c0c */ /* 0x020fe2000bf26070 */
[----:B------:R-:W-:-:S03]  /*0e80*/  UMOV UR7, 0x3 ;  /* 0x0000000300077882 */ /* 0x000fc60000000000 */
[----:B------:R-:W-:-:S13]  /*0e90*/  ISETP.GE.U32.OR.EX P1, PT, R9, UR25, P0, P1 ;  /* 0x0000001909007c0c */ /* 0x000fda0008726510 */
[----:B------:R-:W-:Y:S05]  /*0ea0*/  @P1 BRA `(.L_x_105) ;  /* 0x0000000000c01947 */ /* 0x000fea0003800000 */
[----:B01-34-:R-:W0:Y:S01]  /*0eb0*/  F2F.F64.F32 R36, R36 ;  /* 0x0000002400247310 */ /* 0x01be220000201800 */
[----:B------:R-:W-:Y:S01]  /*0ec0*/  IMAD.U32 R35, RZ, RZ, UR19 ;  /* 0x00000013ff237e24 */ /* 0x000fe2000f8e00ff */
[----:B------:R-:W-:Y:S01]  /*0ed0*/  BSSY.RECONVERGENT B0, `(.L_x_106) ;  /* 0x0000007000007945 */ /* 0x000fe20003800200 */
[----:B------:R-:W-:Y:S01]  /*0ee0*/  IMAD.U32 R12, RZ, RZ, UR18 ;  /* 0x00000012ff0c7e24 */ /* 0x000fe2000f8e00ff */
[----:B------:R-:W-:Y:S01]  /*0ef0*/  MOV R34, UR18 ;  /* 0x0000001200227c02 */ /* 0x000fe20008000f00 */
[----:B------:R-:W-:Y:S01]  /*0f00*/  IMAD.U32 R13, RZ, RZ, UR19 ;  /* 0x00000013ff0d7e24 */ /* 0x000fe2000f8e00ff */
[----:B------:R-:W-:Y:S01]  /*0f10*/  MOV R0, 0xf40 ;  /* 0x00000f4000007802 */ /* 0x000fe20000000f00 */
[----:B------:R-:W-:-:S07]  /*0f20*/  IMAD.MOV.U32 R11, RZ, RZ, R35 ;  /* 0x000000ffff0b7224 */ /* 0x000fce00078e0023 */
[----:B0-2---:R-:W-:Y:S05]  /*0f30*/  CALL.REL.NOINC `($_Z20Eout_Ein_calculationPfS_S_S_S_iiii$__internal_accurate_pow) ;  /* 0x0000001800407944 */ /* 0x005fea0003c00000 */
[----:B------:R-:W-:Y:S05]  /*0f40*/  BSYNC.RECONVERGENT B0 ;  /* 0x0000000000007941 */ /* 0x000fea0003800200 */
.L_x_106:
[----:B------:R-:W0:Y:S01]  /*0f50*/  MUFU.RCP64H R39, R11 ;  /* 0x0000000b00277308 */ /* 0x000e220000001800 */
[----:B------:R-:W-:Y:S01]  /*0f60*/  IADD3 R38, PT, PT, R11, 0x300402, RZ ;  /* 0x003004020b267810 */ /* 0x000fe20007ffe0ff */
[----:B------:R-:W-:Y:S01]  /*0f70*/  IMAD.MOV.U32 R34, RZ, RZ, R12 ;  /* 0x000000ffff227224 */ /* 0x000fe200078e000c */
[----:B------:R-:W-:Y:S01]  /*0f80*/  BSSY.RECONVERGENT B2, `(.L_x_107) ;  /* 0x000000f000027945 */ /* 0x000fe20003800200 */
[----:B------:R-:W-:Y:S01]  /*0f90*/  IMAD.MOV.U32 R35, RZ, RZ, R11 ;  /* 0x000000ffff237224 */ /* 0x000fe200078e000b */
[----:B------:R-:W-:-:S05]  /*0fa0*/  FSETP.GEU.AND P1, PT, |R38|, 5.8789094863358348022e-39, PT ;  /* 0x004004022600780b */ /* 0x000fca0003f2e200 */
[----:B0-----:R-:W-:-:S08]  /*0fb0*/  DFMA R12, R38, -R34, 1 ;  /* 0x3ff00000260c742b */ /* 0x001fd00000000822 */
[----:B------:R-:W-:-:S08]  /*0fc0*/  DFMA R12, R12, R12, R12 ;  /* 0x0000000c0c0c722b */ /* 0x000fd0000000000c */
[----:B------:R-:W-:-:S08]  /*0fd0*/  DFMA R12, R38, R12, R38 ;  /* 0x0000000c260c722b */ /* 0x000fd00000000026 */
[----:B------:R-:W-:-:S08]  /*0fe0*/  DFMA R40, -R34, R12, 1 ;  /* 0x3ff000002228742b */ /* 0x000fd0000000010c */
[----:B------:R-:W-:Y:S01]  /*0ff0*/  DFMA R38, R12, R40, R12 ;  /* 0x000000280c26722b */ /* 0x000fe2000000000c */
[----:B------:R-:W-:Y:S10]  /*1000*/  @P1 BRA `(.L_x_108) ;  /* 0x0000000000181947 */ /* 0x000ff40003800000 */
[----:B------:R-:W-:Y:S02]  /*1010*/  LOP3.LUT R0, R35, 0x7fffffff, RZ, 0xc0, !PT ;  /* 0x7fffffff23007812 */ /* 0x000fe400078ec0ff */
[----:B------:R-:W-:Y:S02]  /*1020*/  MOV R12, 0x1050 ;  /* 0x00001050000c7802 */ /* 0x000fe40000000f00 */
[----:B------:R-:W-:-:S07]  /*1030*/  IADD3 R0, PT, PT, R0, -0x100000, RZ ;  /* 0xfff0000000007810 */ /* 0x000fce0007ffe0ff */
[----:B------:R-:W-:Y:S05]  /*1040*/  CALL.REL.NOINC `($__internal_5_$__cuda_sm20_dblrcp_rn_slowpath_v3) ;  /* 0x0000001400547944 */ /* 0x000fea0003c00000 */
[----:B------:R-:W-:Y:S02]  /*1050*/  IMAD.MOV.U32 R38, RZ, RZ, R0 ;  /* 0x000000ffff267224 */ /* 0x000fe400078e0000 */
[----:B------:R-:W-:-:S07]  /*1060*/  IMAD.MOV.U32 R39, RZ, RZ, R11 ;  /* 0x000000ffff277224 */ /* 0x000fce00078e000b */
.L_x_108:
[----:B------:R-:W-:Y:S05]  /*1070*/  BSYNC.RECONVERGENT B2 ;  /* 0x0000000000027941 */ /* 0x000fea0003800200 */
.L_x_107:
[----:B------:R-:W0:Y:S01]  /*1080*/  LDCU.64 UR8, c[0x0][0x3a0] ;  /* 0x00007400ff0877ac */ /* 0x000e220008000a00 */
[----:B------:R-:W-:Y:S01]  /*1090*/  IADD3 R0, P1, PT, R14, R16, RZ ;  /* 0x000000100e007210 */ /* 0x000fe20007f3e0ff */
[----:B------:R-:W2:Y:S03]  /*10a0*/  LDG.E R13, desc[UR16][R22.64] ;  /* 0x00000010160d7981 */ /* 0x000ea6000c1e1900 */
[----:B------:R-:W-:Y:S02]  /*10b0*/  IADD3.X R11, PT, PT, R15, R10, RZ, P1, !PT ;  /* 0x0000000a0f0b7210 */ /* 0x000fe40000ffe4ff */
[----:B0-----:R-:W-:-:S04]  /*10c0*/  LEA R44, P1, R0, UR8, 0x2 ;  /* 0x00000008002c7c11 */ /* 0x001fc8000f8210ff */
        /* <DEDUP_REMOVED lines=12> */
[----:B------:R0:W1:Y:S08]  /*1190*/  F2F.F32.F64 R36, R36 ;  /* 0x0000002400247310 */ /* 0x0000700000301000 */
[----:B------:R0:W2:Y:S02]  /*11a0*/  F2F.F32.F64 R3, R34 ;  /* 0x0000002200037310 */ /* 0x0000a40000301000 */
.L_x_105:
[----:B------:R-:W-:Y:S05]  /*11b0*/  BSYNC.RECONVERGENT B1 ;  /* 0x0000000000017941 */ /* 0x000fea0003800200 */
.L_x_99:
[----:B------:R-:W5:Y:S02]  /*11c0*/  LDCU UR8, c[0x0][0x3b4] ;  /* 0x00007680ff0877ac */ /* 0x000f640008000800 */
[----:B-----5:R-:W-:-:S09]  /*11d0*/  UISETP.GE.U32.AND UP2, UPT, UR8, 0x2, UPT ;  /* 0x000000020800788c */ /* 0x020fd2000bf46070 */
[----:B------:R-:W-:Y:S05]  /*11e0*/  BRA.U !UP2, `(.L_x_109) ;  /* 0x000000110a907547 */ /* 0x000fea000b800000 */
[----:B------:R-:W-:Y:S02]  /*11f0*/  UIADD3 UR9, UPT, UPT, -UR8, URZ, URZ ;  /* 0x000000ff08097290 */ /* 0x000fe4000fffe1ff */
[----:B------:R-:W-:Y:S02]  /*1200*/  UIADD3 UR26, UPT, UPT, UR7, 0x3, -UR8 ;  /* 0x00000003071a7890 */ /* 0x000fe4000fffe808 */
[----:B------:R-:W-:Y:S01]  /*1210*/  UIADD3 UR8, UPT, UPT, UR7, 0x1, -UR8 ;  /* 0x0000000107087890 */ /* 0x000fe2000fffe808 */
[----:B------:R-:W0:Y:S01]  /*1220*/  LDCU UR32, c[0x0][0x3b4] ;  /* 0x00007680ff2077ac */ /* 0x000e220008000800 */
[----:B------:R-:W0:Y:S01]  /*1230*/  LDCU UR27, c[0x0][0x3b0] ;  /* 0x00007600ff1b77ac */ /* 0x000e220008000800 */
[----:B------:R-:W0:Y:S01]  /*1240*/  LDCU.128 UR12, c[0x0][0x3a0] ;  /* 0x00007400ff0c77ac */ /* 0x000e220008000c00 */
[----:B------:R-:W-:-:S12]  /*1250*/  ULEA UR7, UR9, UR7, 0x1 ;  /* 0x0000000709077291 */ /* 0x000fd8000f8e08ff */
.L_x_130:
[----:B------:R-:W-:Y:S01]  /*1260*/  UIADD3 UR7, UPT, UPT, UR7, 0x4, URZ ;  /* 0x0000000407077890 */ /* 0x000fe2000fffe0ff */
[----:B------:R-:W-:Y:S01]  /*1270*/  IMAD.U32 R11, RZ, RZ, UR26 ;  /* 0x0000001aff0b7e24 */ /* 0x000fe2000f8e00ff */
[----:B------:R-:W-:Y:S01]  /*1280*/  IADD3 R39, P1, PT, R26, UR26, RZ ;  /* 0x0000001a1a277c10 */ /* 0x000fe2000ff3e0ff */
[----:B------:R-:W-:Y:S01]  /*1290*/  BSSY.RECONVERGENT B1, `(.L_x_110) ;  /* 0x0000049000017945 */ /* 0x000fe20003800200 */
[----:B------:R-:W-:Y:S02]  /*12a0*/  UISETP.NE.AND UP2, UPT, UR7, 0x1, UPT ;  /* 0x000000010700788c */ /* 0x000fe4000bf45270 */
[----:B------:R-:W-:Y:S01]  /*12b0*/  LEA.HI.X.SX32 R38, R11, R27, 0x1, P1 ;  /* 0x0000001b0b267211 */ /* 0x000fe200008f0eff */
[----:B0-----:R-:W-:Y:S08]  /*12c0*/  @P0 BRA `(.L_x_111) ;  /* 0x0000000400140947 */ /* 0x001ff00003800000 */
[----:B------:R-:W-:-:S06]  /*12d0*/  UIADD3 UR9, UPT, UPT, UR8, -0x1, URZ ;  /* 0xffffffff08097890 */ /* 0x000fcc000fffe0ff */
[----:B------:R-:W-:Y:S01]  /*12e0*/  IMAD.U32 R41, RZ, RZ, UR9 ;  /* 0x00000009ff297e24 */ /* 0x000fe2000f8e00ff */
[----:B------:R-:W-:-:S04]  /*12f0*/  IADD3 R40, P2, PT, R2, UR9, RZ ;  /* 0x0000000902287c10 */ /* 0x000fc8000ff5e0ff */
[----:B0-----:R-:W-:Y:S02]  /*1300*/  ISETP.GE.U32.AND P1, PT, R40, UR27, PT ;  /* 0x0000001b28007c0c */ /* 0x001fe4000bf26070 */
[----:B------:R-:W-:-:S04]  /*1310*/  LEA.HI.X.SX32 R41, R41, RZ, 0x1, P2 ;  /* 0x000000ff29297211 */ /* 0x000fc800010f0eff */
[----:B------:R-:W-:-:S13]  /*1320*/  ISETP.GE.U32.AND.EX P1, PT, R41, UR25, PT, P1 ;  /* 0x0000001929007c0c */ /* 0x000fda000bf26110 */
[----:B------:R-:W-:Y:S05]  /*1330*/  @P1 BRA `(.L_x_111) ;  /* 0x0000000000f81947 */ /* 0x000fea0003800000 */
[----:B-1-34-:R-:W0:Y:S01]  /*1340*/  F2F.F64.F32 R36, R36 ;  /* 0x0000002400247310 */ /* 0x01ae220000201800 */
[----:B------:R-:W-:Y:S01]  /*1350*/  MOV R34, UR18 ;  /* 0x0000001200227c02 */ /* 0x000fe20008000f00 */
[----:B------:R-:W-:Y:S01]  /*1360*/  BSSY.RECONVERGENT B0, `(.L_x_112) ;  /* 0x0000009000007945 */ /* 0x000fe20003800200 */
[----:B------:R-:W-:Y:S01]  /*1370*/  MOV R13, UR19 ;  /* 0x00000013000d7c02 */ /* 0x000fe20008000f00 */
[----:B------:R-:W-:Y:S01]  /*1380*/  IMAD.U32 R12, RZ, RZ, UR18 ;  /* 0x00000012ff0c7e24 */ /* 0x000fe2000f8e00ff */
[----:B------:R-:W-:Y:S01]  /*1390*/  ISETP.NE.AND P3, PT, RZ, UR32, PT ;  /* 0x00000020ff007c0c */ /* 0x000fe2000bf65270 */
[----:B------:R-:W-:Y:S01]  /*13a0*/  IMAD.U32 R35, RZ, RZ, UR19 ;  /* 0x00000013ff237e24 */ /* 0x000fe2000f8e00ff */
[----:B------:R-:W-:Y:S01]  /*13b0*/  MOV R0, 0x13f0 ;  /* 0x000013f000007802 */ /* 0x000fe20000000f00 */
[----:B------:R-:W-:Y:S02]  /*13c0*/  IMAD.MOV.U32 R12, RZ, RZ, R34 ;  /* 0x000000ffff0c7224 */ /* 0x000fe400078e0022 */
[----:B------:R-:W-:-:S08]  /*13d0*/  IMAD.MOV.U32 R11, RZ, RZ, R13 ;  /* 0x000000ffff0b7224 */ /* 0x000fd000078e000d */
[----:B0-2---:R-:W-:Y:S05]  /*13e0*/  CALL.REL.NOINC `($_Z20Eout_Ein_calculationPfS_S_S_S_iiii$__internal_accurate_pow) ;  /* 0x0000001400147944 */ /* 0x005fea0003c00000 */
[----:B------:R-:W-:Y:S05]  /*13f0*/  BSYNC.RECONVERGENT B0 ;  /* 0x0000000000007941 */ /* 0x000fea0003800200 */
.L_x_112:
[----:B------:R-:W0:Y:S01]  /*1400*/  MUFU.RCP64H R35, R11 ;  /* 0x0000000b00237308 */ /* 0x000e220000001800 */
[----:B------:R-:W-:Y:S01]  /*1410*/  IADD3 R34, PT, PT, R11, 0x300402, RZ ;  /* 0x003004020b227810 */ /* 0x000fe20007ffe0ff */
        /* <DEDUP_REMOVED lines=9> */
[----:B------:R-:W-:Y:S01]  /*14b0*/  LOP3.LUT R0, R13, 0x7fffffff, RZ, 0xc0, !PT ;  /* 0x7fffffff0d007812 */ /* 0x000fe200078ec0ff */
[----:B------:R-:W-:Y:S01]  /*14c0*/  IMAD.MOV.U32 R34, RZ, RZ, R12 ;  /* 0x000000ffff227224 */ /* 0x000fe200078e000c */
[----:B------:R-:W-:Y:S02]  /*14d0*/  MOV R35, R13 ;  /* 0x0000000d00237202 */ /* 0x000fe40000000f00 */
[----:B------:R-:W-:Y:S01]  /*14e0*/  MOV R12, 0x1510 ;  /* 0x00001510000c7802 */ /* 0x000fe20000000f00 */
[----:B------:R-:W-:-:S07]  /*14f0*/  VIADD R0, R0, 0xfff00000 ;  /* 0xfff0000000007836 */ /* 0x000fce0000000000 */
[----:B------:R-:W-:Y:S05]  /*1500*/  CALL.REL.NOINC `($__internal_5_$__cuda_sm20_dblrcp_rn_slowpath_v3) ;  /* 0x0000001000247944 */ /* 0x000fea0003c00000 */
[----:B------:R-:W-:Y:S01]  /*1510*/  IMAD.MOV.U32 R42, RZ, RZ, R0 ;  /* 0x000000ffff2a7224 */ /* 0x000fe200078e0000 */
[----:B------:R-:W-:-:S07]  /*1520*/  MOV R43, R11 ;  /* 0x0000000b002b7202 */ /* 0x000fce0000000f00 */
.L_x_114:
[----:B------:R-:W-:Y:S05]  /*1530*/  BSYNC.RECONVERGENT B2 ;  /* 0x0000000000027941 */ /* 0x000fea0003800200 */
.L_x_113:
[----:B------:R-:W-:Y:S02]  /*1540*/  IMAD R41, R41, UR15, RZ ;  /* 0x0000000f29297c24 */ /* 0x000fe4000f8e02ff */
[----:B------:R-:W-:Y:S02]  /*1550*/  IMAD.MOV.U32 R12, RZ, RZ, R20 ;  /* 0x000000ffff0c7224 */ /* 0x000fe400078e0014 */
[----:B------:R-:W-:Y:S02]  /*1560*/  IMAD.MOV.U32 R13, RZ, RZ, R21 ;  /* 0x000000ffff0d7224 */ /* 0x000fe400078e0015 */
[C---:B------:R-:W-:Y:S02]  /*1570*/  IMAD R11, R40.reuse, UR24, R41 ;  /* 0x00000018280b7c24 */ /* 0x040fe4000f8e0229 */
[----:B------:R-:W-:-:S04]  /*1580*/  IMAD.WIDE.U32 R40, R40, UR15, R12 ;  /* 0x0000000f28287c25 */ /* 0x000fc8000f8e000c */
[----:B------:R-:W-:Y:S01]  /*1590*/  IMAD.MOV.U32 R12, RZ, RZ, R14 ;  /* 0x000000ffff0c7224 */ /* 0x000fe200078e000e */
[----:B------:R-:W-:Y:S01]  /*15a0*/  IADD3 R0, PT, PT, R41, R11, RZ ;  /* 0x0000000b29007210 */ /* 0x000fe20007ffe0ff */
[----:B------:R-:W-:-:S04]  /*15b0*/  IMAD.MOV.U32 R13, RZ, RZ, R15 ;  /* 0x000000ffff0d7224 */ /* 0x000fc800078e000f */
[----:B------:R-:W-:Y:S02]  /*15c0*/  IMAD R11, R0, UR14, RZ ;  /* 0x0000000e000b7c24 */ /* 0x000fe4000f8e02ff */
        /* <DEDUP_REMOVED lines=21> */
.L_x_111:
[----:B0-----:R-:W-:Y:S05]  /*1720*/  BSYNC.RECONVERGENT B1 ;  /* 0x0000000000017941 */ /* 0x001fea0003800200 */
.L_x_110:
[----:B------:R-:W-:Y:S04]  /*1730*/  BSSY.RECONVERGENT B1, `(.L_x_115) ;  /* 0x0000046000017945 */ /* 0x000fe80003800200 */
[----:B------:R-:W-:Y:S05]  /*1740*/  @P0 BRA `(.L_x_116) ;  /* 0x0000000400100947 */ /* 0x000fea0003800000 */
[----:B------:R-:W-:Y:S01]  /*1750*/  IMAD.U32 R41, RZ, RZ, UR8 ;  /* 0x00000008ff297e24 */ /* 0x000fe2000f8e00ff */
[----:B------:R-:W-:-:S04]  /*1760*/  IADD3 R40, P2, PT, R2, UR8, RZ ;  /* 0x0000000802287c10 */ /* 0x000fc8000ff5e0ff */
[----:B------:R-:W-:Y:S02]  /*1770*/  ISETP.GE.U32.AND P1, PT, R40, UR27, PT ;  /* 0x0000001b28007c0c */ /* 0x000fe4000bf26070 */
[----:B------:R-:W-:-:S04]  /*1780*/  LEA.HI.X.SX32 R41, R41, RZ, 0x1, P2 ;  /* 0x000000ff29297211 */ /* 0x000fc800010f0eff */
[----:B------:R-:W-:-:S13]  /*1790*/  ISETP.GE.U32.AND.EX P1, PT, R41, UR25, PT, P1 ;  /* 0x0000001929007c0c */ /* 0x000fda000bf26110 */
[----:B------:R-:W-:Y:S05]  /*17a0*/  @P1 BRA `(.L_x_116) ;  /* 0x0000000000f81947 */ /* 0x000fea0003800000 */
[----:B-1-34-:R-:W0:Y:S01]  /*17b0*/  F2F.F64.F32 R36, R36 ;  /* 0x0000002400247310 */ /* 0x01ae220000201800 */
[----:B------:R-:W-:Y:S01]  /*17c0*/  IMAD.U32 R34, RZ, RZ, UR18 ;  /* 0x00000012ff227e24 */ /* 0x000fe2000f8e00ff */
[----:B------:R-:W-:Y:S01]  /*17d0*/  BSSY.RECONVERGENT B0, `(.L_x_117) ;  /* 0x0000009000007945 */ /* 0x000fe20003800200 */
[----:B------:R-:W-:Y:S01]  /*17e0*/  IMAD.U32 R13, RZ, RZ, UR19 ;  /* 0x00000013ff0d7e24 */ /* 0x000fe2000f8e00ff */
[----:B------:R-:W-:Y:S01]  /*17f0*/  ISETP.NE.AND P3, PT, RZ, UR32, PT ;  /* 0x00000020ff007c0c */ /* 0x000fe2000bf65270 */
[----:B------:R-:W-:Y:S01]  /*1800*/  IMAD.U32 R12, RZ, RZ, UR18 ;  /* 0x00000012ff0c7e24 */ /* 0x000fe2000f8e00ff */
[----:B------:R-:W-:Y:S01]  /*1810*/  MOV R35, UR19 ;  /* 0x0000001300237c02 */ /* 0x000fe20008000f00 */
[----:B------:R-:W-:Y:S01]  /*1820*/  IMAD.MOV.U32 R11, RZ, RZ, R13 ;  /* 0x000000ffff0b7224 */ /* 0x000fe200078e000d */
[----:B------:R-:W-:Y:S02]  /*1830*/  MOV R12, R34 ;  /* 0x00000022000c7202 */ /* 0x000fe40000000f00 */
[----:B------:R-:W-:-:S07]  /*1840*/  MOV R0, 0x1860 ;  /* 0x0000186000007802 */ /* 0x000fce0000000f00 */
[----:B0-2---:R-:W-:Y:S05]  /*1850*/  CALL.REL.NOINC `($_Z20Eout_Ein_calculationPfS_S_S_S_iiii$__internal_accurate_pow) ;  /* 0x0000000c00f87944 */ /* 0x005fea0003c00000 */
[----:B------:R-:W-:Y:S05]  /*1860*/  BSYNC.RECONVERGENT B0 ;  /* 0x0000000000007941 */ /* 0x000fea0003800200 */
.L_x_117:
[----:B------:R-:W0:Y:S01]  /*1870*/  MUFU.RCP64H R35, R11 ;  /* 0x0000000b00237308 */ /* 0x000e220000001800 */
[----:B------:R-:W-:Y:S01]  /*1880*/  VIADD R34, R11, 0x300402 ;  /* 0x003004020b227836 */ /* 0x000fe20000000000 */
[----:B------:R-:W-:Y:S01]  /*1890*/  MOV R13, R11 ;  /* 0x0000000b000d7202 */ /* 0x000fe20000000f00 */
[----:B------:R-:W-:Y:S03]  /*18a0*/  BSSY.RECONVERGENT B2, `(.L_x_118) ;  /* 0x0000010000027945 */ /* 0x000fe60003800200 */
[----:B------:R-:W-:Y:S02]  /*18b0*/  FSETP.GEU.AND P1, PT, |R34|, 5.8789094863358348022e-39, PT ;  /* 0x004004022200780b */ /* 0x000fe40003f2e200 */
        /* <DEDUP_REMOVED lines=8> */
[----:B------:R-:W-:Y:S01]  /*1940*/  MOV R12, 0x1980 ;  /* 0x00001980000c7802 */ /* 0x000fe20000000f00 */
[----:B------:R-:W-:Y:S01]  /*1950*/  IMAD.MOV.U32 R35, RZ, RZ, R13 ;  /* 0x000000ffff237224 */ /* 0x000fe200078e000d */
[----:B------:R-:W-:-:S07]  /*1960*/  IADD3 R0, PT, PT, R0, -0x100000, RZ ;  /* 0xfff0000000007810 */ /* 0x000fce0007ffe0ff */
[----:B------:R-:W-:Y:S05]  /*1970*/  CALL.REL.NOINC `($__internal_5_$__cuda_sm20_dblrcp_rn_slowpath_v3) ;  /* 0x0000000c00087944 */ /* 0x000fea0003c00000 */
[----:B------:R-:W-:Y:S02]  /*1980*/  IMAD.MOV.U32 R42, RZ, RZ, R0 ;  /* 0x000000ffff2a7224 */ /* 0x000fe400078e0000 */
[----:B------:R-:W-:-:S07]  /*1990*/  IMAD.MOV.U32 R43, RZ, RZ, R11 ;  /* 0x000000ffff2b7224 */ /* 0x000fce00078e000b */
.L_x_119:
[----:B------:R-:W-:Y:S05]  /*19a0*/  BSYNC.RECONVERGENT B2 ;  /* 0x0000000000027941 */ /* 0x000fea0003800200 */
.L_x_118:
[----:B------:R-:W-:Y:S01]  /*19b0*/  IMAD R41, R41, UR15, RZ ;  /* 0x0000000f29297c24 */ /* 0x000fe2000f8e02ff */
[----:B------:R-:W-:Y:S01]  /*19c0*/  MOV R12, R20 ;  /* 0x00000014000c7202 */ /* 0x000fe20000000f00 */
[----:B------:R-:W-:Y:S02]  /*19d0*/  IMAD.MOV.U32 R13, RZ, RZ, R21 ;  /* 0x000000ffff0d7224 */ /* 0x000fe400078e0015 */
[C---:B------:R-:W-:Y:S02]  /*19e0*/  IMAD R11, R40.reuse, UR24, R41 ;  /* 0x00000018280b7c24 */ /* 0x040fe4000f8e0229 */
[----:B------:R-:W-:Y:S01]  /*19f0*/  IMAD.WIDE.U32 R40, R40, UR15, R12 ;  /* 0x0000000f28287c25 */ /* 0x000fe2000f8e000c */
[----:B------:R-:W-:-:S03]  /*1a00*/  MOV R12, R14 ;  /* 0x0000000e000c7202 */ /* 0x000fc60000000f00 */
[----:B------:R-:W-:Y:S02]  /*1a10*/  IMAD.IADD R0, R41, 0x1, R11 ;  /* 0x0000000129007824 */ /* 0x000fe400078e020b */
[----:B------:R-:W-:Y:S02]  /*1a20*/  IMAD.MOV.U32 R13, RZ, RZ, R15 ;  /* 0x000000ffff0d7224 */ /* 0x000fe400078e000f */
[----:B------:R-:W-:Y:S02]  /*1a30*/  IMAD R11, R0, UR14, RZ ;  /* 0x0000000e000b7c24 */ /* 0x000fe4000f8e02ff */
[----:B------:R-:W-:-:S04]  /*1a40*/  IMAD.WIDE.U32 R12, R40, UR14, R12 ;  /* 0x0000000e280c7c25 */ /* 0x000fc8000f8e000c */
[----:B------:R-:W-:Y:S01]  /*1a50*/  IMAD R11, R40, UR23, R11 ;  /* 0x00000017280b7c24 */ /* 0x000fe2000f8e020b */
[----:B------:R-:W-:-:S03]  /*1a60*/  LEA R46, P1, R12, UR12, 0x2 ;  /* 0x0000000c0c2e7c11 */ /* 0x000fc6000f8210ff */
[----:B------:R-:W-:Y:S02]  /*1a70*/  IMAD.IADD R11, R13, 0x1, R11 ;  /* 0x000000010d0b7824 */ /* 0x000fe400078e020b */
[----:B------:R-:W2:Y:S03]  /*1a80*/  LDG.E R13, desc[UR16][R22.64] ;  /* 0x00000010160d7981 */ /* 0x000ea6000c1e1900 */
[----:B------:R-:W-:Y:S02]  /*1a90*/  LEA.HI.X R47, R12, UR13, R11, 0x2, P1 ;  /* 0x0000000d0c2f7c11 */ /* 0x000fe400088f140b */
[----:B------:R-:W3:Y:S04]  /*1aa0*/  LDG.E R11, desc[UR16][R24.64] ;  /* 0x00000010180b7981 */ /* 0x000ee8000c1e1900 */
[----:B------:R-:W3:Y:S01]  /*1ab0*/  LDG.E R46, desc[UR16][R46.64] ;  /* 0x000000102e2e7981 */ /* 0x000ee2000c1e1900 */
[----:B------:R-:W-:-:S02]  /*1ac0*/  FSEL R40, R42, RZ, P3 ;  /* 0x000000ff2a287208 */ /* 0x000fc40001800000 */
[----:B------:R-:W-:Y:S02]  /*1ad0*/  FSEL R41, R43, 1.875, P3 ;  /* 0x3ff000002b297808 */ /* 0x000fe40001800000 */
        /* <DEDUP_REMOVED lines=11> */
.L_x_116:
[----:B------:R-:W-:Y:S05]  /*1b90*/  BSYNC.RECONVERGENT B1 ;  /* 0x0000000000017941 */ /* 0x000fea0003800200 */
.L_x_115:
[----:B------:R-:W-:Y:S04]  /*1ba0*/  BSSY.RECONVERGENT B1, `(.L_x_120) ;  /* 0x0000047000017945 */ /* 0x000fe80003800200 */
[----:B------:R-:W-:Y:S05]  /*1bb0*/  @P0 BRA `(.L_x_121) ;  /* 0x0000000400140947 */ /* 0x000fea0003800000 */
[----:B------:R-:W-:-:S06]  /*1bc0*/  UIADD3 UR9, UPT, UPT, UR8, 0x1, URZ ;  /* 0x0000000108097890 */ /* 0x000fcc000fffe0ff */
[----:B0-----:R-:W-:Y:S02]  /*1bd0*/  IADD3 R40, P2, PT, R2, UR9, RZ ;  /* 0x0000000902287c10 */ /* 0x001fe4000ff5e0ff */
[----:B------:R-:W-:Y:S02]  /*1be0*/  MOV R41, UR9 ;  /* 0x0000000900297c02 */ /* 0x000fe40008000f00 */
        /* <DEDUP_REMOVED lines=8> */
[----:B------:R-:W-:Y:S01]  /*1c70*/  MOV R12, UR18 ;  /* 0x00000012000c7c02 */ /* 0x000fe20008000f00 */
[----:B------:R-:W-:Y:S01]  /*1c80*/  IMAD.U32 R35, RZ, RZ, UR19 ;  /* 0x00000013ff237e24 */ /* 0x000fe2000f8e00ff */
[----:B------:R-:W-:Y:S01]  /*1c90*/  ISETP.NE.AND P3, PT, RZ, UR32, PT ;  /* 0x00000020ff007c0c */ /* 0x000fe2000bf65270 */
[----:B------:R-:W-:Y:S01]  /*1ca0*/  IMAD.MOV.U32 R12, RZ, RZ, R34 ;  /* 0x000000ffff0c7224 */ /* 0x000fe200078e0022 */
[----:B------:R-:W-:Y:S02]  /*1cb0*/  MOV R11, R13 ;  /* 0x0000000d000b7202 */ /* 0x000fe40000000f00 */
[----:B------:R-:W-:-:S09]  /*1cc0*/  MOV R0, 0x1ce0 ;  /* 0x00001ce000007802 */ /* 0x000fd20000000f00 */
[----:B0-2---:R-:W-:Y:S05]  /*1cd0*/  CALL.REL.NOINC `($_Z20Eout_Ein_calculationPfS_S_S_S_iiii$__internal_accurate_pow) ;  /* 0x0000000800d87944 */ /* 0x005fea0003c00000 */
[----:B------:R-:W-:Y:S05]  /*1ce0*/  BSYNC.RECONVERGENT B0 ;  /* 0x0000000000007941 */ /* 0x000fea0003800200 */
.L_x_122:
[----:B------:R-:W0:Y:S01]  /*1cf0*/  MUFU.RCP64H R35, R11 ;  /* 0x0000000b00237308 */ /* 0x000e220000001800 */
[----:B------:R-:W-:Y:S01]  /*1d00*/  VIADD R34, R11, 0x300402 ;  /* 0x003004020b227836 */ /* 0x000fe20000000000 */
[----:B------:R-:W-:Y:S01]  /*1d10*/  BSSY.RECONVERGENT B2, `(.L_x_123) ;  /* 0x0000011000027945 */ /* 0x000fe20003800200 */
[----:B------:R-:W-:-:S03]  /*1d20*/  IMAD.MOV.U32 R13, RZ, RZ, R11 ;  /* 0x000000ffff0d7224 */ /* 0x000fc600078e000b */
        /* <DEDUP_REMOVED lines=13> */
[----:B------:R-:W-:Y:S01]  /*1e00*/  MOV R42, R0 ;  /* 0x00000000002a7202 */ /* 0x000fe20000000f00 */
[----:B------:R-:W-:-:S07]  /*1e10*/  IMAD.MOV.U32 R43, RZ, RZ, R11 ;  /* 0x000000ffff2b7224 */ /* 0x000fce00078e000b */
.L_x_124:
[----:B------:R-:W-:Y:S05]  /*1e20*/  BSYNC.RECONVERGENT B2 ;  /* 0x0000000000027941 */ /* 0x000fea0003800200 */
.L_x_123:
        /* <DEDUP_REMOVED lines=30> */
.L_x_121:
[----:B------:R-:W-:Y:S05]  /*2010*/  BSYNC.RECONVERGENT B1 ;  /* 0x0000000000017941 */ /* 0x000fea0003800200 */
.L_x_120:
[----:B------:R-:W-:Y:S01]  /*2020*/  ISETP.GE.U32.AND P1, PT, R39, UR27, PT ;  /* 0x0000001b27007c0c */ /* 0x000fe2000bf26070 */
[----:B------:R-:W-:Y:S03]  /*2030*/  BSSY.RECONVERGENT B1, `(.L_x_125) ;  /* 0x000003c000017945 */ /* 0x000fe60003800200 */
[----:B------:R-:W-:-:S04]  /*2040*/  ISETP.GE.U32.AND.EX P1, PT, R38, UR25, PT, P1 ;  /* 0x0000001926007c0c */ /* 0x000fc8000bf26110 */
[----:B------:R-:W-:-:S13]  /*2050*/  PLOP3.LUT P1, PT, P0, P1, PT, 0xf8, 0x8f ;  /* 0x00000000008f781c */ /* 0x000fda0000723f70 */
[----:B------:R-:W-:Y:S05]  /*2060*/  @P1 BRA `(.L_x_126) ;  /* 0x0000000000e01947 */ /* 0x000fea0003800000 */
[----:B01-34-:R-:W0:Y:S01]  /*2070*/  F2F.F64.F32 R36, R36 ;  /* 0x0000002400247310 */ /* 0x01be220000201800 */
        /* <DEDUP_REMOVED lines=8> */
[----:B0-2---:R-:W-:Y:S05]  /*2100*/  CALL.REL.NOINC `($_Z20Eout_Ein_calculationPfS_S_S_S_iiii$__internal_accurate_pow) ;  /* 0x0000000400cc7944 */ /* 0x005fea0003c00000 */
[----:B------:R-:W-:Y:S05]  /*2110*/  BSYNC.RECONVERGENT B0 ;  /* 0x0000000000007941 */ /* 0x000fea0003800200 */
.L_x_127:
        /* <DEDUP_REMOVED lines=18> */
.L_x_129:
[----:B------:R-:W-:Y:S05]  /*2240*/  BSYNC.RECONVERGENT B2 ;  /* 0x0000000000027941 */ /* 0x000fea0003800200 */
.L_x_128:
[C---:B------:R-:W-:Y:S02]  /*2250*/  IMAD R11, R39.reuse, UR24, RZ ;  /* 0x00000018270b7c24 */ /* 0x040fe4000f8e02ff */
[----:B------:R-:W-:-:S04]  /*2260*/  IMAD.WIDE.U32 R34, R39, UR15, R18 ;  /* 0x0000000f27227c25 */ /* 0x000fc8000f8e0012 */
[----:B------:R-:W-:-:S04]  /*2270*/  IMAD R11, R38, UR15, R11 ;  /* 0x0000000f260b7c24 */ /* 0x000fc8000f8e020b */
[----:B------:R-:W-:Y:S02]  /*2280*/  IMAD.IADD R0, R35, 0x1, R11 ;  /* 0x0000000123007824 */ /* 0x000fe400078e020b */
[C---:B------:R-:W-:Y:S02]  /*2290*/  IMAD R11, R34.reuse, UR23, RZ ;  /* 0x00000017220b7c24 */ /* 0x040fe4000f8e02ff */
        /* <DEDUP_REMOVED lines=21> */
.L_x_126:
[----:B------:R-:W-:Y:S05]  /*23f0*/  BSYNC.RECONVERGENT B1 ;  /* 0x0000000000017941 */ /* 0x000fea0003800200 */
.L_x_125:
[----:B------:R-:W-:Y:S02]  /*2400*/  UIADD3 UR26, UPT, UPT, UR26, 0x4, URZ ;  /* 0x000000041a1a7890 */ /* 0x000fe4000fffe0ff */
[----:B------:R-:W-:Y:S01]  /*2410*/  UIADD3 UR8, UPT, UPT, UR8, 0x4, URZ ;  /* 0x0000000408087890 */ /* 0x000fe2000fffe0ff */
[----:B------:R-:W-:Y:S11]  /*2420*/  BRA.U UP2, `(.L_x_130) ;  /* 0xffffffed028c7547 */ /* 0x000ff6000b83ffff */
.L_x_109:
[----:B------:R-:W-:Y:S05]  /*2430*/  BRA.U UP1, `(.L_x_131) ;  /* 0xffffffe101487547 */ /* 0x000fea000b83ffff */
[----:B------:R-:W-:Y:S05]  /*2440*/  BRA.U UP0, `(.L_x_132) ;  /* 0xffffffdd00ec7547 */ /* 0x000fea000b83ffff */
.L_x_93:
[----:B------:R-:W5:Y:S01]  /*2450*/  LDCU.64 UR8, c[0x0][0x3a8] ;  /* 0x00007500ff0877ac */ /* 0x000f620008000a00 */
[----:B------:R-:W-:Y:S01]  /*2460*/  MOV R31, RZ ;  /* 0x000000ff001f7202 */ /* 0x000fe20000000f00 */
[----:B------:R-:W-:Y:S01]  /*2470*/  IMAD.MOV.U32 R33, RZ, RZ, RZ ;  /* 0x000000ffff217224 */ /* 0x000fe200078e00ff */
[----:B------:R-:W0:Y:S01]  /*2480*/  LDCU.128 UR12, c[0x0][0x380] ;  /* 0x00007000ff0c77ac */ /* 0x000e220008000c00 */
[----:B-----5:R-:W-:Y:S02]  /*2490*/  USHF.R.S32.HI UR6, URZ, 0x1f, UR9 ;  /* 0x0000001fff067899 */ /* 0x020fe40008011409 */
[----:B------:R-:W-:-:S04]  /*24a0*/  IMAD.WIDE.U32 R30, R2, UR9, R30 ;  /* 0x00000009021e7c25 */ /* 0x000fc8000f8e001e */
[----:B------:R-:W-:Y:S02]  /*24b0*/  IMAD R5, R2, UR6, RZ ;  /* 0x0000000602057c24 */ /* 0x000fe4000f8e02ff */
[----:B------:R-:W-:-:S04]  /*24c0*/  IMAD.WIDE.U32 R32, R30, UR8, R32 ;  /* 0x000000081e207c25 */ /* 0x000fc8000f8e0020 */
[----:B------:R-:W-:Y:S01]  /*24d0*/  IMAD.IADD R5, R31, 0x1, R5 ;  /* 0x000000011f057824 */ /* 0x000fe200078e0205 */
[----:B------:R-:W-:-:S03]  /*24e0*/  SHF.L.U32 R6, R32, 0x2, RZ ;  /* 0x0000000220067819 */ /* 0x000fc600000006ff */
[----:B------:R-:W-:Y:S01]  /*24f0*/  IMAD R5, R5, UR8, RZ ;  /* 0x0000000805057c24 */ /* 0x000fe2000f8e02ff */
[C---:B0-----:R-:W-:Y:S02]  /*2500*/  IADD3 R4, P0, PT, R6.reuse, UR12, RZ ;  /* 0x0000000c06047c10 */ /* 0x041fe4000ff1e0ff */
[----:B------:R-:W-:Y:S01]  /*2510*/  IADD3 R6, P1, PT, R6, UR14, RZ ;  /* 0x0000000e06067c10 */ /* 0x000fe2000ff3e0ff */
[----:B------:R-:W-:-:S04]  /*2520*/  IMAD R5, R30, UR23, R5 ;  /* 0x000000171e057c24 */ /* 0x000fc8000f8e0205 */
[----:B------:R-:W-:-:S05]  /*2530*/  IMAD.IADD R5, R33, 0x1, R5 ;  /* 0x0000000121057824 */ /* 0x000fca00078e0205 */
[----:B------:R-:W-:-:S04]  /*2540*/  SHF.L.U64.HI R32, R32, 0x2, R5 ;  /* 0x0000000220207819 */ /* 0x000fc80000010205 */
[C---:B------:R-:W-:Y:S02]  /*2550*/  IADD3.X R5, PT, PT, R32.reuse, UR13, RZ, P0, !PT ;  /* 0x0000000d20057c10 */ /* 0x040fe400087fe4ff */
[----:B------:R-:W-:-:S03]  /*2560*/  IADD3.X R7, PT, PT, R32, UR15, RZ, P1, !PT ;  /* 0x0000000f20077c10 */ /* 0x000fc60008ffe4ff */
[----:B-1--4-:R-:W-:Y:S04]  /*2570*/  STG.E desc[UR16][R4.64], R36 ;  /* 0x0000002404007986 */ /* 0x012fe8000c101910 */
[----:B--2---:R-:W-:Y:S01]  /*2580*/  STG.E desc[UR16][R6.64], R3 ;  /* 0x0000000306007986 */ /* 0x004fe2000c101910 */
[----:B------:R-:W-:Y:S05]  /*2590*/  EXIT ;  /* 0x000000000000794d */ /* 0x000fea0003800000 */
        .weak           $__internal_5_$__cuda_sm20_dblrcp_rn_slowpath_v3
        .type           $__internal_5_$__cuda_sm20_dblrcp_rn_slowpath_v3,@function
        .size           $__internal_5_$__cuda_sm20_dblrcp_rn_slowpath_v3,($_Z20Eout_Ein_calculationPfS_S_S_S_iiii$__internal_accurate_pow - $__internal_5_$__cuda_sm20_dblrcp_rn_slowpath_v3)
$__internal_5_$__cuda_sm20_dblrcp_rn_slowpath_v3:
[----:B------:R-:W-:Y:S01]  /*25a0*/  DSETP.GTU.AND P1, PT, |R34|, +INF , PT ;  /* 0x7ff000002200742a */ /* 0x000fe20003f2c200 */
[----:B------:R-:W-:-:S13]  /*25b0*/  BSSY.RECONVERGENT B0, `(.L_x_133) ;  /* 0x0000024000007945 */ /* 0x000fda0003800200 */
[----:B------:R-:W-:Y:S05]  /*25c0*/  @P1 BRA `(.L_x_134) ;  /* 0x0000000000801947 */ /* 0x000fea0003800000 */
[----:B------:R-:W-:-:S05]  /*25d0*/  LOP3.LUT R11, R35, 0x7fffffff, RZ, 0xc0, !PT ;  /* 0x7fffffff230b7812 */ /* 0x000fca00078ec0ff */
[----:B------:R-:W-:-:S05]  /*25e0*/  VIADD R13, R11, 0xffffffff ;  /* 0xffffffff0b0d7836 */ /* 0x000fca0000000000 */
[----:B------:R-:W-:-:S13]  /*25f0*/  ISETP.GE.U32.AND P1, PT, R13, 0x7fefffff, PT ;  /* 0x7fefffff0d00780c */ /* 0x000fda0003f26070 */
[----:B------:R-:W-:Y:S02]  /*2600*/  @P1 LOP3.LUT R43, R35, 0x7ff00000, RZ, 0x3c, !PT ;  /* 0x7ff00000232b1812 */ /* 0x000fe400078e3cff */
[----:B------:R-:W-:Y:S01]  /*2610*/  @P1 MOV R42, RZ ;  /* 0x000000ff002a1202 */ /* 0x000fe20000000f00 */
[----:B------:R-:W-:Y:S06]  /*2620*/  @P1 BRA `(.L_x_135) ;  /* 0x0000000000701947 */ /* 0x000fec0003800000 */
[----:B------:R-:W-:-:S13]  /*2630*/  ISETP.GE.U32.AND P1, PT, R11, 0x1000001, PT ;  /* 0x010000010b00780c */ /* 0x000fda0003f26070 */
[----:B------:R-:W-:Y:S05]  /*2640*/  @!P1 BRA `(.L_x_136) ;  /* 0x0000000000389947 */ /* 0x000fea0003800000 */
[----:B------:R-:W-:Y:S01]  /*2650*/  VIADD R45, R35, 0xc0200000 ;  /* 0xc0200000232d7836 */ /* 0x000fe20000000000 */
[----:B------:R-:W-:Y:S01]  /*2660*/  MOV R42, R0 ;  /* 0x00000000002a7202 */ /* 0x000fe20000000f00 */
[----:B------:R-:W-:Y:S02]  /*2670*/  IMAD.MOV.U32 R44, RZ, RZ, R34 ;  /* 0x000000ffff2c7224 */ /* 0x000fe400078e0022 */
[----:B------:R-:W0:Y:S04]  /*2680*/  MUFU.RCP64H R43, R45 ;  /* 0x0000002d002b7308 */ /* 0x000e280000001800 */
[----:B0-----:R-:W-:-:S08]  /*2690*/  DFMA R46, -R44, R42, 1 ;  /* 0x3ff000002c2e742b */ /* 0x001fd0000000012a */
[----:B------:R-:W-:-:S08]  /*26a0*/  DFMA R46, R46, R46, R46 ;  /* 0x0000002e2e2e722b */ /* 0x000fd0000000002e */
[----:B------:R-:W-:-:S08]  /*26b0*/  DFMA R46, R42, R46, R42 ;  /* 0x0000002e2a2e722b */ /* 0x000fd0000000002a */
[----:B------:R-:W-:-:S08]  /*26c0*/  DFMA R42, -R44, R46, 1 ;  /* 0x3ff000002c2a742b */ /* 0x000fd0000000012e */
[----:B------:R-:W-:-:S08]  /*26d0*/  DFMA R42, R46, R42, R46 ;  /* 0x0000002a2e2a722b */ /* 0x000fd0000000002e */
[----:B------:R-:W-:-:S08]  /*26e0*/  DMUL R42, R42, 2.2250738585072013831e-308 ;  /* 0x001000002a2a7828 */ /* 0x000fd00000000000 */
[----:B------:R-:W-:-:S08]  /*26f0*/  DFMA R34, -R34, R42, 1 ;  /* 0x3ff000002222742b */ /* 0x000fd0000000012a */
[----:B------:R-:W-:-:S08]  /*2700*/  DFMA R34, R34, R34, R34 ;  /* 0x000000222222722b */ /* 0x000fd00000000022 */
[----:B------:R-:W-:Y:S01]  /*2710*/  DFMA R42, R42, R34, R42 ;  /* 0x000000222a2a722b */ /* 0x000fe2000000002a */
[----:B------:R-:W-:Y:S10]  /*2720*/  BRA `(.L_x_135) ;  /* 0x0000000000307947 */ /* 0x000ff40003800000 */
.L_x_136:
[----:B------:R-:W-:Y:S01]  /*2730*/  DMUL R44, R34, 8.11296384146066816958e+31 ;  /* 0x46900000222c7828 */ /* 0x000fe20000000000 */
[----:B------:R-:W-:-:S05]  /*2740*/  IMAD.MOV.U32 R34, RZ, RZ, R0 ;  /* 0x000000ffff227224 */ /* 0x000fca00078e0000 */
[----:B------:R-:W0:Y:S02]  /*2750*/  MUFU.RCP64H R35, R45 ;  /* 0x0000002d00237308 */ /* 0x000e240000001800 */
[----:B0-----:R-:W-:-:S08]  /*2760*/  DFMA R42, -R44, R34, 1 ;  /* 0x3ff000002c2a742b */ /* 0x001fd00000000122 */
[----:B------:R-:W-:-:S08]  /*2770*/  DFMA R42, R42, R42, R42 ;  /* 0x0000002a2a2a722b */ /* 0x000fd0000000002a */
[----:B------:R-:W-:-:S08]  /*2780*/  DFMA R42, R34, R42, R34 ;  /* 0x0000002a222a722b */ /* 0x000fd00000000022 */
[----:B------:R-:W-:-:S08]  /*2790*/  DFMA R34, -R44, R42, 1 ;  /* 0x3ff000002c22742b */ /* 0x000fd0000000012a */
[----:B------:R-:W-:-:S08]  /*27a0*/  DFMA R34, R42, R34, R42 ;  /* 0x000000222a22722b */ /* 0x000fd0000000002a */
[----:B------:R-:W-:Y:S01]  /*27b0*/  DMUL R42, R34, 8.11296384146066816958e+31 ;  /* 0x46900000222a7828 */ /* 0x000fe20000000000 */
[----:B------:R-:W-:Y:S10]  /*27c0*/  BRA `(.L_x_135) ;  /* 0x0000000000087947 */ /* 0x000ff40003800000 */
.L_x_134:
[----:B------:R-:W-:Y:S01]  /*27d0*/  LOP3.LUT R43, R35, 0x80000, RZ, 0xfc, !PT ;  /* 0x00080000232b7812 */ /* 0x000fe200078efcff */
[----:B------:R-:W-:-:S07]  /*27e0*/  IMAD.MOV.U32 R42, RZ, RZ, R34 ;  /* 0x000000ffff2a7224 */ /* 0x000fce00078e0022 */
.L_x_135:
[----:B------:R-:W-:Y:S05]  /*27f0*/  BSYNC.RECONVERGENT B0 ;  /* 0x0000000000007941 */ /* 0x000fea0003800200 */
.L_x_133:
[----:B------:R-:W-:Y:S01]  /*2800*/  IMAD.MOV.U32 R13, RZ, RZ, 0x0 ;  /* 0x00000000ff0d7424 */ /* 0x000fe200078e00ff */
[----:B------:R-:W-:Y:S01]  /*2810*/  MOV R0, R42 ;  /* 0x0000002a00007202 */ /* 0x000fe20000000f00 */
[----:B------:R-:W-:Y:S02]  /*2820*/  IMAD.MOV.U32 R11, RZ, RZ, R43 ;  /* 0x000000ffff0b7224 */ /* 0x000fe400078e002b */
[----:B------:R-:W-:Y:S05]  /*2830*/  RET.REL.NODEC R12 `(_Z20Eout_Ein_calculationPfS_S_S_S_iiii) ;  /* 0xffffffd40cf07950 */ /* 0x000fea0003c3ffff */
        .type           $_Z20Eout_Ein_calculationPfS_S_S_S_iiii$__internal_accurate_pow,@function
        .size           $_Z20Eout_Ein_calculationPfS_S_S_S_iiii$__internal_accurate_pow,(.L_x_145 - $_Z20Eout_Ein_calculationPfS_S_S_S_iiii$__internal_accurate_pow)
$_Z20Eout_Ein_calculationPfS_S_S_S_iiii$__internal_accurate_pow:
[----:B------:R-:W-:Y:S01]  /*2840*/  ISETP.GT.U32.AND P1, PT, R11, 0xfffff, PT ;  /* 0x000fffff0b00780c */ /* 0x000fe20003f24070 */
[----:B------:R-:W-:Y:S01]  /*2850*/  IMAD.MOV.U32 R42, RZ, RZ, RZ ;  /* 0x000000ffff2a7224 */ /* 0x000fe200078e00ff */
[----:B------:R-:W-:Y:S01]  /*2860*/  MOV R13, R11 ;  /* 0x0000000b000d7202 */ /* 0x000fe20000000f00 */
[----:B------:R-:W-:Y:S01]  /*2870*/  UMOV UR28, 0x7d2cafe2 ;  /* 0x7d2cafe2001c7882 */ /* 0x000fe20000000000 */
[----:B------:R-:W-:Y:S01]  /*2880*/  UMOV UR29, 0x3eb0f5ff ;  /* 0x3eb0f5ff001d7882 */ /* 0x000fe20000000000 */
[----:B------:R-:W-:Y:S01]  /*2890*/  SHF.R.U32.HI R11, RZ, 0x14, R11 ;  /* 0x00000014ff0b7819 */ /* 0x000fe2000001160b */
[----:B------:R-:W-:Y:S01]  /*28a0*/  UMOV UR30, 0x3b39803f ;  /* 0x3b39803f001e7882 */ /* 0x000fe20000000000 */
[----:B------:R-:W-:-:S06]  /*28b0*/  UMOV UR31, 0x3c7abc9e ;  /* 0x3c7abc9e001f7882 */ /* 0x000fcc0000000000 */
[----:B------:R-:W-:-:S10]  /*28c0*/  @!P1 DMUL R34, R12, 1.80143985094819840000e+16 ;  /* 0x435000000c229828 */ /* 0x000fd40000000000 */
[----:B------:R-:W-:Y:S01]  /*28d0*/  @!P1 IMAD.MOV.U32 R13, RZ, RZ, R35 ;  /* 0x000000ffff0d9224 */ /* 0x000fe200078e0023 */
[----:B------:R-:W-:Y:S01]  /*28e0*/  @!P1 LEA.HI R11, R35, 0xffffffca, RZ, 0xc ;  /* 0xffffffca230b9811 */ /* 0x000fe200078f60ff */
[----:B------:R-:W-:-:S03]  /*28f0*/  @!P1 IMAD.MOV.U32 R12, RZ, RZ, R34 ;  /* 0x000000ffff0c9224 */ /* 0x000fc600078e0022 */
[----:B------:R-:W-:Y:S02]  /*2900*/  LOP3.LUT R13, R13, 0x800fffff, RZ, 0xc0, !PT ;  /* 0x800fffff0d0d7812 */ /* 0x000fe400078ec0ff */
[----:B------:R-:W-:Y:S02]  /*2910*/  MOV R46, R12 ;  /* 0x0000000c002e7202 */ /* 0x000fe40000000f00 */
[----:B------:R-:W-:-:S04]  /*2920*/  LOP3.LUT R13, R13, 0x3ff00000, RZ, 0xfc, !PT ;  /* 0x3ff000000d0d7812 */ /* 0x000fc800078efcff */
[----:B------:R-:W-:Y:S01]  /*2930*/  ISETP.GE.U32.AND P2, PT, R13, 0x3ff6a09f, PT ;  /* 0x3ff6a09f0d00780c */ /* 0x000fe20003f46070 */
[----:B------:R-:W-:-:S12]  /*2940*/  IMAD.MOV.U32 R47, RZ, RZ, R13 ;  /* 0x000000ffff2f7224 */ /* 0x000fd800078e000d */
[----:B------:R-:W-:-:S05]  /*2950*/  @P2 VIADD R12, R47, 0xfff00000 ;  /* 0xfff000002f0c2836 */ /* 0x000fca0000000000 */
[----:B------:R-:W-:-:S06]  /*2960*/  @P2 MOV R47, R12 ;  /* 0x0000000c002f2202 */ /* 0x000fcc0000000f00 */
[C---:B------:R-:W-:Y:S02]  /*2970*/  DADD R44, R46.reuse, 1 ;  /* 0x3ff000002e2c7429 */ /* 0x040fe40000000000 */
[----:B------:R-:W-:-:S04]  /*2980*/  DADD R46, R46, -1 ;  /* 0xbff000002e2e7429 */ /* 0x000fc80000000000 */
[----:B------:R-:W0:Y:S02]  /*2990*/  MUFU.RCP64H R43, R45 ;  /* 0x0000002d002b7308 */ /* 0x000e240000001800 */
[----:B0-----:R-:W-:-:S08]  /*29a0*/  DFMA R12, -R44, R42, 1 ;  /* 0x3ff000002c0c742b */ /* 0x001fd0000000012a */
[----:B------:R-:W-:-:S08]  /*29b0*/  DFMA R12, R12, R12, R12 ;  /* 0x0000000c0c0c722b */ /* 0x000fd0000000000c */
[----:B------:R-:W-:Y:S01]  /*29c0*/  DFMA R12, R42, R12, R42 ;  /* 0x0000000c2a0c722b */ /* 0x000fe2000000002a */
[----:B------:R-:W-:Y:S01]  /*29d0*/  IMAD.MOV.U32 R42, RZ, RZ, 0x41ad3b5a ;  /* 0x41ad3b5aff2a7424 */ /* 0x000fe200078e00ff */
[----:B------:R-:W-:-:S06]  /*29e0*/  MOV R43, 0x3ed0f5d2 ;  /* 0x3ed0f5d2002b7802 */ /* 0x000fcc0000000f00 */
[----:B------:R-:W-:-:S08]  /*29f0*/  DMUL R50, R46, R12 ;  /* 0x0000000c2e327228 */ /* 0x000fd00000000000 */
[----:B------:R-:W-:-:S08]  /*2a00*/  DFMA R50, R46, R12, R50 ;  /* 0x0000000c2e32722b */ /* 0x000fd00000000032 */
[----:B------:R-:W-:-:S08]  /*2a10*/  DMUL R52, R50, R50 ;  /* 0x0000003232347228 */ /* 0x000fd00000000000 */
[----:B------:R-:W-:Y:S01]  /*2a20*/  DFMA R42, R52, UR28, R42 ;  /* 0x0000001c342a7c2b */ /* 0x000fe2000800002a */
[----:B------:R-:W-:Y:S01]  /*2a30*/  UMOV UR28, 0x75488a3f ;  /* 0x75488a3f001c7882 */ /* 0x000fe20000000000 */
[----:B------:R-:W-:-:S06]  /*2a40*/  UMOV UR29, 0x3ef3b20a ;  /* 0x3ef3b20a001d7882 */ /* 0x000fcc0000000000 */
[----:B------:R-:W-:Y:S01]  /*2a50*/  DFMA R44, R52, R42, UR28 ;  /* 0x0000001c342c7e2b */ /* 0x000fe2000800002a */
[----:B------:R-:W-:Y:S01]  /*2a60*/  UMOV UR28, 0xe4faecd5 ;  /* 0xe4faecd5001c7882 */ /* 0x000fe20000000000 */
[----:B------:R-:W-:Y:S01]  /*2a70*/  UMOV UR29, 0x3f1745cd ;  /* 0x3f1745cd001d7882 */ /* 0x000fe20000000000 */
[----:B------:R-:W-:-:S05]  /*2a80*/  DADD R42, R46, -R50 ;  /* 0x000000002e2a7229 */ /* 0x000fca0000000832 */
[----:B------:R-:W-:Y:S01]  /*2a90*/  DFMA R44, R52, R44, UR28 ;  /* 0x0000001c342c7e2b */ /* 0x000fe2000800002c */
[----:B------:R-:W-:Y:S01]  /*2aa0*/  UMOV UR28, 0x258a578b ;  /* 0x258a578b001c7882 */ /* 0x000fe20000000000 */
[----:B------:R-:W-:Y:S01]  /*2ab0*/  UMOV UR29, 0x3f3c71c7 ;  /* 0x3f3c71c7001d7882 */ /* 0x000fe20000000000 */
[----:B------:R-:W-:-:S05]  /*2ac0*/  DADD R42, R42, R42 ;  /* 0x000000002a2a7229 */ /* 0x000fca000000002a */
[----:B------:R-:W-:Y:S01]  /*2ad0*/  DFMA R44, R52, R44, UR28 ;  /* 0x0000001c342c7e2b */ /* 0x000fe2000800002c */
[----:B------:R-:W-:Y:S01]  /*2ae0*/  UMOV UR28, 0x9242b910 ;  /* 0x9242b910001c7882 */ /* 0x000fe20000000000 */
[----:B------:R-:W-:Y:S01]  /*2af0*/  UMOV UR29, 0x3f624924 ;  /* 0x3f624924001d7882 */ /* 0x000fe20000000000 */
[----:B------:R-:W-:-:S05]  /*2b00*/  DFMA R42, R46, -R50, R42 ;  /* 0x800000322e2a722b */ /* 0x000fca000000002a */
[----:B------:R-:W-:Y:S01]  /*2b10*/  DFMA R44, R52, R44, UR28 ;  /* 0x0000001c342c7e2b */ /* 0x000fe2000800002c */
[----:B------:R-:W-:Y:S01]  /*2b20*/  UMOV UR28, 0x99999dfb ;  /* 0x99999dfb001c7882 */ /* 0x000fe20000000000 */
[----:B------:R-:W-:Y:S01]  /*2b30*/  UMOV UR29, 0x3f899999 ;  /* 0x3f899999001d7882 */ /* 0x000fe20000000000 */
[----:B------:R-:W-:-:S05]  /*2b40*/  DMUL R42, R12, R42 ;  /* 0x0000002a0c2a7228 */ /* 0x000fca0000000000 */
[----:B------:R-:W-:Y:S01]  /*2b50*/  DFMA R44, R52, R44, UR28 ;  /* 0x0000001c342c7e2b */ /* 0x000fe2000800002c */
[----:B------:R-:W-:Y:S01]  /*2b60*/  UMOV UR28, 0x55555555 ;  /* 0x55555555001c7882 */ /* 0x000fe20000000000 */
[----:B------:R-:W-:-:S03]  /*2b70*/  UMOV UR29, 0x3fb55555 ;  /* 0x3fb55555001d7882 */ /* 0x000fc60000000000 */
[----:B------:R-:W-:Y:S02]  /*2b80*/  VIADD R13, R43, 0x100000 ;  /* 0x001000002b0d7836 */ /* 0x000fe40000000000 */
[----:B------:R-:W-:Y:S01]  /*2b90*/  IMAD.MOV.U32 R12, RZ, RZ, R42 ;  /* 0x000000ffff0c7224 */ /* 0x000fe200078e002a */
[----:B------:R-:W-:-:S08]  /*2ba0*/  DFMA R48, R52, R44, UR28 ;  /* 0x0000001c34307e2b */ /* 0x000fd0000800002c */
[----:B------:R-:W-:Y:S01]  /*2bb0*/  DADD R46, -R48, UR28 ;  /* 0x0000001c302e7e29 */ /* 0x000fe20008000100 */
[----:B------:R-:W-:Y:S01]  /*2bc0*/  UMOV UR28, 0xb9e7b0 ;  /* 0x00b9e7b0001c7882 */ /* 0x000fe20000000000 */
[----:B------:R-:W-:-:S06]  /*2bd0*/  UMOV UR29, 0x3c46a4cb ;  /* 0x3c46a4cb001d7882 */ /* 0x000fcc0000000000 */
[----:B------:R-:W-:Y:S02]  /*2be0*/  DFMA R46, R52, R44, R46 ;  /* 0x0000002c342e722b */ /* 0x000fe4000000002e */
[----:B------:R-:W-:-:S08]  /*2bf0*/  DMUL R44, R50, R50 ;  /* 0x00000032322c7228 */ /* 0x000fd00000000000 */
[C---:B------:R-:W-:Y:S02]  /*2c00*/  DFMA R52, R50.reuse, R50, -R44 ;  /* 0x000000323234722b */ /* 0x040fe4000000082c */
[----:B------:R-:W-:-:S06]  /*2c10*/  DMUL R34, R50, R44 ;  /* 0x0000002c32227228 */ /* 0x000fcc0000000000 */
[----:B------:R-:W-:Y:S02]  /*2c20*/  DFMA R12, R50, R12, R52 ;  /* 0x0000000c320c722b */ /* 0x000fe40000000034 */
[----:B------:R-:W-:Y:S01]  /*2c30*/  DADD R52, R46, -UR28 ;  /* 0x8000001c2e347e29 */ /* 0x000fe20008000000 */
[----:B------:R-:W-:Y:S01]  /*2c40*/  UMOV UR28, 0x80000000 ;  /* 0x80000000001c7882 */ /* 0x000fe20000000000 */
[----:B------:R-:W-:Y:S01]  /*2c50*/  DFMA R46, R50, R44, -R34 ;  /* 0x0000002c322e722b */ /* 0x000fe20000000822 */
[----:B------:R-:W-:-:S07]  /*2c60*/  UMOV UR29, 0x43300000 ;  /* 0x43300000001d7882 */ /* 0x000fce0000000000 */
[----:B------:R-:W-:Y:S02]  /*2c70*/  DFMA R46, R42, R44, R46 ;  /* 0x0000002c2a2e722b */ /* 0x000fe4000000002e */
[----:B------:R-:W-:-:S06]  /*2c80*/  DADD R44, R48, R52 ;  /* 0x00000000302c7229 */ /* 0x000fcc0000000034 */
[----:B------:R-:W-:Y:S02]  /*2c90*/  DFMA R12, R50, R12, R46 ;  /* 0x0000000c320c722b */ /* 0x000fe4000000002e */
[----:B------:R-:W-:-:S08]  /*2ca0*/  DADD R48, R48, -R44 ;  /* 0x0000000030307229 */ /* 0x000fd0000000082c */
[----:B------:R-:W-:Y:S02]  /*2cb0*/  DADD R52, R52, R48 ;  /* 0x0000000034347229 */ /* 0x000fe40000000030 */
[----:B------:R-:W-:-:S08]  /*2cc0*/  DMUL R48, R44, R34 ;  /* 0x000000222c307228 */ /* 0x000fd00000000000 */
[----:B------:R-:W-:-:S08]  /*2cd0*/  DFMA R46, R44, R34, -R48 ;  /* 0x000000222c2e722b */ /* 0x000fd00000000830 */
[----:B------:R-:W-:-:S08]  /*2ce0*/  DFMA R12, R44, R12, R46 ;  /* 0x0000000c2c0c722b */ /* 0x000fd0000000002e */
[----:B------:R-:W-:-:S08]  /*2cf0*/  DFMA R52, R52, R34, R12 ;  /* 0x000000223434722b */ /* 0x000fd0000000000c */
[----:B------:R-:W-:-:S08]  /*2d00*/  DADD R12, R48, R52 ;  /* 0x00000000300c7229 */ /* 0x000fd00000000034 */
[--C-:B------:R-:W-:Y:S02]  /*2d10*/  DADD R34, R50, R12.reuse ;  /* 0x0000000032227229 */ /* 0x100fe4000000000c */
[----:B------:R-:W-:-:S06]  /*2d20*/  DADD R48, R48, -R12 ;  /* 0x0000000030307229 */ /* 0x000fcc000000080c */
[----:B------:R-:W-:Y:S02]  /*2d30*/  DADD R50, R50, -R34 ;  /* 0x0000000032327229 */ /* 0x000fe40000000822 */
[----:B------:R-:W-:-:S06]  /*2d40*/  DADD R48, R52, R48 ;  /* 0x0000000034307229 */ /* 0x000fcc0000000030 */
[----:B------:R-:W-:Y:S01]  /*2d50*/  DADD R50, R12, R50 ;  /* 0x000000000c327229 */ /* 0x000fe20000000032 */
[C---:B------:R-:W-:Y:S01]  /*2d60*/  IADD3 R12, PT, PT, R11.reuse, -0x3ff, RZ ;  /* 0xfffffc010b0c7810 */ /* 0x040fe20007ffe0ff */
[----:B------:R-:W-:Y:S02]  /*2d70*/  @P2 VIADD R12, R11, 0xfffffc02 ;  /* 0xfffffc020b0c2836 */ /* 0x000fe40000000000 */
[----:B------:R-:W-:-:S04]  /*2d80*/  IMAD.MOV.U32 R13, RZ, RZ, 0x43300000 ;  /* 0x43300000ff0d7424 */ /* 0x000fc800078e00ff */
[----:B------:R-:W-:Y:S01]  /*2d90*/  DADD R48, R48, R50 ;  /* 0x0000000030307229 */ /* 0x000fe20000000032 */
[----:B------:R-:W-:-:S06]  /*2da0*/  LOP3.LUT R12, R12, 0x80000000, RZ, 0x3c, !PT ;  /* 0x800000000c0c7812 */ /* 0x000fcc00078e3cff */
[----:B------:R-:W-:Y:S01]  /*2db0*/  DADD R44, R12, -UR28 ;  /* 0x8000001c0c2c7e29 */ /* 0x000fe20008000000 */
[----:B------:R-:W-:Y:S01]  /*2dc0*/  UMOV UR28, 0xfefa39ef ;  /* 0xfefa39ef001c7882 */ /* 0x000fe20000000000 */
[----:B------:R-:W-:Y:S01]  /*2dd0*/  DADD R42, R42, R48 ;  /* 0x000000002a2a7229 */ /* 0x000fe20000000030 */
[----:B------:R-:W-:-:S07]  /*2de0*/  UMOV UR29, 0x3fe62e42 ;  /* 0x3fe62e42001d7882 */ /* 0x000fce0000000000 */
[----:B------:R-:W-:-:S08]  /*2df0*/  DADD R46, R34, R42 ;  /* 0x00000000222e7229 */ /* 0x000fd0000000002a */
[--C-:B------:R-:W-:Y:S02]  /*2e00*/  DFMA R12, R44, UR28, R46.reuse ;  /* 0x0000001c2c0c7c2b */ /* 0x100fe4000800002e */
[----:B------:R-:W-:-:S06]  /*2e10*/  DADD R48, R34, -R46 ;  /* 0x0000000022307229 */ /* 0x000fcc000000082e */
[----:B------:R-:W-:Y:S02]  /*2e20*/  DFMA R34, R44, -UR28, R12 ;  /* 0x8000001c2c227c2b */ /* 0x000fe4000800000c */
[----:B------:R-:W-:-:S06]  /*2e30*/  DADD R48, R42, R48 ;  /* 0x000000002a307229 */ /* 0x000fcc0000000030 */
[----:B------:R-:W-:-:S08]  /*2e40*/  DADD R34, -R46, R34 ;  /* 0x000000002e227229 */ /* 0x000fd00000000122 */
[----:B------:R-:W-:-:S08]  /*2e50*/  DADD R34, R48, -R34 ;  /* 0x0000000030227229 */ /* 0x000fd00000000822 */
[----:B------:R-:W-:-:S08]  /*2e60*/  DFMA R42, R44, UR30, R34 ;  /* 0x0000001e2c2a7c2b */ /* 0x000fd00008000022 */
[----:B------:R-:W-:-:S08]  /*2e70*/  DADD R34, R12, R42 ;  /* 0x000000000c227229 */ /* 0x000fd0000000002a */
[----:B------:R-:W-:Y:S02]  /*2e80*/  DADD R12, R12, -R34 ;  /* 0x000000000c0c7229 */ /* 0x000fe40000000822 */
[----:B------:R-:W-:-:S06]  /*2e90*/  DMUL R44, R34, 2 ;  /* 0x40000000222c7828 */ /* 0x000fcc0000000000 */
[----:B------:R-:W-:Y:S02]  /*2ea0*/  DADD R42, R42, R12 ;  /* 0x000000002a2a7229 */ /* 0x000fe4000000000c */
[----:B------:R-:W-:Y:S01]  /*2eb0*/  DFMA R34, R34, 2, -R44 ;  /* 0x400000002222782b */ /* 0x000fe2000000082c */
[----:B------:R-:W-:Y:S01]  /*2ec0*/  MOV R12, 0x652b82fe ;  /* 0x652b82fe000c7802 */ /* 0x000fe20000000f00 */
[----:B------:R-:W-:-:S06]  /*2ed0*/  IMAD.MOV.U32 R13, RZ, RZ, 0x3ff71547 ;  /* 0x3ff71547ff0d7424 */ /* 0x000fcc00078e00ff */
[----:B------:R-:W-:-:S08]  /*2ee0*/  DFMA R42, R42, 2, R34 ;  /* 0x400000002a2a782b */ /* 0x000fd00000000022 */
[----:B------:R-:W-:-:S08]  /*2ef0*/  DADD R46, R44, R42 ;  /* 0x000000002c2e7229 */ /* 0x000fd0000000002a */
[----:B------:R-:W-:Y:S02]  /*2f00*/  DFMA R12, R46, R12, 6.75539944105574400000e+15 ;  /* 0x433800002e0c742b */ /* 0x000fe4000000000c */
[----:B------:R-:W-:Y:S01]  /*2f10*/  FSETP.GEU.AND P1, PT, |R47|, 4.1917929649353027344, PT ;  /* 0x4086232b2f00780b */ /* 0x000fe20003f2e200 */
[----:B------:R-:W-:-:S05]  /*2f20*/  DADD R44, R44, -R46 ;  /* 0x000000002c2c7229 */ /* 0x000fca000000082e */
[----:B------:R-:W-:-:S03]  /*2f30*/  DADD R34, R12, -6.75539944105574400000e+15 ;  /* 0xc33800000c227429 */ /* 0x000fc60000000000 */
[----:B------:R-:W-:-:S05]  /*2f40*/  DADD R42, R42, R44 ;  /* 0x000000002a2a7229 */ /* 0x000fca000000002c */
[----:B------:R-:W-:Y:S01]  /*2f50*/  DFMA R48, R34, -UR28, R46 ;  /* 0x8000001c22307c2b */ /* 0x000fe2000800002e */
[----:B------:R-:W-:Y:S01]  /*2f60*/  UMOV UR28, 0x3b39803f ;  /* 0x3b39803f001c7882 */ /* 0x000fe20000000000 */
[----:B------:R-:W-:-:S06]  /*2f70*/  UMOV UR29, 0x3c7abc9e ;  /* 0x3c7abc9e001d7882 */ /* 0x000fcc0000000000 */
[----:B------:R-:W-:Y:S01]  /*2f80*/  DFMA R48, R34, -UR28, R48 ;  /* 0x8000001c22307c2b */ /* 0x000fe20008000030 */
[----:B------:R-:W-:Y:S01]  /*2f90*/  UMOV UR28, 0x69ce2bdf ;  /* 0x69ce2bdf001c7882 */ /* 0x000fe20000000000 */
[----:B------:R-:W-:Y:S01]  /*2fa0*/  IMAD.MOV.U32 R34, RZ, RZ, -0x35dec16 ;  /* 0xfca213eaff227424 */ /* 0x000fe200078e00ff */
[----:B------:R-:W-:Y:S01]  /*2fb0*/  MOV R35, 0x3e928af3 ;  /* 0x3e928af300237802 */ /* 0x000fe20000000f00 */
[----:B------:R-:W-:-:S05]  /*2fc0*/  UMOV UR29, 0x3e5ade15 ;  /* 0x3e5ade15001d7882 */ /* 0x000fca0000000000 */
[----:B------:R-:W-:Y:S01]  /*2fd0*/  DFMA R34, R48, UR28, R34 ;  /* 0x0000001c30227c2b */ /* 0x000fe20008000022 */
[----:B------:R-:W-:Y:S01]  /*2fe0*/  UMOV UR28, 0x62401315 ;  /* 0x62401315001c7882 */ /* 0x000fe20000000000 */
[----:B------:R-:W-:-:S06]  /*2ff0*/  UMOV UR29, 0x3ec71dee ;  /* 0x3ec71dee001d7882 */ /* 0x000fcc0000000000 */
[----:B------:R-:W-:Y:S01]  /*3000*/  DFMA R34, R48, R34, UR28 ;  /* 0x0000001c30227e2b */ /* 0x000fe20008000022 */
        /* <DEDUP_REMOVED lines=20> */
[----:B------:R-:W-:-:S08]  /*3150*/  DFMA R34, R48, R34, UR28 ;  /* 0x0000001c30227e2b */ /* 0x000fd00008000022 */
[----:B------:R-:W-:-:S08]  /*3160*/  DFMA R34, R48, R34, 1 ;  /* 0x3ff000003022742b */ /* 0x000fd00000000022 */
[----:B------:R-:W-:-:S10]  /*3170*/  DFMA R34, R48, R34, 1 ;  /* 0x3ff000003022742b */ /* 0x000fd40000000022 */
[----:B------:R-:W-:Y:S02]  /*3180*/  IMAD R45, R12, 0x100000, R35 ;  /* 0x001000000c2d7824 */ /* 0x000fe400078e0223 */
[----:B------:R-:W-:Y:S01]  /*3190*/  IMAD.MOV.U32 R44, RZ, RZ, R34 ;  /* 0x000000ffff2c7224 */ /* 0x000fe200078e0022 */
[----:B------:R-:W-:Y:S06]  /*31a0*/  @!P1 BRA `(.L_x_137) ;  /* 0x0000000000309947 */ /* 0x000fec0003800000 */
[----:B------:R-:W-:Y:S01]  /*31b0*/  FSETP.GEU.AND P1, PT, |R47|, 4.2275390625, PT ;  /* 0x408748002f00780b */ /* 0x000fe20003f2e200 */
[C---:B------:R-:W-:Y:S02]  /*31c0*/  DADD R44, R46.reuse, +INF ;  /* 0x7ff000002e2c7429 */ /* 0x040fe40000000000 */
[----:B------:R-:W-:-:S08]  /*31d0*/  DSETP.GEU.AND P2, PT, R46, RZ, PT ;  /* 0x000000ff2e00722a */ /* 0x000fd00003f4e000 */
[----:B------:R-:W-:Y:S02]  /*31e0*/  FSEL R44, R44, RZ, P2 ;  /* 0x000000ff2c2c7208 */ /* 0x000fe40001000000 */
[----:B------:R-:W-:Y:S02]  /*31f0*/  @!P1 LEA.HI R11, R12, R12, RZ, 0x1 ;  /* 0x0000000c0c0b9211 */ /* 0x000fe400078f08ff */
[----:B------:R-:W-:Y:S02]  /*3200*/  FSEL R45, R45, RZ, P2 ;  /* 0x000000ff2d2d7208 */ /* 0x000fe40001000000 */
[----:B------:R-:W-:-:S04]  /*3210*/  @!P1 SHF.R.S32.HI R11, RZ, 0x1, R11 ;  /* 0x00000001ff0b9819 */ /* 0x000fc8000001140b */
[----:B------:R-:W-:Y:S01]  /*3220*/  @!P1 IADD3 R12, PT, PT, R12, -R11, RZ ;  /* 0x8000000b0c0c9210 */ /* 0x000fe20007ffe0ff */
[----:B------:R-:W-:-:S03]  /*3230*/  @!P1 IMAD R35, R11, 0x100000, R35 ;  /* 0x001000000b239824 */ /* 0x000fc600078e0223 */
[----:B------:R-:W-:Y:S01]  /*3240*/  @!P1 LEA R13, R12, 0x3ff00000, 0x14 ;  /* 0x3ff000000c0d9811 */ /* 0x000fe200078ea0ff */
[----:B------:R-:W-:-:S06]  /*3250*/  @!P1 IMAD.MOV.U32 R12, RZ, RZ, RZ ;  /* 0x000000ffff0c9224 */ /* 0x000fcc00078e00ff */
[----:B------:R-:W-:-:S11]  /*3260*/  @!P1 DMUL R44, R34, R12 ;  /* 0x0000000c222c9228 */ /* 0x000fd60000000000 */
.L_x_137:
[----:B------:R-:W-:Y:S01]  /*3270*/  DFMA R42, R42, R44, R44 ;  /* 0x0000002c2a2a722b */ /* 0x000fe2000000002c */
[----:B------:R-:W-:Y:S01]  /*3280*/  MOV R34, R0 ;  /* 0x0000000000227202 */ /* 0x000fe20000000f00 */
[----:B------:R-:W-:Y:S01]  /*3290*/  DSETP.NEU.AND P1, PT, |R44|, +INF , PT ;  /* 0x7ff000002c00742a */ /* 0x000fe20003f2d200 */
[----:B------:R-:W-:-:S07]  /*32a0*/  IMAD.MOV.U32 R35, RZ, RZ, 0x0 ;  /* 0x00000000ff237424 */ /* 0x000fce00078e00ff */
[----:B------:R-:W-:Y:S02]  /*32b0*/  FSEL R12, R44, R42, !P1 ;  /* 0x0000002a2c0c7208 */ /* 0x000fe40004800000 */
[----:B------:R-:W-:Y:S01]  /*32c0*/  FSEL R11, R45, R43, !P1 ;  /* 0x0000002b2d0b7208 */ /* 0x000fe20004800000 */
[----:B------:R-:W-:Y:S06]  /*32d0*/  RET.REL.NODEC R34 `(_Z20Eout_Ein_calculationPfS_S_S_S_iiii) ;  /* 0xffffffcc22487950 */ /* 0x000fec0003c3ffff */
.L_x_138:
        /* <DEDUP_REMOVED lines=10> */
.L_x_145:


//--------------------- .nv.shared.reserved.0     --------------------------
	.section	.nv.shared.reserved.0,"aw",@nobits
	.weak		__nv_reservedSMEM_offset_0_alias
	.size		__nv_reservedSMEM_offset_0_alias, 0, 64
	.other		__nv_reservedSMEM_offset_0_alias,@"STO_CUDA_RESERVED_SHARED STV_DEFAULT"
__nv_reservedSMEM_offset_0_alias:
	.zero		0
	.zero		64


//--------------------- .nv.constant0._Z17Convolution__on_ZPfS_S_iiiiiij --------------------------
	.section	.nv.constant0._Z17Convolution__on_ZPfS_S_iiiiiij,"a",@progbits
	.sectionflags	@""
	.align	4
.nv.constant0._Z17Convolution__on_ZPfS_S_iiiiiij:
	.zero		948


//--------------------- .nv.constant0._Z17Convolution__on_YPfS_S_iiiiiij --------------------------
	.section	.nv.constant0._Z17Convolution__on_YPfS_S_iiiiiij,"a",@progbits
	.sectionflags	@""
	.align	4
.nv.constant0._Z17Convolution__on_YPfS_S_iiiiiij:
	.zero		948


//--------------------- .nv.constant0._Z17Convolution__on_XPfS_S_iiiiiij --------------------------
	.section	.nv.constant0._Z17Convolution__on_XPfS_S_iiiiiij,"a",@progbits
	.sectionflags	@""
	.align	4
.nv.constant0._Z17Convolution__on_XPfS_S_iiiiiij:
	.zero		948


//--------------------- .nv.constant0._Z22Convolution__on_devicePfS_S_iiiiiii --------------------------
	.section	.nv.constant0._Z22Convolution__on_devicePfS_S_iiiiiii,"a",@progbits
	.sectionflags	@""
	.align	4
.nv.constant0._Z22Convolution__on_devicePfS_S_iiiiiii:
	.zero		948


//--------------------- .nv.constant0._Z17gradientmagnitudePfS_S_S_iii --------------------------
	.section	.nv.constant0._Z17gradientmagnitudePfS_S_S_iii,"a",@progbits
	.sectionflags	@""
	.align	4
.nv.constant0._Z17gradientmagnitudePfS_S_S_iii:
	.zero		940


//--------------------- .nv.constant0._Z9Final_phiPfS_S_S_S_S_S_ffffiii --------------------------
	.section	.nv.constant0._Z9Final_phiPfS_S_S_S_S_S_ffffiii,"a",@progbits
	.sectionflags	@""
	.align	4
.nv.constant0._Z9Final_phiPfS_S_S_S_S_S_ffffiii:
	.zero		980


//--------------------- .nv.constant0._Z10pad_borderPfPKfiiiiiii --------------------------
	.section	.nv.constant0._Z10pad_borderPfPKfiiiiiii,"a",@progbits
	.sectionflags	@""
	.align	4
.nv.constant0._Z10pad_borderPfPKfiiiiiii:
	.zero		940


//--------------------- .nv.constant0._Z7inversePfS_iii --------------------------
	.section	.nv.constant0._Z7inversePfS_iii,"a",@progbits
	.sectionflags	@""
	.align	4
.nv.constant0._Z7inversePfS_iii:
	.zero		924


//--------------------- .nv.constant0._Z14deri_heavisidePfS_iii --------------------------
	.section	.nv.constant0._Z14deri_heavisidePfS_iii,"a",@progbits
	.sectionflags	@""
	.align	4
.nv.constant0._Z14deri_heavisidePfS_iii:
	.zero		924


//--------------------- .nv.constant0._Z9heavisidePfS_iii --------------------------
	.section	.nv.constant0._Z9heavisidePfS_iii,"a",@progbits
	.sectionflags	@""
	.align	4
.nv.constant0._Z9heavisidePfS_iii:
	.zero		924


//--------------------- .nv.constant0._Z4plusPfS_S_S_iii --------------------------
	.section	.nv.constant0._Z4plusPfS_S_S_iii,"a",@progbits
	.sectionflags	@""
	.align	4
.nv.constant0._Z4plusPfS_S_S_iii:
	.zero		940


//--------------------- .nv.constant0._Z14multiplicationPfS_S_iii --------------------------
	.section	.nv.constant0._Z14multiplicationPfS_S_iii,"a",@progbits
	.sectionflags	@""
	.align	4
.nv.constant0._Z14multiplicationPfS_S_iii:
	.zero		932


//--------------------- .nv.constant0._Z8divisionPfS_S_iii --------------------------
	.section	.nv.constant0._Z8divisionPfS_S_iii,"a",@progbits
	.sectionflags	@""
	.align	4
.nv.constant0._Z8divisionPfS_S_iii:
	.zero		932


//--------------------- .nv.constant0._Z13division_gradPfS_S_iii --------------------------
	.section	.nv.constant0._Z13division_gradPfS_S_iii,"a",@progbits
	.sectionflags	@""
	.align	4
.nv.constant0._Z13division_gradPfS_S_iii:
	.zero		932


//--------------------- .nv.constant0._Z16gradient_dz_cudaPfS_iii --------------------------
	.section	.nv.constant0._Z16gradient_dz_cudaPfS_iii,"a",@progbits
	.sectionflags	@""
	.align	4
.nv.constant0._Z16gradient_dz_cudaPfS_iii:
	.zero		924


//--------------------- .nv.constant0._Z16gradient_dy_cudaPfS_iii --------------------------
	.section	.nv.constant0._Z16gradient_dy_cudaPfS_iii,"a",@progbits
	.sectionflags	@""
	.align	4
.nv.constant0._Z16gradient_dy_cudaPfS_iii:
	.zero		924


//--------------------- .nv.constant0._Z16gradient_dx_cudaPfS_iii --------------------------
	.section	.nv.constant0._Z16gradient_dx_cudaPfS_iii,"a",@progbits
	.sectionflags	@""
	.align	4
.nv.constant0._Z16gradient_dx_cudaPfS_iii:
	.zero		924


//--------------------- .nv.constant0._Z20Eout_Ein_calculationPfS_S_S_S_iiii --------------------------
	.section	.nv.constant0._Z20Eout_Ein_calculationPfS_S_S_S_iiii,"a",@progbits
	.sectionflags	@""
	.align	4
.nv.constant0._Z20Eout_Ein_calculationPfS_S_S_S_iiii:
	.zero		952


//--------------------- SYMBOLS --------------------------

	.type		.nv.reservedSmem.offset0,@object
	.size		.nv.reservedSmem.offset0,0x4
